	.target	sm_100a

	.elftype	@"ET_EXEC"


//--------------------- .note.nv.tkinfo           --------------------------
	.section	.note.nv.tkinfo,"",@"SHT_NOTE"
	.sectionflags	@"SHF_NOTE_NV_TKINFO"
	.tkinfo
        /*0018*/ 	.word	0x00000002
        /*0030*/ 	.string	""
        /*0030*/ 	.string	"ptxas"
        /*0030*/ 	.string	"Cuda compilation tools, release 13.0, V13.0.88"
        /*0030*/ 	.string	"Build cuda_13.0.r13.0/compiler.36424714_0"
        /*0030*/ 	.string	"-arch sm_100a -m 64 "



//--------------------- .note.nv.cuinfo           --------------------------
	.section	.note.nv.cuinfo,"",@"SHT_NOTE"
	.sectionflags	@"SHF_NOTE_NV_CUINFO"
        /*0018*/ 	.short	0x0002
        /*001a*/ 	.short	0x0064
        /*001c*/ 	.short	0x0082
	.zero		2


//--------------------- .nv.info                  --------------------------
	.section	.nv.info,"",@"SHT_CUDA_INFO"
	.align	4


	//----- nvinfo : EIATTR_REGCOUNT
	.align		4
        /*0000*/ 	.byte	0x04, 0x2f
        /*0002*/ 	.short	(.L_12 - .L_11)
	.align		4
.L_11:
        /*0004*/ 	.word	index@(_ZN7cutlass6KernelINS_4gemm6kernel15Rank2KUniversalINS1_11threadblock13MmaMultistageINS1_9GemmShapeILi64ELi64ELi16EEENS_9transform11threadblock28PredicatedTileAccessIteratorINS_11MatrixShapeILi64ELi16EEEdNS_6layout11ColumnMajorELi1ENS8_31PitchLinearWarpStripedThreadMapINS_16PitchLinearShapeILi64ELi16EEELi128ENSG_ILi16ELi2EEELi1EEENS_5ArrayIdLi1ELb1EEELb0ENSD_9NoPermuteEEENS9_25RegularTileAccessIteratorISC_dNSD_43ColumnMajorTensorOpMultiplicandCongruous64bELi1ESJ_Li8EEELNS_4arch14CacheOperation4KindE0ENSA_INSB_ILi16ELi64EEEdNSD_8RowMajorELi0ESJ_SL_Lb0ESM_EENSO_ISU_dNSD_40RowMajorTensorOpMultiplicandCongruous64bELi0ESJ_Li8EEELST_0EdSV_NS4_9MmaPolicyINS1_4warp11MmaTensorOpINS6_ILi32ELi32ELi16EEEdSP_dSX_dSV_NS10_17MmaTensorOpPolicyINSR_3MmaINS6_ILi8ELi8ELi4EEELi32EdSV_dSE_dSV_NSR_13OpMultiplyAddEEENSB_ILi1ELi1EEEEELi1ELb0EbEENSB_ILi0ELi0EEES1B_Li1EEELi3ELNS1_23SharedMemoryClearOptionE0EbEES1E_NS_8epilogue11threadblock8EpilogueIS7_S1A_Li1ENS1G_27PredicatedTileIteratorBlas3INS1G_26OutputTileOptimalThreadMapINS1G_15OutputTileShapeILi64ELi8ELi2ELi1ELi1EEENS1K_ILi1ELi4ELi1ELi1ELi4EEELi128ELi1ELi64EEEdLNS_8BlasModeE1EEENS1F_4warp24FragmentIteratorTensorOpIS12_S15_dNSK_IdLi2ELb1EEESV_EENS1Q_20TileIteratorTensorOpIS12_S15_dSV_EENS1G_18SharedLoadIteratorINS1N_18CompactedThreadMapEdLi8EEENS1F_6thread17LinearCombinationIdLi1EddLNS1Z_9ScaleType4KindE0ELNS_15FloatRoundStyleE2EdEENSB_ILi0ELi4EEELi1ELi1EEENS4_30GemmIdentityThreadblockSwizzleILi1EEELNS_8FillModeE2ELS1O_1EEEEEvNT_6ParamsE)
        /*0008*/ 	.word	0x000000a2


	//----- nvinfo : EIATTR_FRAME_SIZE
	.align		4
.L_12:
        /*000c*/ 	.byte	0x04, 0x11
        /*000e*/ 	.short	(.L_14 - .L_13)
	.align		4
.L_13:
        /*0010*/ 	.word	index@($__internal_1_$__cuda_sm20_rem_u64)
        /*0014*/ 	.word	0x00000000


	//----- nvinfo : EIATTR_FRAME_SIZE
	.align		4
.L_14:
        /*0018*/ 	.byte	0x04, 0x11
        /*001a*/ 	.short	(.L_16 - .L_15)
	.align		4
.L_15:
        /*001c*/ 	.word	index@($__internal_0_$__cuda_sm20_div_u64)
        /*0020*/ 	.word	0x00000000


	//----- nvinfo : EIATTR_FRAME_SIZE
	.align		4
.L_16:
        /*0024*/ 	.byte	0x04, 0x11
        /*0026*/ 	.short	(.L_18 - .L_17)
	.align		4
.L_17:
        /*0028*/ 	.word	index@(_ZN7cutlass6KernelINS_4gemm6kernel15Rank2KUniversalINS1_11threadblock13MmaMultistageINS1_9GemmShapeILi64ELi64ELi16EEENS_9transform11threadblock28PredicatedTileAccessIteratorINS_11MatrixShapeILi64ELi16EEEdNS_6layout11ColumnMajorELi1ENS8_31PitchLinearWarpStripedThreadMapINS_16PitchLinearShapeILi64ELi16EEELi128ENSG_ILi16ELi2EEELi1EEENS_5ArrayIdLi1ELb1EEELb0ENSD_9NoPermuteEEENS9_25RegularTileAccessIteratorISC_dNSD_43ColumnMajorTensorOpMultiplicandCongruous64bELi1ESJ_Li8EEELNS_4arch14CacheOperation4KindE0ENSA_INSB_ILi16ELi64EEEdNSD_8RowMajorELi0ESJ_SL_Lb0ESM_EENSO_ISU_dNSD_40RowMajorTensorOpMultiplicandCongruous64bELi0ESJ_Li8EEELST_0EdSV_NS4_9MmaPolicyINS1_4warp11MmaTensorOpINS6_ILi32ELi32ELi16EEEdSP_dSX_dSV_NS10_17MmaTensorOpPolicyINSR_3MmaINS6_ILi8ELi8ELi4EEELi32EdSV_dSE_dSV_NSR_13OpMultiplyAddEEENSB_ILi1ELi1EEEEELi1ELb0EbEENSB_ILi0ELi0EEES1B_Li1EEELi3ELNS1_23SharedMemoryClearOptionE0EbEES1E_NS_8epilogue11threadblock8EpilogueIS7_S1A_Li1ENS1G_27PredicatedTileIteratorBlas3INS1G_26OutputTileOptimalThreadMapINS1G_15OutputTileShapeILi64ELi8ELi2ELi1ELi1EEENS1K_ILi1ELi4ELi1ELi1ELi4EEELi128ELi1ELi64EEEdLNS_8BlasModeE1EEENS1F_4warp24FragmentIteratorTensorOpIS12_S15_dNSK_IdLi2ELb1EEESV_EENS1Q_20TileIteratorTensorOpIS12_S15_dSV_EENS1G_18SharedLoadIteratorINS1N_18CompactedThreadMapEdLi8EEENS1F_6thread17LinearCombinationIdLi1EddLNS1Z_9ScaleType4KindE0ELNS_15FloatRoundStyleE2EdEENSB_ILi0ELi4EEELi1ELi1EEENS4_30GemmIdentityThreadblockSwizzleILi1EEELNS_8FillModeE2ELS1O_1EEEEEvNT_6ParamsE)
        /*002c*/ 	.word	0x00000000


	//----- nvinfo : EIATTR_MIN_STACK_SIZE
	.align		4
.L_18:
        /*0030*/ 	.byte	0x04, 0x12
        /*0032*/ 	.short	(.L_20 - .L_19)
	.align		4
.L_19:
        /*0034*/ 	.word	index@(_ZN7cutlass6KernelINS_4gemm6kernel15Rank2KUniversalINS1_11threadblock13MmaMultistageINS1_9GemmShapeILi64ELi64ELi16EEENS_9transform11threadblock28PredicatedTileAccessIteratorINS_11MatrixShapeILi64ELi16EEEdNS_6layout11ColumnMajorELi1ENS8_31PitchLinearWarpStripedThreadMapINS_16PitchLinearShapeILi64ELi16EEELi128ENSG_ILi16ELi2EEELi1EEENS_5ArrayIdLi1ELb1EEELb0ENSD_9NoPermuteEEENS9_25RegularTileAccessIteratorISC_dNSD_43ColumnMajorTensorOpMultiplicandCongruous64bELi1ESJ_Li8EEELNS_4arch14CacheOperation4KindE0ENSA_INSB_ILi16ELi64EEEdNSD_8RowMajorELi0ESJ_SL_Lb0ESM_EENSO_ISU_dNSD_40RowMajorTensorOpMultiplicandCongruous64bELi0ESJ_Li8EEELST_0EdSV_NS4_9MmaPolicyINS1_4warp11MmaTensorOpINS6_ILi32ELi32ELi16EEEdSP_dSX_dSV_NS10_17MmaTensorOpPolicyINSR_3MmaINS6_ILi8ELi8ELi4EEELi32EdSV_dSE_dSV_NSR_13OpMultiplyAddEEENSB_ILi1ELi1EEEEELi1ELb0EbEENSB_ILi0ELi0EEES1B_Li1EEELi3ELNS1_23SharedMemoryClearOptionE0EbEES1E_NS_8epilogue11threadblock8EpilogueIS7_S1A_Li1ENS1G_27PredicatedTileIteratorBlas3INS1G_26OutputTileOptimalThreadMapINS1G_15OutputTileShapeILi64ELi8ELi2ELi1ELi1EEENS1K_ILi1ELi4ELi1ELi1ELi4EEELi128ELi1ELi64EEEdLNS_8BlasModeE1EEENS1F_4warp24FragmentIteratorTensorOpIS12_S15_dNSK_IdLi2ELb1EEESV_EENS1Q_20TileIteratorTensorOpIS12_S15_dSV_EENS1G_18SharedLoadIteratorINS1N_18CompactedThreadMapEdLi8EEENS1F_6thread17LinearCombinationIdLi1EddLNS1Z_9ScaleType4KindE0ELNS_15FloatRoundStyleE2EdEENSB_ILi0ELi4EEELi1ELi1EEENS4_30GemmIdentityThreadblockSwizzleILi1EEELNS_8FillModeE2ELS1O_1EEEEEvNT_6ParamsE)
        /*0038*/ 	.word	0x00000000
.L_20:


//--------------------- .nv.compat                --------------------------
	.section	.nv.compat,"",@"SHT_CUDA_COMPAT_INFO"
	.align	4
        /*0000*/ 	.byte	0x02, 0x09, 0x01, 0x00, 0x02, 0x02, 0x01, 0x00, 0x02, 0x05, 0x05, 0x00, 0x03, 0x07, 0x01, 0x01
        /*0010*/ 	.byte	0x02, 0x03, 0x00, 0x00, 0x02, 0x06, 0x01, 0x00, 0x04, 0x0b, 0x08, 0x00, 0x01, 0x00, 0x00, 0x00
        /*0020*/ 	.byte	0x00, 0x00, 0x00, 0x00


//--------------------- .nv.info._ZN7cutlass6KernelINS_4gemm6kernel15Rank2KUniversalINS1_11threadblock13MmaMultistageINS1_9GemmShapeILi64ELi64ELi16EEENS_9transform11threadblock28PredicatedTileAccessIteratorINS_11MatrixShapeILi64ELi16EEEdNS_6layout11ColumnMajorELi1ENS8_31PitchLinearWarpStripedThreadMapINS_16PitchLinearShapeILi64ELi16EEELi128ENSG_ILi16ELi2EEELi1EEENS_5ArrayIdLi1ELb1EEELb0ENSD_9NoPermuteEEENS9_25RegularTileAccessIteratorISC_dNSD_43ColumnMajorTensorOpMultiplicandCongruous64bELi1ESJ_Li8EEELNS_4arch14CacheOperation4KindE0ENSA_INSB_ILi16ELi64EEEdNSD_8RowMajorELi0ESJ_SL_Lb0ESM_EENSO_ISU_dNSD_40RowMajorTensorOpMultiplicandCongruous64bELi0ESJ_Li8EEELST_0EdSV_NS4_9MmaPolicyINS1_4warp11MmaTensorOpINS6_ILi32ELi32ELi16EEEdSP_dSX_dSV_NS10_17MmaTensorOpPolicyINSR_3MmaINS6_ILi8ELi8ELi4EEELi32EdSV_dSE_dSV_NSR_13OpMultiplyAddEEENSB_ILi1ELi1EEEEELi1ELb0EbEENSB_ILi0ELi0EEES1B_Li1EEELi3ELNS1_23SharedMemoryClearOptionE0EbEES1E_NS_8epilogue11threadblock8EpilogueIS7_S1A_Li1ENS1G_27PredicatedTileIteratorBlas3INS1G_26OutputTileOptimalThreadMapINS1G_15OutputTileShapeILi64ELi8ELi2ELi1ELi1EEENS1K_ILi1ELi4ELi1ELi1ELi4EEELi128ELi1ELi64EEEdLNS_8BlasModeE1EEENS1F_4warp24FragmentIteratorTensorOpIS12_S15_dNSK_IdLi2ELb1EEESV_EENS1Q_20TileIteratorTensorOpIS12_S15_dSV_EENS1G_18SharedLoadIteratorINS1N_18CompactedThreadMapEdLi8EEENS1F_6thread17LinearCombinationIdLi1EddLNS1Z_9ScaleType4KindE0ELNS_15FloatRoundStyleE2EdEENSB_ILi0ELi4EEELi1ELi1EEENS4_30GemmIdentityThreadblockSwizzleILi1EEELNS_8FillModeE2ELS1O_1EEEEEvNT_6ParamsE --------------------------
	.section	.nv.info._ZN7cutlass6KernelINS_4gemm6kernel15Rank2KUniversalINS1_11threadblock13MmaMultistageINS1_9GemmShapeILi64ELi64ELi16EEENS_9transform11threadblock28PredicatedTileAccessIteratorINS_11MatrixShapeILi64ELi16EEEdNS_6layout11ColumnMajorELi1ENS8_31PitchLinearWarpStripedThreadMapINS_16PitchLinearShapeILi64ELi16EEELi128ENSG_ILi16ELi2EEELi1EEENS_5ArrayIdLi1ELb1EEELb0ENSD_9NoPermuteEEENS9_25RegularTileAccessIteratorISC_dNSD_43ColumnMajorTensorOpMultiplicandCongruous64bELi1ESJ_Li8EEELNS_4arch14CacheOperation4KindE0ENSA_INSB_ILi16ELi64EEEdNSD_8RowMajorELi0ESJ_SL_Lb0ESM_EENSO_ISU_dNSD_40RowMajorTensorOpMultiplicandCongruous64bELi0ESJ_Li8EEELST_0EdSV_NS4_9MmaPolicyINS1_4warp11MmaTensorOpINS6_ILi32ELi32ELi16EEEdSP_dSX_dSV_NS10_17MmaTensorOpPolicyINSR_3MmaINS6_ILi8ELi8ELi4EEELi32EdSV_dSE_dSV_NSR_13OpMultiplyAddEEENSB_ILi1ELi1EEEEELi1ELb0EbEENSB_ILi0ELi0EEES1B_Li1EEELi3ELNS1_23SharedMemoryClearOptionE0EbEES1E_NS_8epilogue11threadblock8EpilogueIS7_S1A_Li1ENS1G_27PredicatedTileIteratorBlas3INS1G_26OutputTileOptimalThreadMapINS1G_15OutputTileShapeILi64ELi8ELi2ELi1ELi1EEENS1K_ILi1ELi4ELi1ELi1ELi4EEELi128ELi1ELi64EEEdLNS_8BlasModeE1EEENS1F_4warp24FragmentIteratorTensorOpIS12_S15_dNSK_IdLi2ELb1EEESV_EENS1Q_20TileIteratorTensorOpIS12_S15_dSV_EENS1G_18SharedLoadIteratorINS1N_18CompactedThreadMapEdLi8EEENS1F_6thread17LinearCombinationIdLi1EddLNS1Z_9ScaleType4KindE0ELNS_15FloatRoundStyleE2EdEENSB_ILi0ELi4EEELi1ELi1EEENS4_30GemmIdentityThreadblockSwizzleILi1EEELNS_8FillModeE2ELS1O_1EEEEEvNT_6ParamsE,"",@"SHT_CUDA_INFO"
	.sectionflags	@""
	.align	4


	//----- nvinfo : EIATTR_CUDA_API_VERSION
	.align		4
        /*0000*/ 	.byte	0x04, 0x37
        /*0002*/ 	.short	(.L_22 - .L_21)
.L_21:
        /*0004*/ 	.word	0x00000082


	//----- nvinfo : EIATTR_KPARAM_INFO
	.align		4
.L_22:
        /*0008*/ 	.byte	0x04, 0x17
        /*000a*/ 	.short	(.L_24 - .L_23)
.L_23:
        /*000c*/ 	.word	0x00000000
        /*0010*/ 	.short	0x0000
        /*0012*/ 	.short	0x0000
        /*0014*/ 	.byte	0x00, 0xf0, 0xc1, 0x06


	//----- nvinfo : EIATTR_SPARSE_MMA_MASK
	.align		4
.L_24:
        /*0018*/ 	.byte	0x03, 0x50
        /*001a*/ 	.short	0x0000


	//----- nvinfo : EIATTR_MAXREG_COUNT
	.align		4
        /*001c*/ 	.byte	0x03, 0x1b
        /*001e*/ 	.short	0x00ff


	//----- nvinfo : EIATTR_NUM_BARRIERS
	.align		4
        /*0020*/ 	.byte	0x02, 0x4c
        /*0022*/ 	.byte	0x01
	.zero		1


	//----- nvinfo : EIATTR_MERCURY_ISA_VERSION
	.align		4
        /*0024*/ 	.byte	0x03, 0x5f
        /*0026*/ 	.short	0x0101


	//----- nvinfo : EIATTR_COOP_GROUP_MASK_REGIDS
	.align		4
        /*0028*/ 	.byte	0x04, 0x29
        /*002a*/ 	.short	(.L_26 - .L_25)


	//   ....[0]....
.L_25:
        /*002c*/ 	.word	0xffffffff


	//----- nvinfo : EIATTR_COOP_GROUP_INSTR_OFFSETS
	.align		4
.L_26:
        /*0030*/ 	.byte	0x04, 0x28
        /*0032*/ 	.short	(.L_28 - .L_27)


	//   ....[0]....
.L_27:
        /*0034*/ 	.word	0x00000640


	//----- nvinfo : EIATTR_VRC_CTA_INIT_COUNT
	.align		4
.L_28:
        /*0038*/ 	.byte	0x02, 0x4a
	.zero		1
	.zero		1


	//----- nvinfo : EIATTR_EXIT_INSTR_OFFSETS
	.align		4
        /*003c*/ 	.byte	0x04, 0x1c
        /*003e*/ 	.short	(.L_30 - .L_29)


	//   ....[0]....
.L_29:
        /*0040*/ 	.word	0x00000070


	//   ....[1]....
        /*0044*/ 	.word	0x00000150


	//   ....[2]....
        /*0048*/ 	.word	0x00000190


	//   ....[3]....
        /*004c*/ 	.word	0x0001b050


	//   ....[4]....
        /*0050*/ 	.word	0x0001b0d0


	//   ....[5]....
        /*0054*/ 	.word	0x0001b160


	//----- nvinfo : EIATTR_CRS_STACK_SIZE
	.align		4
.L_30:
        /*0058*/ 	.byte	0x04, 0x1e
        /*005a*/ 	.short	(.L_32 - .L_31)
.L_31:
        /*005c*/ 	.word	0x00000000


	//----- nvinfo : EIATTR_CBANK_PARAM_SIZE
	.align		4
.L_32:
        /*0060*/ 	.byte	0x03, 0x19
        /*0062*/ 	.short	0x01b0


	//----- nvinfo : EIATTR_PARAM_CBANK
	.align		4
        /*0064*/ 	.byte	0x04, 0x0a
        /*0066*/ 	.short	(.L_34 - .L_33)
	.align		4
.L_33:
        /*0068*/ 	.word	index@(.nv.constant0._ZN7cutlass6KernelINS_4gemm6kernel15Rank2KUniversalINS1_11threadblock13MmaMultistageINS1_9GemmShapeILi64ELi64ELi16EEENS_9transform11threadblock28PredicatedTileAccessIteratorINS_11MatrixShapeILi64ELi16EEEdNS_6layout11ColumnMajorELi1ENS8_31PitchLinearWarpStripedThreadMapINS_16PitchLinearShapeILi64ELi16EEELi128ENSG_ILi16ELi2EEELi1EEENS_5ArrayIdLi1ELb1EEELb0ENSD_9NoPermuteEEENS9_25RegularTileAccessIteratorISC_dNSD_43ColumnMajorTensorOpMultiplicandCongruous64bELi1ESJ_Li8EEELNS_4arch14CacheOperation4KindE0ENSA_INSB_ILi16ELi64EEEdNSD_8RowMajorELi0ESJ_SL_Lb0ESM_EENSO_ISU_dNSD_40RowMajorTensorOpMultiplicandCongruous64bELi0ESJ_Li8EEELST_0EdSV_NS4_9MmaPolicyINS1_4warp11MmaTensorOpINS6_ILi32ELi32ELi16EEEdSP_dSX_dSV_NS10_17MmaTensorOpPolicyINSR_3MmaINS6_ILi8ELi8ELi4EEELi32EdSV_dSE_dSV_NSR_13OpMultiplyAddEEENSB_ILi1ELi1EEEEELi1ELb0EbEENSB_ILi0ELi0EEES1B_Li1EEELi3ELNS1_23SharedMemoryClearOptionE0EbEES1E_NS_8epilogue11threadblock8EpilogueIS7_S1A_Li1ENS1G_27PredicatedTileIteratorBlas3INS1G_26OutputTileOptimalThreadMapINS1G_15OutputTileShapeILi64ELi8ELi2ELi1ELi1EEENS1K_ILi1ELi4ELi1ELi1ELi4EEELi128ELi1ELi64EEEdLNS_8BlasModeE1EEENS1F_4warp24FragmentIteratorTensorOpIS12_S15_dNSK_IdLi2ELb1EEESV_EENS1Q_20TileIteratorTensorOpIS12_S15_dSV_EENS1G_18SharedLoadIteratorINS1N_18CompactedThreadMapEdLi8EEENS1F_6thread17LinearCombinationIdLi1EddLNS1Z_9ScaleType4KindE0ELNS_15FloatRoundStyleE2EdEENSB_ILi0ELi4EEELi1ELi1EEENS4_30GemmIdentityThreadblockSwizzleILi1EEELNS_8FillModeE2ELS1O_1EEEEEvNT_6ParamsE)
        /*006c*/ 	.short	0x0380
        /*006e*/ 	.short	0x01b0


	//----- nvinfo : EIATTR_SW_WAR
	.align		4
.L_34:
        /*0070*/ 	.byte	0x04, 0x36
        /*0072*/ 	.short	(.L_36 - .L_35)
.L_35:
        /*0074*/ 	.word	0x00000008
.L_36:


//--------------------- .nv.callgraph             --------------------------
	.section	.nv.callgraph,"",@"SHT_CUDA_CALLGRAPH"
	.align	4
	.sectionentsize	8
	.align		4
        /*0000*/ 	.word	0x00000000
	.align		4
        /*0004*/ 	.word	0xffffffff
	.align		4
        /*0008*/ 	.word	0x00000000
	.align		4
        /*000c*/ 	.word	0xfffffffe
	.align		4
        /*0010*/ 	.word	0x00000000
	.align		4
        /*0014*/ 	.word	0xfffffffd
	.align		4
        /*0018*/ 	.word	0x00000000
	.align		4
        /*001c*/ 	.word	0xfffffffc


//--------------------- .nv.constant4             --------------------------
	.section	.nv.constant4,"a",@progbits
	.align	8
	.align		8
.nv.constant4:
        /*0000*/ 	.dword	_ZN39_INTERNAL_6bdb5f5c_4_k_cu_85134ce7_27734cuda3std3__45__cpo5beginE
	.align		8
        /*0008*/ 	.dword	_ZN39_INTERNAL_6bdb5f5c_4_k_cu_85134ce7_27734cuda3std3__45__cpo3endE
	.align		8
        /*0010*/ 	.dword	_ZN39_INTERNAL_6bdb5f5c_4_k_cu_85134ce7_27734cuda3std3__45__cpo6cbeginE
	.align		8
        /*0018*/ 	.dword	_ZN39_INTERNAL_6bdb5f5c_4_k_cu_85134ce7_27734cuda3std3__45__cpo4cendE
	.align		8
        /*0020*/ 	.dword	_ZN39_INTERNAL_6bdb5f5c_4_k_cu_85134ce7_27734cuda3std3__441_GLOBAL__N__6bdb5f5c_4_k_cu_85134ce7_27736ignoreE
	.align		8
        /*0028*/ 	.dword	_ZN39_INTERNAL_6bdb5f5c_4_k_cu_85134ce7_27734cuda3std3__419piecewise_constructE
	.align		8
        /*0030*/ 	.dword	_ZN39_INTERNAL_6bdb5f5c_4_k_cu_85134ce7_27734cuda3std3__48in_placeE
	.align		8
        /*0038*/ 	.dword	_ZN39_INTERNAL_6bdb5f5c_4_k_cu_85134ce7_27734cuda3std6ranges3__45__cpo4swapE
	.align		8
        /*0040*/ 	.dword	_ZN39_INTERNAL_6bdb5f5c_4_k_cu_85134ce7_27734cuda3std6ranges3__45__cpo9iter_moveE
	.align		8
        /*0048*/ 	.dword	_ZN39_INTERNAL_6bdb5f5c_4_k_cu_85134ce7_27734cute7productE
	.align		8
        /*0050*/ 	.dword	_ZN39_INTERNAL_6bdb5f5c_4_k_cu_85134ce7_27734cute1_E


//--------------------- .text._ZN7cutlass6KernelINS_4gemm6kernel15Rank2KUniversalINS1_11threadblock13MmaMultistageINS1_9GemmShapeILi64ELi64ELi16EEENS_9transform11threadblock28PredicatedTileAccessIteratorINS_11MatrixShapeILi64ELi16EEEdNS_6layout11ColumnMajorELi1ENS8_31PitchLinearWarpStripedThreadMapINS_16PitchLinearShapeILi64ELi16EEELi128ENSG_ILi16ELi2EEELi1EEENS_5ArrayIdLi1ELb1EEELb0ENSD_9NoPermuteEEENS9_25RegularTileAccessIteratorISC_dNSD_43ColumnMajorTensorOpMultiplicandCongruous64bELi1ESJ_Li8EEELNS_4arch14CacheOperation4KindE0ENSA_INSB_ILi16ELi64EEEdNSD_8RowMajorELi0ESJ_SL_Lb0ESM_EENSO_ISU_dNSD_40RowMajorTensorOpMultiplicandCongruous64bELi0ESJ_Li8EEELST_0EdSV_NS4_9MmaPolicyINS1_4warp11MmaTensorOpINS6_ILi32ELi32ELi16EEEdSP_dSX_dSV_NS10_17MmaTensorOpPolicyINSR_3MmaINS6_ILi8ELi8ELi4EEELi32EdSV_dSE_dSV_NSR_13OpMultiplyAddEEENSB_ILi1ELi1EEEEELi1ELb0EbEENSB_ILi0ELi0EEES1B_Li1EEELi3ELNS1_23SharedMemoryClearOptionE0EbEES1E_NS_8epilogue11threadblock8EpilogueIS7_S1A_Li1ENS1G_27PredicatedTileIteratorBlas3INS1G_26OutputTileOptimalThreadMapINS1G_15OutputTileShapeILi64ELi8ELi2ELi1ELi1EEENS1K_ILi1ELi4ELi1ELi1ELi4EEELi128ELi1ELi64EEEdLNS_8BlasModeE1EEENS1F_4warp24FragmentIteratorTensorOpIS12_S15_dNSK_IdLi2ELb1EEESV_EENS1Q_20TileIteratorTensorOpIS12_S15_dSV_EENS1G_18SharedLoadIteratorINS1N_18CompactedThreadMapEdLi8EEENS1F_6thread17LinearCombinationIdLi1EddLNS1Z_9ScaleType4KindE0ELNS_15FloatRoundStyleE2EdEENSB_ILi0ELi4EEELi1ELi1EEENS4_30GemmIdentityThreadblockSwizzleILi1EEELNS_8FillModeE2ELS1O_1EEEEEvNT_6ParamsE --------------------------
	.section	.text._ZN7cutlass6KernelINS_4gemm6kernel15Rank2KUniversalINS1_11threadblock13MmaMultistageINS1_9GemmShapeILi64ELi64ELi16EEENS_9transform11threadblock28PredicatedTileAccessIteratorINS_11MatrixShapeILi64ELi16EEEdNS_6layout11ColumnMajorELi1ENS8_31PitchLinearWarpStripedThreadMapINS_16PitchLinearShapeILi64ELi16EEELi128ENSG_ILi16ELi2EEELi1EEENS_5ArrayIdLi1ELb1EEELb0ENSD_9NoPermuteEEENS9_25RegularTileAccessIteratorISC_dNSD_43ColumnMajorTensorOpMultiplicandCongruous64bELi1ESJ_Li8EEELNS_4arch14CacheOperation4KindE0ENSA_INSB_ILi16ELi64EEEdNSD_8RowMajorELi0ESJ_SL_Lb0ESM_EENSO_ISU_dNSD_40RowMajorTensorOpMultiplicandCongruous64bELi0ESJ_Li8EEELST_0EdSV_NS4_9MmaPolicyINS1_4warp11MmaTensorOpINS6_ILi32ELi32ELi16EEEdSP_dSX_dSV_NS10_17MmaTensorOpPolicyINSR_3MmaINS6_ILi8ELi8ELi4EEELi32EdSV_dSE_dSV_NSR_13OpMultiplyAddEEENSB_ILi1ELi1EEEEELi1ELb0EbEENSB_ILi0ELi0EEES1B_Li1EEELi3ELNS1_23SharedMemoryClearOptionE0EbEES1E_NS_8epilogue11threadblock8EpilogueIS7_S1A_Li1ENS1G_27PredicatedTileIteratorBlas3INS1G_26OutputTileOptimalThreadMapINS1G_15OutputTileShapeILi64ELi8ELi2ELi1ELi1EEENS1K_ILi1ELi4ELi1ELi1ELi4EEELi128ELi1ELi64EEEdLNS_8BlasModeE1EEENS1F_4warp24FragmentIteratorTensorOpIS12_S15_dNSK_IdLi2ELb1EEESV_EENS1Q_20TileIteratorTensorOpIS12_S15_dSV_EENS1G_18SharedLoadIteratorINS1N_18CompactedThreadMapEdLi8EEENS1F_6thread17LinearCombinationIdLi1EddLNS1Z_9ScaleType4KindE0ELNS_15FloatRoundStyleE2EdEENSB_ILi0ELi4EEELi1ELi1EEENS4_30GemmIdentityThreadblockSwizzleILi1EEELNS_8FillModeE2ELS1O_1EEEEEvNT_6ParamsE,"ax",@progbits
	.align	128
.text._ZN7cutlass6KernelINS_4gemm6kernel15Rank2KUniversalINS1_11threadblock13MmaMultistageINS1_9GemmShapeILi64ELi64ELi16EEENS_9transform11threadblock28PredicatedTileAccessIteratorINS_11MatrixShapeILi64ELi16EEEdNS_6layout11ColumnMajorELi1ENS8_31PitchLinearWarpStripedThreadMapINS_16PitchLinearShapeILi64ELi16EEELi128ENSG_ILi16ELi2EEELi1EEENS_5ArrayIdLi1ELb1EEELb0ENSD_9NoPermuteEEENS9_25RegularTileAccessIteratorISC_dNSD_43ColumnMajorTensorOpMultiplicandCongruous64bELi1ESJ_Li8EEELNS_4arch14CacheOperation4KindE0ENSA_INSB_ILi16ELi64EEEdNSD_8RowMajorELi0ESJ_SL_Lb0ESM_EENSO_ISU_dNSD_40RowMajorTensorOpMultiplicandCongruous64bELi0ESJ_Li8EEELST_0EdSV_NS4_9MmaPolicyINS1_4warp11MmaTensorOpINS6_ILi32ELi32ELi16EEEdSP_dSX_dSV_NS10_17MmaTensorOpPolicyINSR_3MmaINS6_ILi8ELi8ELi4EEELi32EdSV_dSE_dSV_NSR_13OpMultiplyAddEEENSB_ILi1ELi1EEEEELi1ELb0EbEENSB_ILi0ELi0EEES1B_Li1EEELi3ELNS1_23SharedMemoryClearOptionE0EbEES1E_NS_8epilogue11threadblock8EpilogueIS7_S1A_Li1ENS1G_27PredicatedTileIteratorBlas3INS1G_26OutputTileOptimalThreadMapINS1G_15OutputTileShapeILi64ELi8ELi2ELi1ELi1EEENS1K_ILi1ELi4ELi1ELi1ELi4EEELi128ELi1ELi64EEEdLNS_8BlasModeE1EEENS1F_4warp24FragmentIteratorTensorOpIS12_S15_dNSK_IdLi2ELb1EEESV_EENS1Q_20TileIteratorTensorOpIS12_S15_dSV_EENS1G_18SharedLoadIteratorINS1N_18CompactedThreadMapEdLi8EEENS1F_6thread17LinearCombinationIdLi1EddLNS1Z_9ScaleType4KindE0ELNS_15FloatRoundStyleE2EdEENSB_ILi0ELi4EEELi1ELi1EEENS4_30GemmIdentityThreadblockSwizzleILi1EEELNS_8FillModeE2ELS1O_1EEEEEvNT_6ParamsE:
        .type           _ZN7cutlass6KernelINS_4gemm6kernel15Rank2KUniversalINS1_11threadblock13MmaMultistageINS1_9GemmShapeILi64ELi64ELi16EEENS_9transform11threadblock28PredicatedTileAccessIteratorINS_11MatrixShapeILi64ELi16EEEdNS_6layout11ColumnMajorELi1ENS8_31PitchLinearWarpStripedThreadMapINS_16PitchLinearShapeILi64ELi16EEELi128ENSG_ILi16ELi2EEELi1EEENS_5ArrayIdLi1ELb1EEELb0ENSD_9NoPermuteEEENS9_25RegularTileAccessIteratorISC_dNSD_43ColumnMajorTensorOpMultiplicandCongruous64bELi1ESJ_Li8EEELNS_4arch14CacheOperation4KindE0ENSA_INSB_ILi16ELi64EEEdNSD_8RowMajorELi0ESJ_SL_Lb0ESM_EENSO_ISU_dNSD_40RowMajorTensorOpMultiplicandCongruous64bELi0ESJ_Li8EEELST_0EdSV_NS4_9MmaPolicyINS1_4warp11MmaTensorOpINS6_ILi32ELi32ELi16EEEdSP_dSX_dSV_NS10_17MmaTensorOpPolicyINSR_3MmaINS6_ILi8ELi8ELi4EEELi32EdSV_dSE_dSV_NSR_13OpMultiplyAddEEENSB_ILi1ELi1EEEEELi1ELb0EbEENSB_ILi0ELi0EEES1B_Li1EEELi3ELNS1_23SharedMemoryClearOptionE0EbEES1E_NS_8epilogue11threadblock8EpilogueIS7_S1A_Li1ENS1G_27PredicatedTileIteratorBlas3INS1G_26OutputTileOptimalThreadMapINS1G_15OutputTileShapeILi64ELi8ELi2ELi1ELi1EEENS1K_ILi1ELi4ELi1ELi1ELi4EEELi128ELi1ELi64EEEdLNS_8BlasModeE1EEENS1F_4warp24FragmentIteratorTensorOpIS12_S15_dNSK_IdLi2ELb1EEESV_EENS1Q_20TileIteratorTensorOpIS12_S15_dSV_EENS1G_18SharedLoadIteratorINS1N_18CompactedThreadMapEdLi8EEENS1F_6thread17LinearCombinationIdLi1EddLNS1Z_9ScaleType4KindE0ELNS_15FloatRoundStyleE2EdEENSB_ILi0ELi4EEELi1ELi1EEENS4_30GemmIdentityThreadblockSwizzleILi1EEELNS_8FillModeE2ELS1O_1EEEEEvNT_6ParamsE,@function
        .size           _ZN7cutlass6KernelINS_4gemm6kernel15Rank2KUniversalINS1_11threadblock13MmaMultistageINS1_9GemmShapeILi64ELi64ELi16EEENS_9transform11threadblock28PredicatedTileAccessIteratorINS_11MatrixShapeILi64ELi16EEEdNS_6layout11ColumnMajorELi1ENS8_31PitchLinearWarpStripedThreadMapINS_16PitchLinearShapeILi64ELi16EEELi128ENSG_ILi16ELi2EEELi1EEENS_5ArrayIdLi1ELb1EEELb0ENSD_9NoPermuteEEENS9_25RegularTileAccessIteratorISC_dNSD_43ColumnMajorTensorOpMultiplicandCongruous64bELi1ESJ_Li8EEELNS_4arch14CacheOperation4KindE0ENSA_INSB_ILi16ELi64EEEdNSD_8RowMajorELi0ESJ_SL_Lb0ESM_EENSO_ISU_dNSD_40RowMajorTensorOpMultiplicandCongruous64bELi0ESJ_Li8EEELST_0EdSV_NS4_9MmaPolicyINS1_4warp11MmaTensorOpINS6_ILi32ELi32ELi16EEEdSP_dSX_dSV_NS10_17MmaTensorOpPolicyINSR_3MmaINS6_ILi8ELi8ELi4EEELi32EdSV_dSE_dSV_NSR_13OpMultiplyAddEEENSB_ILi1ELi1EEEEELi1ELb0EbEENSB_ILi0ELi0EEES1B_Li1EEELi3ELNS1_23SharedMemoryClearOptionE0EbEES1E_NS_8epilogue11threadblock8EpilogueIS7_S1A_Li1ENS1G_27PredicatedTileIteratorBlas3INS1G_26OutputTileOptimalThreadMapINS1G_15OutputTileShapeILi64ELi8ELi2ELi1ELi1EEENS1K_ILi1ELi4ELi1ELi1ELi4EEELi128ELi1ELi64EEEdLNS_8BlasModeE1EEENS1F_4warp24FragmentIteratorTensorOpIS12_S15_dNSK_IdLi2ELb1EEESV_EENS1Q_20TileIteratorTensorOpIS12_S15_dSV_EENS1G_18SharedLoadIteratorINS1N_18CompactedThreadMapEdLi8EEENS1F_6thread17LinearCombinationIdLi1EddLNS1Z_9ScaleType4KindE0ELNS_15FloatRoundStyleE2EdEENSB_ILi0ELi4EEELi1ELi1EEENS4_30GemmIdentityThreadblockSwizzleILi1EEELNS_8FillModeE2ELS1O_1EEEEEvNT_6ParamsE,(.L_x_341 - _ZN7cutlass6KernelINS_4gemm6kernel15Rank2KUniversalINS1_11threadblock13MmaMultistageINS1_9GemmShapeILi64ELi64ELi16EEENS_9transform11threadblock28PredicatedTileAccessIteratorINS_11MatrixShapeILi64ELi16EEEdNS_6layout11ColumnMajorELi1ENS8_31PitchLinearWarpStripedThreadMapINS_16PitchLinearShapeILi64ELi16EEELi128ENSG_ILi16ELi2EEELi1EEENS_5ArrayIdLi1ELb1EEELb0ENSD_9NoPermuteEEENS9_25RegularTileAccessIteratorISC_dNSD_43ColumnMajorTensorOpMultiplicandCongruous64bELi1ESJ_Li8EEELNS_4arch14CacheOperation4KindE0ENSA_INSB_ILi16ELi64EEEdNSD_8RowMajorELi0ESJ_SL_Lb0ESM_EENSO_ISU_dNSD_40RowMajorTensorOpMultiplicandCongruous64bELi0ESJ_Li8EEELST_0EdSV_NS4_9MmaPolicyINS1_4warp11MmaTensorOpINS6_ILi32ELi32ELi16EEEdSP_dSX_dSV_NS10_17MmaTensorOpPolicyINSR_3MmaINS6_ILi8ELi8ELi4EEELi32EdSV_dSE_dSV_NSR_13OpMultiplyAddEEENSB_ILi1ELi1EEEEELi1ELb0EbEENSB_ILi0ELi0EEES1B_Li1EEELi3ELNS1_23SharedMemoryClearOptionE0EbEES1E_NS_8epilogue11threadblock8EpilogueIS7_S1A_Li1ENS1G_27PredicatedTileIteratorBlas3INS1G_26OutputTileOptimalThreadMapINS1G_15OutputTileShapeILi64ELi8ELi2ELi1ELi1EEENS1K_ILi1ELi4ELi1ELi1ELi4EEELi128ELi1ELi64EEEdLNS_8BlasModeE1EEENS1F_4warp24FragmentIteratorTensorOpIS12_S15_dNSK_IdLi2ELb1EEESV_EENS1Q_20TileIteratorTensorOpIS12_S15_dSV_EENS1G_18SharedLoadIteratorINS1N_18CompactedThreadMapEdLi8EEENS1F_6thread17LinearCombinationIdLi1EddLNS1Z_9ScaleType4KindE0ELNS_15FloatRoundStyleE2EdEENSB_ILi0ELi4EEELi1ELi1EEENS4_30GemmIdentityThreadblockSwizzleILi1EEELNS_8FillModeE2ELS1O_1EEEEEvNT_6ParamsE)
        .other          _ZN7cutlass6KernelINS_4gemm6kernel15Rank2KUniversalINS1_11threadblock13MmaMultistageINS1_9GemmShapeILi64ELi64ELi16EEENS_9transform11threadblock28PredicatedTileAccessIteratorINS_11MatrixShapeILi64ELi16EEEdNS_6layout11ColumnMajorELi1ENS8_31PitchLinearWarpStripedThreadMapINS_16PitchLinearShapeILi64ELi16EEELi128ENSG_ILi16ELi2EEELi1EEENS_5ArrayIdLi1ELb1EEELb0ENSD_9NoPermuteEEENS9_25RegularTileAccessIteratorISC_dNSD_43ColumnMajorTensorOpMultiplicandCongruous64bELi1ESJ_Li8EEELNS_4arch14CacheOperation4KindE0ENSA_INSB_ILi16ELi64EEEdNSD_8RowMajorELi0ESJ_SL_Lb0ESM_EENSO_ISU_dNSD_40RowMajorTensorOpMultiplicandCongruous64bELi0ESJ_Li8EEELST_0EdSV_NS4_9MmaPolicyINS1_4warp11MmaTensorOpINS6_ILi32ELi32ELi16EEEdSP_dSX_dSV_NS10_17MmaTensorOpPolicyINSR_3MmaINS6_ILi8ELi8ELi4EEELi32EdSV_dSE_dSV_NSR_13OpMultiplyAddEEENSB_ILi1ELi1EEEEELi1ELb0EbEENSB_ILi0ELi0EEES1B_Li1EEELi3ELNS1_23SharedMemoryClearOptionE0EbEES1E_NS_8epilogue11threadblock8EpilogueIS7_S1A_Li1ENS1G_27PredicatedTileIteratorBlas3INS1G_26OutputTileOptimalThreadMapINS1G_15OutputTileShapeILi64ELi8ELi2ELi1ELi1EEENS1K_ILi1ELi4ELi1ELi1ELi4EEELi128ELi1ELi64EEEdLNS_8BlasModeE1EEENS1F_4warp24FragmentIteratorTensorOpIS12_S15_dNSK_IdLi2ELb1EEESV_EENS1Q_20TileIteratorTensorOpIS12_S15_dSV_EENS1G_18SharedLoadIteratorINS1N_18CompactedThreadMapEdLi8EEENS1F_6thread17LinearCombinationIdLi1EddLNS1Z_9ScaleType4KindE0ELNS_15FloatRoundStyleE2EdEENSB_ILi0ELi4EEELi1ELi1EEENS4_30GemmIdentityThreadblockSwizzleILi1EEELNS_8FillModeE2ELS1O_1EEEEEvNT_6ParamsE,@"STO_CUDA_ENTRY STV_DEFAULT"
_ZN7cutlass6KernelINS_4gemm6kernel15Rank2KUniversalINS1_11threadblock13MmaMultistageINS1_9GemmShapeILi64ELi64ELi16EEENS_9transform11threadblock28PredicatedTileAccessIteratorINS_11MatrixShapeILi64ELi16EEEdNS_6layout11ColumnMajorELi1ENS8_31PitchLinearWarpStripedThreadMapINS_16PitchLinearShapeILi64ELi16EEELi128ENSG_ILi16ELi2EEELi1EEENS_5ArrayIdLi1ELb1EEELb0ENSD_9NoPermuteEEENS9_25RegularTileAccessIteratorISC_dNSD_43ColumnMajorTensorOpMultiplicandCongruous64bELi1ESJ_Li8EEELNS_4arch14CacheOperation4KindE0ENSA_INSB_ILi16ELi64EEEdNSD_8RowMajorELi0ESJ_SL_Lb0ESM_EENSO_ISU_dNSD_40RowMajorTensorOpMultiplicandCongruous64bELi0ESJ_Li8EEELST_0EdSV_NS4_9MmaPolicyINS1_4warp11MmaTensorOpINS6_ILi32ELi32ELi16EEEdSP_dSX_dSV_NS10_17MmaTensorOpPolicyINSR_3MmaINS6_ILi8ELi8ELi4EEELi32EdSV_dSE_dSV_NSR_13OpMultiplyAddEEENSB_ILi1ELi1EEEEELi1ELb0EbEENSB_ILi0ELi0EEES1B_Li1EEELi3ELNS1_23SharedMemoryClearOptionE0EbEES1E_NS_8epilogue11threadblock8EpilogueIS7_S1A_Li1ENS1G_27PredicatedTileIteratorBlas3INS1G_26OutputTileOptimalThreadMapINS1G_15OutputTileShapeILi64ELi8ELi2ELi1ELi1EEENS1K_ILi1ELi4ELi1ELi1ELi4EEELi128ELi1ELi64EEEdLNS_8BlasModeE1EEENS1F_4warp24FragmentIteratorTensorOpIS12_S15_dNSK_IdLi2ELb1EEESV_EENS1Q_20TileIteratorTensorOpIS12_S15_dSV_EENS1G_18SharedLoadIteratorINS1N_18CompactedThreadMapEdLi8EEENS1F_6thread17LinearCombinationIdLi1EddLNS1Z_9ScaleType4KindE0ELNS_15FloatRoundStyleE2EdEENSB_ILi0ELi4EEELi1ELi1EEENS4_30GemmIdentityThreadblockSwizzleILi1EEELNS_8FillModeE2ELS1O_1EEEEEvNT_6ParamsE:
[----:B------:R-:W-:Y:S08]  /*0000*/  LDC R1, c[0x0][0x37c] ;  /* 0x0000df00ff017b82 */ /* 0x000ff00000000800 */
[----:B------:R-:W1:Y:S01]  /*0010*/  LDC.64 R4, c[0x0][0x4a8] ;  /* 0x00012a00ff047b82 */ /* 0x000e620000000a00 */
[----:B------:R-:W2:Y:S07]  /*0020*/  LDCU.U8 UR4, c[0x0][0x528] ;  /* 0x0000a500ff0477ac */ /* 0x000eae0008000000 */
[----:B------:R-:W3:Y:S01]  /*0030*/  LDC.64 R2, c[0x0][0x4a0] ;  /* 0x00012800ff027b82 */ /* 0x000ee20000000a00 */
[----:B--2---:R-:W-:Y:S01]  /*0040*/  ISETP.NE.AND P0, PT, RZ, UR4, PT ;  /* 0x00000004ff007c0c */ /* 0x004fe2000bf05270 */
[----:B-1----:R-:W-:-:S06]  /*0050*/  DSETP.NEU.AND P1, PT, R4, 1, PT ;  /* 0x3ff000000400742a */ /* 0x002fcc0003f2d000 */
[----:B---3--:R-:W-:-:S14]  /*0060*/  DSETP.EQ.AND P1, PT, R2, RZ, !P1 ;  /* 0x000000ff0200722a */ /* 0x008fdc0004f22000 */
[----:B------:R-:W-:Y:S05]  /*0070*/  @P1 EXIT P0 ;  /* 0x000000000000194d */ /* 0x000fea0000000000 */
[----:B------:R-:W1:Y:S01]  /*0080*/  S2R R4, SR_CTAID.Y ;  /* 0x0000000000047919 */ /* 0x000e620000002600 */
[----:B------:R-:W2:Y:S01]  /*0090*/  LDC R33, c[0x0][0x398] ;  /* 0x0000e600ff217b82 */ /* 0x000ea20000000800 */
[----:B------:R-:W-:Y:S01]  /*00a0*/  IMAD.MOV.U32 R2, RZ, RZ, -0x1 ;  /* 0xffffffffff027424 */ /* 0x000fe200078e00ff */
[----:B------:R-:W3:Y:S01]  /*00b0*/  LDCU UR5, c[0x0][0x390] ;  /* 0x00007200ff0577ac */ /* 0x000ee20008000800 */
[----:B------:R-:W4:Y:S01]  /*00c0*/  S2R R0, SR_CTAID.X ;  /* 0x0000000000007919 */ /* 0x000f220000002500 */
[----:B------:R-:W3:Y:S02]  /*00d0*/  LDCU UR4, c[0x0][0x38c] ;  /* 0x00007180ff0477ac */ /* 0x000ee40008000800 */
[-C--:B--2---:R-:W-:Y:S02]  /*00e0*/  SHF.L.U32 R3, R2, R33.reuse, RZ ;  /* 0x0000002102037219 */ /* 0x084fe400000006ff */
[----:B-1----:R-:W-:Y:S02]  /*00f0*/  SHF.L.U32 R4, R4, R33, RZ ;  /* 0x0000002104047219 */ /* 0x002fe400000006ff */
[----:B----4-:R-:W-:-:S02]  /*0100*/  LOP3.LUT R3, R0, R3, RZ, 0x30, !PT ;  /* 0x0000000300037212 */ /* 0x010fc400078e30ff */
[----:B------:R-:W-:-:S03]  /*0110*/  SHF.R.U32.HI R33, RZ, R33, R0 ;  /* 0x00000021ff217219 */ /* 0x000fc60000011600 */
[----:B------:R-:W-:-:S05]  /*0120*/  IMAD.IADD R31, R4, 0x1, R3 ;  /* 0x00000001041f7824 */ /* 0x000fca00078e0203 */
[----:B---3--:R-:W-:-:S04]  /*0130*/  ISETP.GE.AND P0, PT, R31, UR5, PT ;  /* 0x000000051f007c0c */ /* 0x008fc8000bf06270 */
[----:B------:R-:W-:-:S13]  /*0140*/  ISETP.GE.OR P0, PT, R33, UR4, P0 ;  /* 0x0000000421007c0c */ /* 0x000fda0008706670 */
[----:B------:R-:W-:Y:S05]  /*0150*/  @P0 EXIT ;  /* 0x000000000000094d */ /* 0x000fea0003800000 */
[----:B------:R-:W-:Y:S01]  /*0160*/  IMAD.SHL.U32 R3, R33, 0x40, RZ ;  /* 0x0000004021037824 */ /* 0x000fe200078e00ff */
[----:B------:R-:W-:-:S04]  /*0170*/  LEA R0, R31, 0x40, 0x6 ;  /* 0x000000401f007811 */ /* 0x000fc800078e30ff */
[----:B------:R-:W-:-:S13]  /*0180*/  ISETP.GE.AND P0, PT, R3, R0, PT ;  /* 0x000000000300720c */ /* 0x000fda0003f06270 */
[----:B------:R-:W-:Y:S05]  /*0190*/  @P0 EXIT ;  /* 0x000000000000094d */ /* 0x000fea0003800000 */
[----:B------:R-:W1:Y:S01]  /*01a0*/  LDCU UR5, c[0x0][0x4d0] ;  /* 0x00009a00ff0577ac */ /* 0x000e620008000800 */
[----:B------:R-:W-:Y:S01]  /*01b0*/  MOV R139, RZ ;  /* 0x000000ff008b7202 */ /* 0x000fe20000000f00 */
[----:B------:R-:W2:Y:S01]  /*01c0*/  LDCU UR4, c[0x0][0x388] ;  /* 0x00007100ff0477ac */ /* 0x000ea20008000800 */
[----:B------:R-:W3:Y:S01]  /*01d0*/  LDCU.64 UR22, c[0x0][0x358] ;  /* 0x00006b00ff1677ac */ /* 0x000ee20008000a00 */
[----:B-1----:R-:W-:-:S09]  /*01e0*/  UISETP.GT.U32.AND UP0, UPT, UR5, 0x1, UPT ;  /* 0x000000010500788c */ /* 0x002fd2000bf04070 */
[----:B--23--:R-:W-:Y:S05]  /*01f0*/  BRA.U UP0, `(.L_x_0) ;  /* 0x0000000100287547 */ /* 0x00cfea000b800000 */
[----:B------:R-:W1:Y:S01]  /*0200*/  S2UR UR7, SR_CTAID.Z ;  /* 0x00000000000779c3 */ /* 0x000e620000002700 */
[----:B------:R-:W1:Y:S01]  /*0210*/  LDCU UR4, c[0x0][0x4d8] ;  /* 0x00009b00ff0477ac */ /* 0x000e620008000800 */
[----:B------:R-:W2:Y:S01]  /*0220*/  LDCU UR5, c[0x0][0x394] ;  /* 0x00007280ff0577ac */ /* 0x000ea20008000800 */
[----:B-1----:R-:W-:Y:S02]  /*0230*/  UIMAD UR6, UR7, UR4, URZ ;  /* 0x00000004070672a4 */ /* 0x002fe4000f8e02ff */
[----:B------:R-:W-:Y:S02]  /*0240*/  UIADD3 UR7, UPT, UPT, UR7, 0x1, URZ ;  /* 0x0000000107077890 */ /* 0x000fe4000fffe0ff */
[----:B------:R-:W-:Y:S02]  /*0250*/  UIADD3 UR4, UPT, UPT, UR6, UR4, URZ ;  /* 0x0000000406047290 */ /* 0x000fe4000fffe0ff */
[----:B--2---:R-:W-:Y:S01]  /*0260*/  UISETP.GE.AND UP0, UPT, UR7, UR5, UPT ;  /* 0x000000050700728c */ /* 0x004fe2000bf06270 */
[----:B------:R-:W-:-:S10]  /*0270*/  MOV R139, UR6 ;  /* 0x00000006008b7c02 */ /* 0x000fd40008000f00 */
[----:B------:R-:W1:Y:S01]  /*0280*/  @UP0 LDCU UR4, c[0x0][0x388] ;  /* 0x00007100ff0407ac */ /* 0x000e620008000800 */
[----:B------:R-:W-:Y:S01]  /*0290*/  NOP ;  /* 0x0000000000007918 */ /* 0x000fe20000000000 */
.L_x_0:
[----:B------:R-:W2:Y:S01]  /*02a0*/  S2R R2, SR_TID.X ;  /* 0x0000000000027919 */ /* 0x000ea20000002100 */
[----:B-1----:R-:W-:Y:S01]  /*02b0*/  IADD3 R135, PT, PT, -R139, UR4, RZ ;  /* 0x000000048b877c10 */ /* 0x002fe2000fffe1ff */
[----:B------:R-:W1:Y:S01]  /*02c0*/  LDCU.64 UR6, c[0x0][0x380] ;  /* 0x00007000ff0677ac */ /* 0x000e620008000a00 */
[----:B------:R-:W-:Y:S02]  /*02d0*/  CS2R R54, SRZ ;  /* 0x0000000000367805 */ /* 0x000fe4000001ff00 */
[----:B------:R-:W-:Y:S02]  /*02e0*/  CS2R R52, SRZ ;  /* 0x0000000000347805 */ /* 0x000fe4000001ff00 */
[----:B------:R-:W-:Y:S01]  /*02f0*/  SHF.R.S32.HI R136, RZ, 0x1f, R135 ;  /* 0x0000001fff887819 */ /* 0x000fe20000011487 */
[----:B------:R-:W-:Y:S01]  /*0300*/  VIADD R0, R135, 0x1e ;  /* 0x0000001e87007836 */ /* 0x000fe20000000000 */
[----:B------:R-:W3:Y:S01]  /*0310*/  LDCU.128 UR16, c[0x0][0x4e0] ;  /* 0x00009c00ff1077ac */ /* 0x000ee20008000c00 */
[----:B------:R-:W-:-:S02]  /*0320*/  CS2R R50, SRZ ;  /* 0x0000000000327805 */ /* 0x000fc4000001ff00 */
[----:B------:R-:W-:Y:S02]  /*0330*/  LEA.HI R136, R136, R135, RZ, 0x4 ;  /* 0x0000008788887211 */ /* 0x000fe400078f20ff */
[----:B------:R-:W-:Y:S02]  /*0340*/  CS2R R48, SRZ ;  /* 0x0000000000307805 */ /* 0x000fe4000001ff00 */
[----:B------:R-:W-:Y:S01]  /*0350*/  ISETP.GE.U32.AND P2, PT, R0, 0x1f, PT ;  /* 0x0000001f0000780c */ /* 0x000fe20003f46070 */
[----:B------:R-:W4:Y:S01]  /*0360*/  LDCU.128 UR12, c[0x0][0x3b0] ;  /* 0x00007600ff0c77ac */ /* 0x000f220008000c00 */
[----:B------:R-:W-:Y:S02]  /*0370*/  LOP3.LUT R136, R136, 0xfffffff0, RZ, 0xc0, !PT ;  /* 0xfffffff088887812 */ /* 0x000fe400078ec0ff */
[----:B------:R-:W-:Y:S02]  /*0380*/  CS2R R58, SRZ ;  /* 0x00000000003a7805 */ /* 0x000fe4000001ff00 */
[----:B------:R-:W-:Y:S01]  /*0390*/  CS2R R56, SRZ ;  /* 0x0000000000387805 */ /* 0x000fe2000001ff00 */
[----:B------:R-:W3:Y:S01]  /*03a0*/  LDCU.64 UR20, c[0x0][0x3a8] ;  /* 0x00007500ff1477ac */ /* 0x000ee20008000a00 */
[----:B------:R-:W-:Y:S01]  /*03b0*/  CS2R R46, SRZ ;  /* 0x00000000002e7805 */ /* 0x000fe2000001ff00 */
[----:B------:R-:W-:Y:S01]  /*03c0*/  IMAD.IADD R136, R135, 0x1, -R136 ;  /* 0x0000000187887824 */ /* 0x000fe200078e0a88 */
[----:B------:R-:W-:Y:S01]  /*03d0*/  CS2R R44, SRZ ;  /* 0x00000000002c7805 */ /* 0x000fe2000001ff00 */
[----:B------:R-:W1:Y:S01]  /*03e0*/  LDCU.128 UR8, c[0x0][0x3d0] ;  /* 0x00007a00ff0877ac */ /* 0x000e620008000c00 */
[----:B------:R-:W-:-:S02]  /*03f0*/  CS2R R62, SRZ ;  /* 0x00000000003e7805 */ /* 0x000fc4000001ff00 */
[----:B------:R-:W-:Y:S02]  /*0400*/  CS2R R60, SRZ ;  /* 0x00000000003c7805 */ /* 0x000fe4000001ff00 */
[C---:B------:R-:W-:Y:S02]  /*0410*/  ISETP.NE.AND P0, PT, R136.reuse, RZ, PT ;  /* 0x000000ff8800720c */ /* 0x040fe40003f05270 */
[----:B------:R-:W-:Y:S02]  /*0420*/  CS2R R42, SRZ ;  /* 0x00000000002a7805 */ /* 0x000fe4000001ff00 */
[----:B------:R-:W-:Y:S02]  /*0430*/  CS2R R40, SRZ ;  /* 0x0000000000287805 */ /* 0x000fe4000001ff00 */
[----:B------:R-:W-:Y:S02]  /*0440*/  CS2R R66, SRZ ;  /* 0x0000000000427805 */ /* 0x000fe4000001ff00 */
[----:B------:R-:W-:-:S02]  /*0450*/  SEL R136, R136, 0x10, P0 ;  /* 0x0000001088887807 */ /* 0x000fc40000000000 */
[----:B------:R-:W-:Y:S02]  /*0460*/  CS2R R64, SRZ ;  /* 0x0000000000407805 */ /* 0x000fe4000001ff00 */
[----:B------:R-:W-:Y:S01]  /*0470*/  CS2R R38, SRZ ;  /* 0x0000000000267805 */ /* 0x000fe2000001ff00 */
[----:B----4-:R-:W-:Y:S01]  /*0480*/  UIADD3 UR12, UP1, UPT, UR12, -UR14, URZ ;  /* 0x8000000e0c0c7290 */ /* 0x010fe2000ff3e0ff */
[----:B------:R-:W-:Y:S01]  /*0490*/  VIADDMNMX R11, R139, R136, UR4, PT ;  /* 0x000000048b0b7e46 */ /* 0x000fe2000b800188 */
[----:B------:R-:W4:Y:S01]  /*04a0*/  LDCU.64 UR4, c[0x0][0x3a0] ;  /* 0x00007400ff0477ac */ /* 0x000f220008000a00 */
[--C-:B--2---:R-:W-:Y:S02]  /*04b0*/  SHF.R.U32.HI R85, RZ, 0x4, R2.reuse ;  /* 0x00000004ff557819 */ /* 0x104fe40000011602 */
[----:B------:R-:W-:Y:S02]  /*04c0*/  CS2R R36, SRZ ;  /* 0x0000000000247805 */ /* 0x000fe4000001ff00 */
[----:B------:R-:W-:Y:S01]  /*04d0*/  LOP3.LUT R4, R2, 0xf, RZ, 0xc0, !PT ;  /* 0x0000000f02047812 */ /* 0x000fe200078ec0ff */
[----:B------:R-:W-:Y:S01]  /*04e0*/  UIADD3.X UR13, UPT, UPT, UR13, ~UR15, URZ, UP1, !UPT ;  /* 0x8000000f0d0d7290 */ /* 0x000fe20008ffe4ff */
[----:B------:R-:W-:Y:S01]  /*04f0*/  SHF.R.U32.HI R0, RZ, 0x5, R2 ;  /* 0x00000005ff007819 */ /* 0x000fe20000011602 */
[----:B-1----:R-:W-:Y:S01]  /*0500*/  UIADD3 UR8, UP0, UPT, UR8, -UR10, URZ ;  /* 0x8000000a08087290 */ /* 0x002fe2000ff1e0ff */
[----:B------:R-:W-:Y:S01]  /*0510*/  LOP3.LUT R5, R85, 0x1, RZ, 0xc0, !PT ;  /* 0x0000000155057812 */ /* 0x000fe200078ec0ff */
[----:B------:R-:W-:Y:S01]  /*0520*/  IMAD R32, R33, 0x40, R4 ;  /* 0x0000004021207824 */ /* 0x000fe200078e0204 */
[----:B------:R-:W-:Y:S01]  /*0530*/  SHF.R.U32.HI R84, RZ, 0x1, R2 ;  /* 0x00000001ff547819 */ /* 0x000fe20000011602 */
[--C-:B------:R-:W-:Y:S01]  /*0540*/  IMAD R30, R31, 0x40, R4.reuse ;  /* 0x000000401f1e7824 */ /* 0x100fe200078e0204 */
[----:B------:R-:W-:Y:S01]  /*0550*/  SHF.R.U32.HI R4, RZ, 0x3, R4 ;  /* 0x00000003ff047819 */ /* 0x000fe20000011604 */
[----:B------:R-:W-:Y:S01]  /*0560*/  IMAD R5, R0, 0x2, R5 ;  /* 0x0000000200057824 */ /* 0x000fe200078e0205 */
[C---:B------:R-:W-:Y:S01]  /*0570*/  ISETP.GE.AND P3, PT, R32.reuse, UR6, PT ;  /* 0x0000000620007c0c */ /* 0x040fe2000bf66270 */
[----:B------:R-:W-:Y:S01]  /*0580*/  VIADD R3, R32, 0x10 ;  /* 0x0000001020037836 */ /* 0x000fe20000000000 */
[----:B------:R-:W-:Y:S01]  /*0590*/  LOP3.LUT R84, R84, 0x3, RZ, 0xc0, !PT ;  /* 0x0000000354547812 */ /* 0x000fe200078ec0ff */
[----:B------:R-:W-:Y:S01]  /*05a0*/  IMAD.IADD R28, R5, 0x1, R139 ;  /* 0x00000001051c7824 */ /* 0x000fe200078e028b */
[----:B------:R-:W-:Y:S01]  /*05b0*/  SEL R13, RZ, 0x100, P3 ;  /* 0x00000100ff0d7807 */ /* 0x000fe20001800000 */
[C---:B------:R-:W-:Y:S01]  /*05c0*/  VIADD R7, R32.reuse, 0x20 ;  /* 0x0000002020077836 */ /* 0x040fe20000000000 */
[----:B------:R-:W-:Y:S01]  /*05d0*/  ISETP.GE.AND P4, PT, R3, UR6, PT ;  /* 0x0000000603007c0c */ /* 0x000fe2000bf86270 */
[----:B------:R-:W-:Y:S01]  /*05e0*/  VIADD R6, R32, 0x30 ;  /* 0x0000003020067836 */ /* 0x000fe20000000000 */
[-C--:B------:R-:W-:Y:S01]  /*05f0*/  ISETP.LT.AND P1, PT, R28, R11.reuse, !P3 ;  /* 0x0000000b1c00720c */ /* 0x080fe20005f21270 */
[C---:B------:R-:W-:Y:S01]  /*0600*/  VIADD R3, R30.reuse, 0x10 ;  /* 0x000000101e037836 */ /* 0x040fe20000000000 */
[----:B------:R-:W-:Y:S01]  /*0610*/  ISETP.GE.AND P6, PT, R7, UR6, PT ;  /* 0x0000000607007c0c */ /* 0x000fe2000bfc6270 */
[----:B------:R-:W-:Y:S01]  /*0620*/  VIADD R9, R30, 0x20 ;  /* 0x000000201e097836 */ /* 0x000fe20000000000 */
[----:B------:R-:W-:Y:S01]  /*0630*/  SEL R7, RZ, 0x1, !P1 ;  /* 0x00000001ff077807 */ /* 0x000fe20004800000 */
[----:B------:R-:W1:Y:S01]  /*0640*/  SHFL.IDX PT, R0, R0, RZ, 0x1f ;  /* 0x00001fff00007589 */ /* 0x000e6200000e0000 */
[----:B------:R-:W-:Y:S01]  /*0650*/  SEL R26, RZ, 0x2, P4 ;  /* 0x00000002ff1a7807 */ /* 0x000fe20002000000 */
[----:B------:R-:W-:Y:S01]  /*0660*/  UIADD3.X UR9, UPT, UPT, UR9, ~UR11, URZ, UP0, !UPT ;  /* 0x8000000b09097290 */ /* 0x000fe200087fe4ff */
[----:B------:R-:W-:-:S02]  /*0670*/  ISETP.GE.AND P1, PT, R28, R11, PT ;  /* 0x0000000b1c00720c */ /* 0x000fc40003f26270 */
[----:B------:R-:W-:Y:S02]  /*0680*/  CS2R R34, SRZ ;  /* 0x0000000000227805 */ /* 0x000fe4000001ff00 */
[----:B------:R-:W-:Y:S02]  /*0690*/  SEL R25, RZ, 0x4, P6 ;  /* 0x00000004ff197807 */ /* 0x000fe40003000000 */
[----:B------:R-:W-:Y:S01]  /*06a0*/  ISETP.GE.AND P0, PT, R6, UR6, PT ;  /* 0x0000000606007c0c */ /* 0x000fe2000bf06270 */
[----:B------:R-:W-:Y:S01]  /*06b0*/  VIADD R6, R28, 0x8 ;  /* 0x000000081c067836 */ /* 0x000fe20000000000 */
[----:B------:R-:W-:Y:S01]  /*06c0*/  ISETP.GE.AND P5, PT, R3, UR7, PT ;  /* 0x0000000703007c0c */ /* 0x000fe2000bfa6270 */
[----:B------:R-:W2:Y:S01]  /*06d0*/  S2UR UR6, SR_CgaCtaId ;  /* 0x00000000000679c3 */ /* 0x000ea20000008800 */
[----:B------:R-:W-:Y:S02]  /*06e0*/  SEL R8, R26, RZ, !P1 ;  /* 0x000000ff1a087207 */ /* 0x000fe40004800000 */
[----:B------:R-:W-:-:S02]  /*06f0*/  SEL R3, R25, RZ, !P1 ;  /* 0x000000ff19037207 */ /* 0x000fc40004800000 */
[----:B------:R-:W-:Y:S02]  /*0700*/  SEL R146, RZ, 0x400, P6 ;  /* 0x00000400ff927807 */ /* 0x000fe40003000000 */
[----:B------:R-:W-:Y:S02]  /*0710*/  ISETP.GE.AND P6, PT, R6, R11, PT ;  /* 0x0000000b0600720c */ /* 0x000fe40003fc6270 */
[----:B------:R-:W-:Y:S01]  /*0720*/  IADD3 R6, PT, PT, R3, R8, R7 ;  /* 0x0000000803067210 */ /* 0x000fe20007ffe007 */
[----:B------:R-:W-:Y:S01]  /*0730*/  IMAD.SHL.U32 R3, R2, 0x4, RZ ;  /* 0x0000000402037824 */ /* 0x000fe200078e00ff */
[----:B------:R-:W-:Y:S02]  /*0740*/  SEL R18, RZ, 0x8, P0 ;  /* 0x00000008ff127807 */ /* 0x000fe40000000000 */
[----:B------:R-:W-:Y:S02]  /*0750*/  SEL R15, RZ, 0x200, P4 ;  /* 0x00000200ff0f7807 */ /* 0x000fe40002000000 */
[----:B------:R-:W-:-:S02]  /*0760*/  ISETP.GE.AND P4, PT, R9, UR7, PT ;  /* 0x0000000709007c0c */ /* 0x000fc4000bf86270 */
[----:B------:R-:W-:Y:S02]  /*0770*/  SEL R9, RZ, 0x800, P0 ;  /* 0x00000800ff097807 */ /* 0x000fe40000000000 */
[----:B------:R-:W-:Y:S02]  /*0780*/  SEL R7, R18, RZ, !P1 ;  /* 0x000000ff12077207 */ /* 0x000fe40004800000 */
[----:B------:R-:W-:Y:S02]  /*0790*/  SEL R10, R13, RZ, !P6 ;  /* 0x000000ff0d0a7207 */ /* 0x000fe40007000000 */
[----:B------:R-:W-:Y:S02]  /*07a0*/  ISETP.GE.AND P0, PT, R30, UR7, PT ;  /* 0x000000071e007c0c */ /* 0x000fe4000bf06270 */
[----:B------:R-:W-:Y:S02]  /*07b0*/  LOP3.LUT R8, R84, 0x4, R3, 0xf8, !PT ;  /* 0x0000000454087812 */ /* 0x000fe400078ef803 */
[----:B------:R-:W-:-:S02]  /*07c0*/  SEL R22, RZ, 0x1, P3 ;  /* 0x00000001ff167807 */ /* 0x000fc40001800000 */
[----:B------:R-:W-:Y:S01]  /*07d0*/  IADD3 R10, PT, PT, R10, R7, R6 ;  /* 0x000000070a0a7210 */ /* 0x000fe20007ffe006 */
[----:B------:R-:W-:Y:S01]  /*07e0*/  VIADD R6, R30, 0x30 ;  /* 0x000000301e067836 */ /* 0x000fe20000000000 */
[----:B------:R-:W-:Y:S02]  /*07f0*/  ISETP.LT.AND P3, PT, R28, R11, !P0 ;  /* 0x0000000b1c00720c */ /* 0x000fe40004761270 */
[----:B------:R-:W-:Y:S02]  /*0800*/  LOP3.LUT R7, R8, 0x1, R85, 0x78, !PT ;  /* 0x0000000108077812 */ /* 0x000fe400078e7855 */
[----:B------:R-:W-:Y:S02]  /*0810*/  SEL R11, R15, RZ, !P6 ;  /* 0x000000ff0f0b7207 */ /* 0x000fe40007000000 */
[----:B------:R-:W-:Y:S01]  /*0820*/  SEL R8, R146, RZ, !P6 ;  /* 0x000000ff92087207 */ /* 0x000fe20007000000 */
[----:B------:R-:W-:Y:S01]  /*0830*/  IMAD R4, R7, 0x2, R4 ;  /* 0x0000000207047824 */ /* 0x000fe200078e0204 */
[----:B------:R-:W-:-:S02]  /*0840*/  SEL R14, RZ, 0x1, !P3 ;  /* 0x00000001ff0e7807 */ /* 0x000fc40005800000 */
[----:B------:R-:W-:Y:S01]  /*0850*/  ISETP.GE.AND P3, PT, R6, UR7, PT ;  /* 0x0000000706007c0c */ /* 0x000fe2000bf66270 */
[----:B------:R-:W-:Y:S01]  /*0860*/  UMOV UR7, 0x400 ;  /* 0x0000040000077882 */ /* 0x000fe20000000000 */
[----:B------:R-:W-:Y:S01]  /*0870*/  IADD3 R11, PT, PT, R8, R11, R10 ;  /* 0x0000000b080b7210 */ /* 0x000fe20007ffe00a */
[----:B--2---:R-:W-:Y:S01]  /*0880*/  ULEA UR6, UR6, UR7, 0x18 ;  /* 0x0000000706067291 */ /* 0x004fe2000f8ec0ff */
[----:B------:R-:W-:Y:S02]  /*0890*/  SHF.R.U32.HI R7, RZ, 0x3, R2 ;  /* 0x00000003ff077819 */ /* 0x000fe40000011602 */
[----:B------:R-:W-:Y:S02]  /*08a0*/  SEL R6, R9, RZ, !P6 ;  /* 0x000000ff09067207 */ /* 0x000fe40007000000 */
[----:B------:R-:W-:Y:S02]  /*08b0*/  LOP3.LUT R20, R4, 0x4, R7, 0x78, !PT ;  /* 0x0000000404147812 */ /* 0x000fe400078e7807 */
[----:B------:R-:W-:Y:S01]  /*08c0*/  SHF.R.S32.HI R19, RZ, 0x1f, R28 ;  /* 0x0000001fff137819 */ /* 0x000fe2000001141c */
[----:B------:R-:W-:Y:S01]  /*08d0*/  IMAD.IADD R4, R11, 0x1, R6 ;  /* 0x000000010b047824 */ /* 0x000fe200078e0206 */
[----:B------:R-:W-:-:S02]  /*08e0*/  SHF.R.S32.HI R33, RZ, 0x1f, R32 ;  /* 0x0000001fff217819 */ /* 0x000fc40000011420 */
[----:B------:R-:W-:Y:S01]  /*08f0*/  SEL R24, RZ, 0x2, P5 ;  /* 0x00000002ff187807 */ /* 0x000fe20002800000 */
[----:B----4-:R-:W-:Y:S01]  /*0900*/  IMAD R17, R19, UR4, RZ ;  /* 0x0000000413117c24 */ /* 0x010fe2000f8e02ff */
[----:B------:R-:W-:Y:S01]  /*0910*/  SEL R4, R4, RZ, P2 ;  /* 0x000000ff04047207 */ /* 0x000fe20001000000 */
[----:B------:R-:W-:Y:S01]  /*0920*/  IMAD.WIDE.U32 R32, R28, UR4, R32 ;  /* 0x000000041c207c25 */ /* 0x000fe2000f8e0020 */
[----:B------:R-:W-:Y:S02]  /*0930*/  SEL R23, RZ, 0x4, P4 ;  /* 0x00000004ff177807 */ /* 0x000fe40002000000 */
[----:B------:R-:W-:Y:S01]  /*0940*/  SEL R8, RZ, 0x8, P3 ;  /* 0x00000008ff087807 */ /* 0x000fe20001800000 */
[----:B------:R-:W-:Y:S01]  /*0950*/  IMAD.SHL.U32 R134, R4, 0x8, RZ ;  /* 0x0000000804867824 */ /* 0x000fe200078e00ff */
[----:B------:R-:W-:Y:S01]  /*0960*/  LOP3.LUT R5, R84, 0x3c, R5, 0xf8, !PT ;  /* 0x0000003c54057812 */ /* 0x000fe200078ef805 */
[----:B------:R-:W-:Y:S01]  /*0970*/  IMAD R17, R28, UR5, R17 ;  /* 0x000000051c117c24 */ /* 0x000fe2000f8e0211 */
[----:B------:R-:W-:Y:S01]  /*0980*/  SEL R11, R24, RZ, !P1 ;  /* 0x000000ff180b7207 */ /* 0x000fe20004800000 */
[----:B------:R-:W-:Y:S01]  /*0990*/  IMAD.SHL.U32 R133, R4, 0x4, RZ ;  /* 0x0000000404857824 */ /* 0x000fe200078e00ff */
[----:B------:R-:W-:Y:S01]  /*09a0*/  SEL R10, R23, RZ, !P1 ;  /* 0x000000ff170a7207 */ /* 0x000fe20004800000 */
[----:B------:R-:W-:Y:S01]  /*09b0*/  IMAD.IADD R17, R33, 0x1, R17 ;  /* 0x0000000121117824 */ /* 0x000fe200078e0211 */
[----:B------:R-:W-:Y:S01]  /*09c0*/  SEL R6, R8, RZ, !P1 ;  /* 0x000000ff08067207 */ /* 0x000fe20004800000 */
[----:B------:R-:W-:Y:S01]  /*09d0*/  IMAD R5, R5, 0x40, R20 ;  /* 0x0000004005057824 */ /* 0x000fe200078e0214 */
[----:B------:R-:W-:Y:S01]  /*09e0*/  SEL R7, RZ, 0x100, P0 ;  /* 0x00000100ff077807 */ /* 0x000fe20000000000 */
[----:B------:R-:W-:Y:S01]  /*09f0*/  IMAD.SHL.U32 R132, R4, 0x2, RZ ;  /* 0x0000000204847824 */ /* 0x000fe200078e00ff */
[----:B------:R-:W-:Y:S01]  /*0a00*/  SEL R12, RZ, 0x1, P0 ;  /* 0x00000001ff0c7807 */ /* 0x000fe20000000000 */
[C---:B------:R-:W-:Y:S01]  /*0a10*/  VIADD R20, R135.reuse, 0xffffffff ;  /* 0xffffffff87147836 */ /* 0x040fe20000000000 */
[----:B------:R-:W-:Y:S01]  /*0a20*/  LOP3.LUT P1, R134, R134, 0x8, RZ, 0xc0, !PT ;  /* 0x0000000886867812 */ /* 0x000fe2000782c0ff */
[----:B------:R-:W-:Y:S01]  /*0a30*/  VIADD R135, R135, 0xf ;  /* 0x0000000f87877836 */ /* 0x000fe20000000000 */
[----:B---3--:R-:W-:-:S02]  /*0a40*/  LEA R16, P0, R32, UR16, 0x3 ;  /* 0x0000001020107c11 */ /* 0x008fc4000f8018ff */
[----:B------:R-:W-:Y:S02]  /*0a50*/  LEA R5, R5, UR6, 0x3 ;  /* 0x0000000605057c11 */ /* 0x000fe4000f8e18ff */
[----:B------:R-:W-:Y:S01]  /*0a60*/  LEA.HI.X R17, R32, UR17, R17, 0x3, P0 ;  /* 0x0000001120117c11 */ /* 0x000fe200080f1c11 */
[----:B------:R-:W-:Y:S01]  /*0a70*/  BAR.SYNC.DEFER_BLOCKING 0x0 ;  /* 0x0000000000007b1d */ /* 0x000fe20000010000 */
[----:B------:R-:W-:Y:S02]  /*0a80*/  LOP3.LUT P0, R133, R133, 0x8, RZ, 0xc0, !PT ;  /* 0x0000000885857812 */ /* 0x000fe4000780c0ff */
[----:B------:R-:W-:Y:S02]  /*0a90*/  CS2R R32, SRZ ;  /* 0x0000000000207805 */ /* 0x000fe4000001ff00 */
[----:B------:R-:W-:Y:S02]  /*0aa0*/  SHF.R.S32.HI R31, RZ, 0x1f, R30 ;  /* 0x0000001fff1f7819 */ /* 0x000fe4000001141e */
[----:B------:R-:W-:Y:S01]  /*0ab0*/  IADD3 R22, PT, PT, R25, R26, R22 ;  /* 0x0000001a19167210 */ /* 0x000fe20007ffe016 */
[----:B------:R-:W2:Y:S01]  /*0ac0*/  LDCU.64 UR16, c[0x0][0x3c0] ;  /* 0x00007800ff1077ac */ /* 0x000ea20008000a00 */
[----:B------:R-:W-:-:S02]  /*0ad0*/  IADD3 R23, PT, PT, R23, R24, R12 ;  /* 0x0000001817177210 */ /* 0x000fc40007ffe00c */
[----:B------:R-:W-:Y:S02]  /*0ae0*/  CS2R R26, SRZ ;  /* 0x00000000001a7805 */ /* 0x000fe4000001ff00 */
[----:B------:R-:W-:Y:S02]  /*0af0*/  SHF.R.S32.HI R118, RZ, 0x1f, R136 ;  /* 0x0000001fff767819 */ /* 0x000fe40000011488 */
[----:B------:R-:W-:Y:S02]  /*0b00*/  CS2R R24, SRZ ;  /* 0x0000000000187805 */ /* 0x000fe4000001ff00 */
[----:B------:R-:W-:Y:S02]  /*0b10*/  IADD3 R22, PT, PT, R13, R18, R22 ;  /* 0x000000120d167210 */ /* 0x000fe40007ffe016 */
[----:B------:R-:W-:Y:S02]  /*0b20*/  IADD3 R10, PT, PT, R10, R11, R14 ;  /* 0x0000000b0a0a7210 */ /* 0x000fe40007ffe00e */
[----:B------:R-:W-:-:S02]  /*0b30*/  IADD3 R146, PT, PT, R146, R15, R22 ;  /* 0x0000000f92927210 */ /* 0x000fc40007ffe016 */
[----:B------:R-:W-:Y:S02]  /*0b40*/  SEL R145, RZ, 0x200, P5 ;  /* 0x00000200ff917807 */ /* 0x000fe40002800000 */
[----:B------:R-:W-:Y:S01]  /*0b50*/  IADD3 R23, PT, PT, R7, R8, R23 ;  /* 0x0000000807177210 */ /* 0x000fe20007ffe017 */
[----:B------:R-:W-:Y:S01]  /*0b60*/  IMAD.IADD R146, R9, 0x1, R146 ;  /* 0x0000000109927824 */ /* 0x000fe200078e0292 */
[----:B------:R-:W-:Y:S02]  /*0b70*/  SEL R8, RZ, 0x800, P3 ;  /* 0x00000800ff087807 */ /* 0x000fe40001800000 */
[----:B------:R-:W-:Y:S01]  /*0b80*/  SEL R14, R145, RZ, !P6 ;  /* 0x000000ff910e7207 */ /* 0x000fe20007000000 */
[----:B------:R-:W-:Y:S01]  /*0b90*/  @!PT LDS RZ, [RZ] ;  /* 0x00000000fffff984 */ /* 0x000fe20000000800 */
[----:B------:R-:W-:Y:S01]  /*0ba0*/  @!PT LDS RZ, [RZ] ;  /* 0x00000000fffff984 */ /* 0x000fe20000000800 */
[----:B------:R-:W-:Y:S01]  /*0bb0*/  @!PT LDS RZ, [RZ] ;  /* 0x00000000fffff984 */ /* 0x000fe20000000800 */
[----:B------:R-:W-:Y:S01]  /*0bc0*/  LDGSTS.E.LTC128B.64 [R5], desc[UR22][R16.64], P1 ;  /* 0x0000000010057fae */ /* 0x000fe200089a1616 */
[----:B------:R-:W-:Y:S01]  /*0bd0*/  LOP3.LUT P1, R132, R132, 0x8, RZ, 0xc0, !PT ;  /* 0x0000000884847812 */ /* 0x000fe2000782c0ff */
[----:B--2---:R-:W-:Y:S01]  /*0be0*/  IMAD R19, R19, UR16, RZ ;  /* 0x0000001013137c24 */ /* 0x004fe2000f8e02ff */
[--C-:B------:R-:W-:Y:S01]  /*0bf0*/  SHF.R.U32.HI R130, RZ, 0x5, R4.reuse ;  /* 0x00000005ff827819 */ /* 0x100fe20000011604 */
[----:B------:R-:W-:Y:S01]  /*0c00*/  LDGSTS.E.LTC128B.64 [R5+0x80], desc[UR22][R16.64+0x80], P0 ;  /* 0x0008008010057fae */ /* 0x000fe200081a1616 */
[----:B------:R-:W-:Y:S01]  /*0c10*/  LOP3.LUT P0, R131, R4, 0x8, RZ, 0xc0, !PT ;  /* 0x0000000804837812 */ /* 0x000fe2000780c0ff */
[----:B------:R-:W-:Y:S01]  /*0c20*/  IMAD R19, R28, UR17, R19 ;  /* 0x000000111c137c24 */ /* 0x000fe2000f8e0213 */
[----:B------:R-:W-:-:S02]  /*0c30*/  SHF.R.U32.HI R129, RZ, 0x6, R4 ;  /* 0x00000006ff817819 */ /* 0x000fc40000011604 */
[--C-:B------:R-:W-:Y:S02]  /*0c40*/  SHF.R.U32.HI R128, RZ, 0x7, R4.reuse ;  /* 0x00000007ff807819 */ /* 0x100fe40000011604 */
[----:B------:R-:W-:Y:S02]  /*0c50*/  SHF.R.U32.HI R127, RZ, 0x8, R4 ;  /* 0x00000008ff7f7819 */ /* 0x000fe40000011604 */
[----:B------:R-:W-:Y:S01]  /*0c60*/  LOP3.LUT P5, R129, R129, 0x8, RZ, 0xc0, !PT ;  /* 0x0000000881817812 */ /* 0x000fe200078ac0ff */
[----:B------:R-:W-:Y:S01]  /*0c70*/  LDGSTS.E.LTC128B.64 [R5+0x100], desc[UR22][R16.64+0x100], P1 ;  /* 0x0010010010057fae */ /* 0x000fe200089a1616 */
[----:B------:R-:W-:Y:S01]  /*0c80*/  ISETP.GE.U32.AND P1, PT, R20, 0x10, PT ;  /* 0x000000101400780c */ /* 0x000fe20003f26070 */
[----:B------:R-:W-:Y:S01]  /*0c90*/  IMAD.WIDE.U32 R20, R28, UR16, R30 ;  /* 0x000000101c147c25 */ /* 0x000fe2000f8e001e */
[----:B------:R-:W-:Y:S01]  /*0ca0*/  LOP3.LUT P3, R127, R127, 0x8, RZ, 0xc0, !PT ;  /* 0x000000087f7f7812 */ /* 0x000fe2000786c0ff */
[----:B------:R2:W-:Y:S01]  /*0cb0*/  LDGSTS.E.LTC128B.64 [R5+0x180], desc[UR22][R16.64+0x180], P0 ;  /* 0x0018018010057fae */ /* 0x0005e200081a1616 */
[----:B------:R-:W-:Y:S01]  /*0cc0*/  SEL R146, R146, RZ, P1 ;  /* 0x000000ff92927207 */ /* 0x000fe20000800000 */
[----:B------:R-:W-:Y:S01]  /*0cd0*/  IMAD.IADD R19, R21, 0x1, R19 ;  /* 0x0000000115137824 */ /* 0x000fe200078e0213 */
[----:B------:R-:W-:-:S02]  /*0ce0*/  LEA R12, P0, R20, UR18, 0x3 ;  /* 0x00000012140c7c11 */ /* 0x000fc4000f8018ff */
[----:B------:R-:W-:Y:S02]  /*0cf0*/  CS2R R30, SRZ ;  /* 0x00000000001e7805 */ /* 0x000fe4000001ff00 */
[--C-:B------:R-:W-:Y:S01]  /*0d00*/  SHF.R.U32.HI R113, RZ, 0x5, R146.reuse ;  /* 0x00000005ff717819 */ /* 0x100fe20000011692 */
[----:B------:R-:W-:Y:S01]  /*0d10*/  IMAD.SHL.U32 R117, R146, 0x8, RZ ;  /* 0x0000000892757824 */ /* 0x000fe200078e00ff */
[----:B------:R-:W-:Y:S01]  /*0d20*/  LEA.HI.X R13, R20, UR19, R19, 0x3, P0 ;  /* 0x00000013140d7c11 */ /* 0x000fe200080f1c13 */
[----:B------:R-:W-:Y:S01]  /*0d30*/  IMAD R19, R118, UR4, RZ ;  /* 0x0000000476137c24 */ /* 0x000fe2000f8e02ff */
[--C-:B------:R-:W-:Y:S01]  /*0d40*/  SHF.R.U32.HI R112, RZ, 0x6, R146.reuse ;  /* 0x00000006ff707819 */ /* 0x100fe20000011692 */
[----:B------:R-:W-:Y:S01]  /*0d50*/  IMAD.WIDE.U32 R20, R136, UR4, RZ ;  /* 0x0000000488147c25 */ /* 0x000fe2000f8e00ff */
[----:B------:R-:W-:Y:S02]  /*0d60*/  SHF.R.U32.HI R111, RZ, 0x7, R146 ;  /* 0x00000007ff6f7819 */ /* 0x000fe40000011692 */
[----:B------:R-:W-:-:S02]  /*0d70*/  CS2R R28, SRZ ;  /* 0x00000000001c7805 */ /* 0x000fc4000001ff00 */
[----:B------:R-:W-:Y:S01]  /*0d80*/  SHF.R.U32.HI R110, RZ, 0x8, R146 ;  /* 0x00000008ff6e7819 */ /* 0x000fe20000011692 */
[----:B------:R-:W-:Y:S01]  /*0d90*/  IMAD R18, R136, UR5, R19 ;  /* 0x0000000588127c24 */ /* 0x000fe2000f8e0213 */
[----:B------:R-:W-:Y:S01]  /*0da0*/  SEL R19, R7, RZ, !P6 ;  /* 0x000000ff07137207 */ /* 0x000fe20007000000 */
[----:B------:R-:W3:Y:S01]  /*0db0*/  LDCU.64 UR4, c[0x0][0x3c8] ;  /* 0x00007900ff0477ac */ /* 0x000ee20008000a00 */
[----:B------:R-:W-:Y:S01]  /*0dc0*/  LEA R152, P0, R20, UR12, 0x3 ;  /* 0x0000000c14987c11 */ /* 0x000fe2000f8018ff */
[----:B------:R-:W-:Y:S01]  /*0dd0*/  IMAD.IADD R11, R21, 0x1, R18 ;  /* 0x00000001150b7824 */ /* 0x000fe200078e0212 */
[----:B------:R-:W-:Y:S01]  /*0de0*/  IADD3 R15, PT, PT, R19, R6, R10 ;  /* 0x00000006130f7210 */ /* 0x000fe20007ffe00a */
[C---:B------:R-:W-:Y:S01]  /*0df0*/  IMAD.SHL.U32 R116, R146.reuse, 0x4, RZ ;  /* 0x0000000492747824 */ /* 0x040fe200078e00ff */
[----:B------:R-:W-:Y:S01]  /*0e00*/  SEL R10, RZ, 0x400, P4 ;  /* 0x00000400ff0a7807 */ /* 0x000fe20002000000 */
[----:B------:R-:W-:Y:S01]  /*0e10*/  IMAD.SHL.U32 R115, R146, 0x2, RZ ;  /* 0x0000000292737824 */ /* 0x000fe200078e00ff */
[----:B------:R-:W-:-:S02]  /*0e20*/  LEA.HI.X R6, R20, UR13, R11, 0x3, P0 ;  /* 0x0000000d14067c11 */ /* 0x000fc400080f1c0b */
[----:B------:R-:W-:Y:S02]  /*0e30*/  CS2R R20, SRZ ;  /* 0x0000000000147805 */ /* 0x000fe4000001ff00 */
[----:B------:R-:W-:Y:S02]  /*0e40*/  SEL R11, R10, RZ, !P6 ;  /* 0x000000ff0a0b7207 */ /* 0x000fe40007000000 */
[----:B------:R-:W-:Y:S02]  /*0e50*/  CS2R R18, SRZ ;  /* 0x0000000000127805 */ /* 0x000fe4000001ff00 */
[----:B------:R-:W-:Y:S02]  /*0e60*/  SEL R7, R8, RZ, !P6 ;  /* 0x000000ff08077207 */ /* 0x000fe40007000000 */
[----:B------:R-:W-:Y:S01]  /*0e70*/  IADD3 R14, PT, PT, R11, R14, R15 ;  /* 0x0000000e0b0e7210 */ /* 0x000fe20007ffe00f */
[----:B------:R-:W-:Y:S01]  /*0e80*/  IMAD R15, R118, UR16, RZ ;  /* 0x00000010760f7c24 */ /* 0x000fe2000f8e02ff */
[----:B------:R-:W-:-:S02]  /*0e90*/  LOP3.LUT P6, R130, R130, 0x8, RZ, 0xc0, !PT ;  /* 0x0000000882827812 */ /* 0x000fc400078cc0ff */
[----:B------:R-:W-:Y:S01]  /*0ea0*/  LOP3.LUT P4, R128, R128, 0x8, RZ, 0xc0, !PT ;  /* 0x0000000880807812 */ /* 0x000fe2000788c0ff */
[----:B------:R-:W-:Y:S01]  /*0eb0*/  IMAD.IADD R7, R14, 0x1, R7 ;  /* 0x000000010e077824 */ /* 0x000fe200078e0207 */
[----:B--2---:R-:W-:Y:S01]  /*0ec0*/  IADD3 R16, P0, PT, R16, UR20, RZ ;  /* 0x0000001410107c10 */ /* 0x004fe2000ff1e0ff */
[----:B------:R-:W-:Y:S01]  /*0ed0*/  IMAD R15, R136, UR17, R15 ;  /* 0x00000011880f7c24 */ /* 0x000fe2000f8e020f */
[----:B------:R-:W-:Y:S01]  /*0ee0*/  IADD3 R145, PT, PT, R10, R145, R23 ;  /* 0x000000910a917210 */ /* 0x000fe20007ffe017 */
[----:B------:R-:W-:Y:S01]  /*0ef0*/  IMAD.WIDE.U32 R10, R136, UR16, RZ ;  /* 0x00000010880a7c25 */ /* 0x000fe2000f8e00ff */
[----:B------:R-:W-:Y:S02]  /*0f00*/  SEL R119, R7, RZ, P2 ;  /* 0x000000ff07777207 */ /* 0x000fe40001000000 */
[----:B------:R-:W-:Y:S02]  /*0f10*/  CS2R R22, SRZ ;  /* 0x0000000000167805 */ /* 0x000fe4000001ff00 */
[----:B------:R-:W-:Y:S01]  /*0f20*/  IADD3.X R17, PT, PT, R17, UR21, RZ, P0, !PT ;  /* 0x0000001511117c10 */ /* 0x000fe200087fe4ff */
[----:B------:R-:W-:Y:S01]  /*0f30*/  IMAD.IADD R4, R11, 0x1, R15 ;  /* 0x000000010b047824 */ /* 0x000fe200078e020f */
[----:B------:R-:W-:Y:S01]  /*0f40*/  IADD3 R152, P0, PT, R152, R16, RZ ;  /* 0x0000001098987210 */ /* 0x000fe20007f1e0ff */
[C---:B------:R-:W-:Y:S01]  /*0f50*/  IMAD.SHL.U32 R126, R119.reuse, 0x8, RZ ;  /* 0x00000008777e7824 */ /* 0x040fe200078e00ff */
[--C-:B------:R-:W-:Y:S01]  /*0f60*/  SHF.R.U32.HI R122, RZ, 0x5, R119.reuse ;  /* 0x00000005ff7a7819 */ /* 0x100fe20000011677 */
[C---:B------:R-:W-:Y:S01]  /*0f70*/  IMAD.SHL.U32 R125, R119.reuse, 0x4, RZ ;  /* 0x00000004777d7824 */ /* 0x040fe200078e00ff */
[----:B------:R-:W-:Y:S01]  /*0f80*/  LDGSTS.E.LTC128B.64 [R5+0x1000], desc[UR22][R16.64], P6 ;  /* 0x0100000010057fae */ /* 0x000fe2000b1a1616 */
[----:B------:R-:W-:Y:S01]  /*0f90*/  IMAD.SHL.U32 R124, R119, 0x2, RZ ;  /* 0x00000002777c7824 */ /* 0x000fe200078e00ff */
[----:B------:R-:W-:Y:S01]  /*0fa0*/  SHF.R.U32.HI R121, RZ, 0x6, R119 ;  /* 0x00000006ff797819 */ /* 0x000fe20000011677 */
[----:B------:R-:W-:Y:S01]  /*0fb0*/  IMAD.X R153, R6, 0x1, R17, P0 ;  /* 0x0000000106997824 */ /* 0x000fe200000e0611 */
[----:B------:R-:W-:Y:S01]  /*0fc0*/  LDGSTS.E.LTC128B.64 [R5+0x1080], desc[UR22][R16.64+0x80], P5 ;  /* 0x0108008010057fae */ /* 0x000fe2000a9a1616 */
[----:B---3--:R-:W-:Y:S01]  /*0fd0*/  IADD3 R6, P5, PT, R12, UR4, RZ ;  /* 0x000000040c067c10 */ /* 0x008fe2000ffbe0ff */
[----:B------:R-:W-:Y:S01]  /*0fe0*/  IMAD.IADD R145, R8, 0x1, R145 ;  /* 0x0000000108917824 */ /* 0x000fe200078e0291 */
[----:B------:R-:W-:Y:S01]  /*0ff0*/  LOP3.LUT P2, R124, R124, 0x8, RZ, 0xc0, !PT ;  /* 0x000000087c7c7812 */ /* 0x000fe2000784c0ff */
[----:B------:R-:W-:Y:S01]  /*1000*/  LDGSTS.E.LTC128B.64 [R5+0x1100], desc[UR22][R16.64+0x100], P4 ;  /* 0x0110010010057fae */ /* 0x000fe2000a1a1616 */
[----:B------:R-:W-:-:S02]  /*1010*/  LOP3.LUT P4, R126, R126, 0x8, RZ, 0xc0, !PT ;  /* 0x000000087e7e7812 */ /* 0x000fc4000788c0ff */
[----:B------:R-:W-:Y:S02]  /*1020*/  CS2R R14, SRZ ;  /* 0x00000000000e7805 */ /* 0x000fe4000001ff00 */
[----:B------:R-:W-:Y:S01]  /*1030*/  LOP3.LUT P6, R123, R119, 0x8, RZ, 0xc0, !PT ;  /* 0x00000008777b7812 */ /* 0x000fe200078cc0ff */
[----:B------:R2:W-:Y:S01]  /*1040*/  LDGSTS.E.LTC128B.64 [R5+0x1180], desc[UR22][R16.64+0x180], P3 ;  /* 0x0118018010057fae */ /* 0x0005e200099a1616 */
[----:B------:R-:W-:Y:S02]  /*1050*/  LOP3.LUT P3, R125, R125, 0x8, RZ, 0xc0, !PT ;  /* 0x000000087d7d7812 */ /* 0x000fe4000786c0ff */
[--C-:B------:R-:W-:Y:S02]  /*1060*/  SHF.R.U32.HI R120, RZ, 0x7, R119.reuse ;  /* 0x00000007ff787819 */ /* 0x100fe40000011677 */
[----:B------:R-:W-:Y:S02]  /*1070*/  IADD3.X R7, PT, PT, R13, UR5, RZ, P5, !PT ;  /* 0x000000050d077c10 */ /* 0x000fe4000affe4ff */
[----:B------:R-:W-:-:S02]  /*1080*/  SHF.R.U32.HI R119, RZ, 0x8, R119 ;  /* 0x00000008ff777819 */ /* 0x000fc40000011677 */
[----:B------:R-:W-:Y:S01]  /*1090*/  LOP3.LUT P5, R122, R122, 0x8, RZ, 0xc0, !PT ;  /* 0x000000087a7a7812 */ /* 0x000fe200078ac0ff */
[----:B------:R-:W-:Y:S01]  /*10a0*/  LDGSTS.E.LTC128B.64 [R5+0x6000], desc[UR22][R12.64], P4 ;  /* 0x060000000c057fae */ /* 0x000fe2000a1a1616 */
[----:B------:R-:W-:Y:S02]  /*10b0*/  LOP3.LUT P4, R121, R121, 0x8, RZ, 0xc0, !PT ;  /* 0x0000000879797812 */ /* 0x000fe4000788c0ff */
[----:B------:R-:W-:Y:S01]  /*10c0*/  LEA R151, P0, R10, UR8, 0x3 ;  /* 0x000000080a977c11 */ /* 0x000fe2000f8018ff */
[----:B------:R-:W-:Y:S01]  /*10d0*/  LDGSTS.E.LTC128B.64 [R5+0x6080], desc[UR22][R12.64+0x80], P3 ;  /* 0x060800800c057fae */ /* 0x000fe200099a1616 */
[----:B------:R-:W-:Y:S02]  /*10e0*/  LOP3.LUT P3, R120, R120, 0x8, RZ, 0xc0, !PT ;  /* 0x0000000878787812 */ /* 0x000fe4000786c0ff */
[----:B------:R-:W-:Y:S01]  /*10f0*/  LEA.HI.X R4, R10, UR9, R4, 0x3, P0 ;  /* 0x000000090a047c11 */ /* 0x000fe200080f1c04 */
[----:B------:R-:W-:Y:S01]  /*1100*/  LDGSTS.E.LTC128B.64 [R5+0x6100], desc[UR22][R12.64+0x100], P2 ;  /* 0x061001000c057fae */ /* 0x000fe200091a1616 */
[----:B------:R-:W-:-:S02]  /*1110*/  LOP3.LUT P2, R119, R119, 0x8, RZ, 0xc0, !PT ;  /* 0x0000000877777812 */ /* 0x000fc4000784c0ff */
[----:B------:R-:W-:Y:S01]  /*1120*/  IADD3 R150, P0, PT, R151, R6, RZ ;  /* 0x0000000697967210 */ /* 0x000fe20007f1e0ff */
[----:B------:R3:W-:Y:S01]  /*1130*/  LDGSTS.E.LTC128B.64 [R5+0x6180], desc[UR22][R12.64+0x180], P6 ;  /* 0x061801800c057fae */ /* 0x0007e2000b1a1616 */
[----:B------:R-:W-:Y:S02]  /*1140*/  SEL R145, R145, RZ, P1 ;  /* 0x000000ff91917207 */ /* 0x000fe40000800000 */
[----:B------:R-:W-:Y:S01]  /*1150*/  LOP3.LUT P1, R116, R116, 0x8, RZ, 0xc0, !PT ;  /* 0x0000000874747812 */ /* 0x000fe2000782c0ff */
[----:B------:R-:W-:Y:S01]  /*1160*/  LDGSTS.E.LTC128B.64 [R5+0x7000], desc[UR22][R6.64], P5 ;  /* 0x0700000006057fae */ /* 0x000fe2000a9a1616 */
[----:B------:R-:W-:Y:S01]  /*1170*/  IMAD.X R151, R4, 0x1, R7, P0 ;  /* 0x0000000104977824 */ /* 0x000fe200000e0607 */
[----:B------:R-:W-:Y:S01]  /*1180*/  IADD3 R10, P5, PT, R152, UR20, RZ ;  /* 0x00000014980a7c10 */ /* 0x000fe2000ffbe0ff */
[C---:B------:R-:W-:Y:S01]  /*1190*/  IMAD.SHL.U32 R109, R145.reuse, 0x8, RZ ;  /* 0x00000008916d7824 */ /* 0x040fe200078e00ff */
[----:B------:R-:W-:Y:S01]  /*11a0*/  LDGSTS.E.LTC128B.64 [R5+0x7080], desc[UR22][R6.64+0x80], P4 ;  /* 0x0708008006057fae */ /* 0x000fe2000a1a1616 */
[----:B------:R-:W-:Y:S01]  /*11b0*/  IADD3 R8, P0, PT, R150, UR4, RZ ;  /* 0x0000000496087c10 */ /* 0x000fe2000ff1e0ff */
[----:B------:R-:W-:Y:S01]  /*11c0*/  IMAD.SHL.U32 R108, R145, 0x4, RZ ;  /* 0x00000004916c7824 */ /* 0x000fe200078e00ff */
[----:B------:R-:W-:Y:S01]  /*11d0*/  IADD3.X R11, PT, PT, R153, UR21, RZ, P5, !PT ;  /* 0x00000015990b7c10 */ /* 0x000fe2000affe4ff */
[----:B------:R-:W-:Y:S01]  /*11e0*/  LDGSTS.E.LTC128B.64 [R5+0x7100], desc[UR22][R6.64+0x100], P3 ;  /* 0x0710010006057fae */ /* 0x000fe200099a1616 */
[----:B------:R-:W-:Y:S01]  /*11f0*/  LOP3.LUT P6, R115, R115, 0x8, RZ, 0xc0, !PT ;  /* 0x0000000873737812 */ /* 0x000fe200078cc0ff */
[----:B------:R-:W-:Y:S01]  /*1200*/  IMAD.SHL.U32 R107, R145, 0x2, RZ ;  /* 0x00000002916b7824 */ /* 0x000fe200078e00ff */
[----:B------:R-:W-:Y:S01]  /*1210*/  IADD3.X R9, PT, PT, R151, UR5, RZ, P0, !PT ;  /* 0x0000000597097c10 */ /* 0x000fe200087fe4ff */
[----:B------:R4:W-:Y:S01]  /*1220*/  LDGSTS.E.LTC128B.64 [R5+0x7180], desc[UR22][R6.64+0x180], P2 ;  /* 0x0718018006057fae */ /* 0x0009e200091a1616 */
[----:B------:R-:W-:-:S02]  /*1230*/  LOP3.LUT P2, R117, R117, 0x8, RZ, 0xc0, !PT ;  /* 0x0000000875757812 */ /* 0x000fc4000784c0ff */
[----:B--2---:R-:W-:Y:S02]  /*1240*/  CS2R R16, SRZ ;  /* 0x0000000000107805 */ /* 0x004fe4000001ff00 */
[----:B------:R-:W-:Y:S01]  /*1250*/  LOP3.LUT P5, R114, R146, 0x8, RZ, 0xc0, !PT ;  /* 0x0000000892727812 */ /* 0x000fe200078ac0ff */
[----:B------:R-:W0:Y:S01]  /*1260*/  LDGDEPBAR ;  /* 0x00000000000079af */ /* 0x000e220000000000 */
[----:B-1----:R-:W-:Y:S02]  /*1270*/  R2UR UR5, R0 ;  /* 0x00000000000572ca */ /* 0x002fe400000e0000 */
[----:B------:R-:W-:Y:S02]  /*1280*/  LOP3.LUT P4, R113, R113, 0x8, RZ, 0xc0, !PT ;  /* 0x0000000871717812 */ /* 0x000fe4000788c0ff */
[----:B------:R-:W-:Y:S02]  /*1290*/  LOP3.LUT P3, R112, R112, 0x8, RZ, 0xc0, !PT ;  /* 0x0000000870707812 */ /* 0x000fe4000786c0ff */
[----:B------:R-:W-:-:S02]  /*12a0*/  LOP3.LUT P0, R109, R109, 0x8, RZ, 0xc0, !PT ;  /* 0x000000086d6d7812 */ /* 0x000fc4000780c0ff */
[----:B---3--:R-:W-:Y:S02]  /*12b0*/  CS2R R12, SRZ ;  /* 0x00000000000c7805 */ /* 0x008fe4000001ff00 */
[--C-:B------:R-:W-:Y:S01]  /*12c0*/  SHF.R.U32.HI R105, RZ, 0x5, R145.reuse ;  /* 0x00000005ff697819 */ /* 0x100fe20000011691 */
[----:B------:R-:W-:Y:S01]  /*12d0*/  LDGSTS.E.LTC128B.64 [R5+0x2000], desc[UR22][R152.64], P2 ;  /* 0x0200000098057fae */ /* 0x000fe200091a1616 */
[----:B------:R-:W-:Y:S02]  /*12e0*/  LOP3.LUT P2, R111, R111, 0x8, RZ, 0xc0, !PT ;  /* 0x000000086f6f7812 */ /* 0x000fe4000784c0ff */
[--C-:B------:R-:W-:Y:S01]  /*12f0*/  SHF.R.U32.HI R104, RZ, 0x6, R145.reuse ;  /* 0x00000006ff687819 */ /* 0x100fe20000011691 */
[----:B------:R-:W-:Y:S01]  /*1300*/  LDGSTS.E.LTC128B.64 [R5+0x2080], desc[UR22][R152.64+0x80], P1 ;  /* 0x0208008098057fae */ /* 0x000fe200089a1616 */
[----:B------:R-:W-:Y:S01]  /*1310*/  LOP3.LUT P1, R110, R110, 0x8, RZ, 0xc0, !PT ;  /* 0x000000086e6e7812 */ /* 0x000fe2000782c0ff */
[----:B------:R-:W-:Y:S01]  /*1320*/  USHF.R.S32.HI UR26, URZ, 0x1f, UR5 ;  /* 0x0000001fff1a7899 */ /* 0x000fe20008011405 */
[--C-:B------:R-:W-:Y:S01]  /*1330*/  SHF.R.U32.HI R103, RZ, 0x7, R145.reuse ;  /* 0x00000007ff677819 */ /* 0x100fe20000011691 */
[----:B------:R-:W-:Y:S01]  /*1340*/  LDGSTS.E.LTC128B.64 [R5+0x2100], desc[UR22][R152.64+0x100], P6 ;  /* 0x0210010098057fae */ /* 0x000fe2000b1a1616 */
[----:B------:R-:W-:Y:S01]  /*1350*/  LOP3.LUT P6, R108, R108, 0x8, RZ, 0xc0, !PT ;  /* 0x000000086c6c7812 */ /* 0x000fe200078cc0ff */
[----:B------:R-:W-:Y:S01]  /*1360*/  ULEA.HI UR26, UR26, UR5, URZ, 0x2 ;  /* 0x000000051a1a7291 */ /* 0x000fe2000f8f10ff */
[----:B------:R-:W-:Y:S01]  /*1370*/  SHF.R.U32.HI R102, RZ, 0x8, R145 ;  /* 0x00000008ff667819 */ /* 0x000fe20000011691 */
[----:B------:R-:W-:Y:S01]  /*1380*/  LDGSTS.E.LTC128B.64 [R5+0x2180], desc[UR22][R152.64+0x180], P5 ;  /* 0x0218018098057fae */ /* 0x000fe2000a9a1616 */
[----:B------:R-:W-:Y:S01]  /*1390*/  LOP3.LUT P5, R107, R107, 0x8, RZ, 0xc0, !PT ;  /* 0x000000086b6b7812 */ /* 0x000fe200078ac0ff */
[----:B------:R-:W-:Y:S01]  /*13a0*/  ULOP3.LUT UR4, UR26, 0xfffc, URZ, 0xc0, !UPT ;  /* 0x0000fffc1a047892 */ /* 0x000fe2000f8ec0ff */
[----:B----4-:R-:W-:Y:S01]  /*13b0*/  LOP3.LUT R7, R2, 0x1f, RZ, 0xc0, !PT ;  /* 0x0000001f02077812 */ /* 0x010fe200078ec0ff */
[----:B------:R-:W-:Y:S01]  /*13c0*/  LDGSTS.E.LTC128B.64 [R5+0x3000], desc[UR22][R10.64], P4 ;  /* 0x030000000a057fae */ /* 0x000fe2000a1a1616 */
[----:B------:R-:W-:Y:S01]  /*13d0*/  LOP3.LUT P4, R106, R145, 0x8, RZ, 0xc0, !PT ;  /* 0x00000008916a7812 */ /* 0x000fe2000788c0ff */
[----:B------:R-:W-:Y:S01]  /*13e0*/  UIADD3 UR4, UPT, UPT, UR5, -UR4, URZ ;  /* 0x8000000405047290 */ /* 0x000fe2000fffe0ff */
[----:B------:R-:W-:Y:S01]  /*13f0*/  SHF.R.U32.HI R7, RZ, 0x3, R7 ;  /* 0x00000003ff077819 */ /* 0x000fe20000011607 */
[----:B------:R-:W-:Y:S01]  /*1400*/  LDGSTS.E.LTC128B.64 [R5+0x3080], desc[UR22][R10.64+0x80], P3 ;  /* 0x030800800a057fae */ /* 0x000fe200099a1616 */
[----:B------:R-:W-:Y:S01]  /*1410*/  LOP3.LUT P3, R105, R105, 0x8, RZ, 0xc0, !PT ;  /* 0x0000000869697812 */ /* 0x000fe2000786c0ff */
[----:B------:R-:W-:Y:S01]  /*1420*/  ULOP3.LUT UR24, UR4, 0x80, URZ, 0xc0, !UPT ;  /* 0x0000008004187892 */ /* 0x000fe2000f8ec0ff */
[----:B------:R-:W-:Y:S01]  /*1430*/  LOP3.LUT R4, R7, 0x7, R2, 0x78, !PT ;  /* 0x0000000707047812 */ /* 0x000fe200078e7802 */
[----:B------:R-:W-:Y:S01]  /*1440*/  LDGSTS.E.LTC128B.64 [R5+0x3100], desc[UR22][R10.64+0x100], P2 ;  /* 0x031001000a057fae */ /* 0x000fe200091a1616 */
[----:B------:R-:W-:Y:S01]  /*1450*/  LOP3.LUT P2, R104, R104, 0x8, RZ, 0xc0, !PT ;  /* 0x0000000868687812 */ /* 0x000fe2000784c0ff */
[----:B------:R-:W-:-:S02]  /*1460*/  ULEA.HI UR24, UR24, UR4, URZ, 0x19 ;  /* 0x0000000418187291 */ /* 0x000fc4000f8fc8ff */
[----:B------:R1:W-:Y:S01]  /*1470*/  LDGSTS.E.LTC128B.64 [R5+0x3180], desc[UR22][R10.64+0x180], P1 ;  /* 0x031801800a057fae */ /* 0x0003e200089a1616 */
[----:B------:R-:W-:Y:S01]  /*1480*/  LOP3.LUT P1, R103, R103, 0x8, RZ, 0xc0, !PT ;  /* 0x0000000867677812 */ /* 0x000fe2000782c0ff */
[----:B------:R-:W-:Y:S01]  /*1490*/  ULOP3.LUT UR25, UR24, 0xfffe, URZ, 0xc0, !UPT ;  /* 0x0000fffe18197892 */ /* 0x000fe2000f8ec0ff */
[----:B------:R-:W-:Y:S01]  /*14a0*/  IMAD R0, R7, 0x20, R4 ;  /* 0x0000002007007824 */ /* 0x000fe200078e0204 */
[----:B------:R-:W-:Y:S01]  /*14b0*/  LDGSTS.E.LTC128B.64 [R5+0x8000], desc[UR22][R150.64], P0 ;  /* 0x0800000096057fae */ /* 0x000fe200081a1616 */
[----:B------:R-:W-:Y:S01]  /*14c0*/  LOP3.LUT P0, R102, R102, 0x8, RZ, 0xc0, !PT ;  /* 0x0000000866667812 */ /* 0x000fe2000780c0ff */
[----:B------:R-:W-:Y:S01]  /*14d0*/  UIADD3 UR25, UPT, UPT, URZ, -UR25, URZ ;  /* 0x80000019ff197290 */ /* 0x000fe2000fffe0ff */
[----:B------:R-:W-:Y:S01]  /*14e0*/  SHF.R.S32.HI R4, RZ, 0x1f, R135 ;  /* 0x0000001fff047819 */ /* 0x000fe20000011487 */
[----:B------:R-:W-:Y:S01]  /*14f0*/  LDGSTS.E.LTC128B.64 [R5+0x8080], desc[UR22][R150.64+0x80], P6 ;  /* 0x0808008096057fae */ /* 0x000fe2000b1a1616 */
[----:B------:R-:W-:Y:S01]  /*1500*/  UPRMT UR24, UR24, 0x8880, URZ ;  /* 0x0000888018187896 */ /* 0x000fe200080000ff */
[----:B------:R-:W-:Y:S01]  /*1510*/  LEA R0, R0, UR6, 0x4 ;  /* 0x0000000600007c11 */ /* 0x000fe2000f8e20ff */
[----:B------:R-:W-:Y:S01]  /*1520*/  UPRMT UR25, UR25, 0x7710, URZ ;  /* 0x0000771019197896 */ /* 0x000fe200080000ff */
[----:B------:R-:W-:Y:S01]  /*1530*/  LDGSTS.E.LTC128B.64 [R5+0x8100], desc[UR22][R150.64+0x100], P5 ;  /* 0x0810010096057fae */ /* 0x000fe2000a9a1616 */
[----:B------:R-:W-:Y:S01]  /*1540*/  LEA.HI R137, R4, R135, RZ, 0x4 ;  /* 0x0000008704897211 */ /* 0x000fe200078f20ff */
[----:B------:R-:W-:Y:S01]  /*1550*/  USHF.R.S32.HI UR26, URZ, 0x2, UR26 ;  /* 0x00000002ff1a7899 */ /* 0x000fe2000801141a */
[----:B------:R-:W-:Y:S01]  /*1560*/  CS2R R6, SRZ ;  /* 0x0000000000067805 */ /* 0x000fe2000001ff00 */
[----:B------:R-:W-:Y:S01]  /*1570*/  LDGSTS.E.LTC128B.64 [R5+0x8180], desc[UR22][R150.64+0x180], P4 ;  /* 0x0818018096057fae */ /* 0x000fe2000a1a1616 */
[----:B------:R-:W-:Y:S01]  /*1580*/  UIADD3 UR25, UPT, UPT, UR4, UR25, URZ ;  /* 0x0000001904197290 */ /* 0x000fe2000fffe0ff */
[----:B------:R-:W-:Y:S01]  /*1590*/  LEA.HI.SX32 R137, R137, 0xfffffffe, 0x1c ;  /* 0xfffffffe89897811 */ /* 0x000fe200078fe2ff */
[----:B------:R-:W-:Y:S01]  /*15a0*/  USHF.R.S32.HI UR24, URZ, 0x1, UR24 ;  /* 0x00000001ff187899 */ /* 0x000fe20008011418 */
[----:B------:R-:W-:Y:S01]  /*15b0*/  LDGSTS.E.LTC128B.64 [R5+0x9000], desc[UR22][R8.64], P3 ;  /* 0x0900000008057fae */ /* 0x000fe200099a1616 */
[----:B------:R-:W-:-:S02]  /*15c0*/  UPRMT UR5, UR25, 0x8880, URZ ;  /* 0x0000888019057896 */ /* 0x000fc400080000ff */
[----:B------:R-:W-:Y:S01]  /*15d0*/  UPRMT UR24, UR24, 0x9910, URZ ;  /* 0x0000991018187896 */ /* 0x000fe200080000ff */
[----:B------:R-:W-:Y:S01]  /*15e0*/  LDGSTS.E.LTC128B.64 [R5+0x9080], desc[UR22][R8.64+0x80], P2 ;  /* 0x0908008008057fae */ /* 0x000fe200091a1616 */
[----:B------:R-:W-:Y:S02]  /*15f0*/  ULOP3.LUT UR25, UR25, 0xffff, URZ, 0xc0, !UPT ;  /* 0x0000ffff19197892 */ /* 0x000fe4000f8ec0ff */
[----:B------:R-:W-:Y:S01]  /*1600*/  USHF.L.U32 UR7, UR26, 0xd, URZ ;  /* 0x0000000d1a077899 */ /* 0x000fe200080006ff */
[----:B------:R-:W-:Y:S01]  /*1610*/  LDGSTS.E.LTC128B.64 [R5+0x9100], desc[UR22][R8.64+0x100], P1 ;  /* 0x0910010008057fae */ /* 0x000fe200089a1616 */
[----:B------:R-:W-:Y:S01]  /*1620*/  ISETP.NE.AND P1, PT, R137, RZ, PT ;  /* 0x000000ff8900720c */ /* 0x000fe20003f25270 */
[----:B------:R-:W-:Y:S01]  /*1630*/  UPRMT UR25, UR25, 0x8880, URZ ;  /* 0x0000888019197896 */ /* 0x000fe200080000ff */
[----:B-1----:R-:W-:Y:S01]  /*1640*/  CS2R R10, SRZ ;  /* 0x00000000000a7805 */ /* 0x002fe2000001ff00 */
[----:B------:R1:W-:Y:S01]  /*1650*/  LDGSTS.E.LTC128B.64 [R5+0x9180], desc[UR22][R8.64+0x180], P0 ;  /* 0x0918018008057fae */ /* 0x0003e200081a1616 */
[----:B------:R-:W-:Y:S01]  /*1660*/  ISETP.GE.AND P0, PT, R135, 0x10, PT ;  /* 0x000000108700780c */ /* 0x000fe20003f06270 */
[----:B------:R-:W-:Y:S01]  /*1670*/  ULEA UR4, UR24, UR7, 0x8 ;  /* 0x0000000718047291 */ /* 0x000fe2000f8e40ff */
[----:B------:R-:W-:Y:S01]  /*1680*/  SEL R146, R146, RZ, P1 ;  /* 0x000000ff92927207 */ /* 0x000fe20000800000 */
[----:B------:R-:W0:Y:S01]  /*1690*/  LDGDEPBAR ;  /* 0x00000000000079af */ /* 0x000e220000000000 */
[----:B------:R-:W-:Y:S01]  /*16a0*/  ULEA UR5, UR5, UR7, 0x8 ;  /* 0x0000000705057291 */ /* 0x000fe2000f8e40ff */
[----:B------:R-:W-:-:S02]  /*16b0*/  SEL R145, R145, RZ, P1 ;  /* 0x000000ff91917207 */ /* 0x000fc40000800000 */
[----:B-1----:R-:W-:Y:S01]  /*16c0*/  CS2R R8, SRZ ;  /* 0x0000000000087805 */ /* 0x002fe2000001ff00 */
[----:B------:R-:W-:-:S04]  /*16d0*/  DEPBAR.LE SB0, 0x1 ;  /* 0x000080400000791a */ /* 0x000fc80000000000 */
[----:B------:R-:W-:Y:S01]  /*16e0*/  CS2R R4, SRZ ;  /* 0x0000000000047805 */ /* 0x000fe2000001ff00 */
[----:B------:R-:W-:Y:S06]  /*16f0*/  BAR.SYNC.DEFER_BLOCKING 0x0 ;  /* 0x0000000000007b1d */ /* 0x000fec0000010000 */
[----:B------:R-:W-:Y:S05]  /*1700*/  @!P0 BRA `(.L_x_1) ;  /* 0x0000001000108947 */ /* 0x000fea0003800000 */
[----:B------:R1:W2:Y:S01]  /*1710*/  LDS.128 R76, [R0+UR4+0x6080] ;  /* 0x00608004004c7984 */ /* 0x0002a20008000c00 */
[----:B------:R-:W-:Y:S01]  /*1720*/  LOP3.LUT R54, R84, 0x4, R3, 0xf8, !PT ;  /* 0x0000000454367812 */ /* 0x000fe200078ef803 */
[----:B------:R-:W3:Y:S01]  /*1730*/  LDC.64 R100, c[0x0][0x3d0] ;  /* 0x0000f400ff647b82 */ /* 0x000ee20000000a00 */
[----:B------:R-:W-:Y:S01]  /*1740*/  LOP3.LUT R3, R2, 0x8, RZ, 0xc0, !PT ;  /* 0x0000000802037812 */ /* 0x000fe200078ec0ff */
[----:B------:R1:W1:Y:S01]  /*1750*/  LDS.128 R72, [R0+UR4+0x6000] ;  /* 0x0060000400487984 */ /* 0x0002620008000c00 */
[----:B------:R-:W-:Y:S01]  /*1760*/  LOP3.LUT R55, R54, 0x1, R85, 0x78, !PT ;  /* 0x0000000136377812 */ /* 0x000fe200078e7855 */
[----:B------:R-:W-:Y:S01]  /*1770*/  IMAD.MOV.U32 R144, RZ, RZ, R145 ;  /* 0x000000ffff907224 */ /* 0x000fe200078e0091 */
[----:B------:R-:W-:Y:S01]  /*1780*/  SHF.R.U32.HI R54, RZ, 0x3, R3 ;  /* 0x00000003ff367819 */ /* 0x000fe20000011603 */
[----:B------:R1:W1:Y:S01]  /*1790*/  LDS.128 R80, [R0+UR5+0x80] ;  /* 0x0000800500507984 */ /* 0x0002620008000c00 */
[----:B------:R-:W-:Y:S01]  /*17a0*/  LOP3.LUT R141, R84, 0x3c, R85, 0xf8, !PT ;  /* 0x0000003c548d7812 */ /* 0x000fe200078ef855 */
[----:B------:R-:W-:Y:S01]  /*17b0*/  IMAD.MOV.U32 R143, RZ, RZ, R146 ;  /* 0x000000ffff8f7224 */ /* 0x000fe200078e0092 */
[----:B------:R-:W1:Y:S01]  /*17c0*/  LDCU.64 UR10, c[0x0][0x3c8] ;  /* 0x00007900ff0a77ac */ /* 0x000e620008000a00 */
[----:B------:R1:W1:Y:S01]  /*17d0*/  LDS.128 R68, [R0+UR5] ;  /* 0x0000000500447984 */ /* 0x0002620008000c00 */
[----:B------:R-:W-:Y:S01]  /*17e0*/  IMAD R55, R55, 0x2, R54 ;  /* 0x0000000237377824 */ /* 0x000fe200078e0236 */
[----:B------:R-:W-:Y:S01]  /*17f0*/  SHF.R.U32.HI R54, RZ, 0x3, R2 ;  /* 0x00000003ff367819 */ /* 0x000fe20000011602 */
[----:B------:R-:W-:Y:S01]  /*1800*/  IMAD.MOV.U32 R142, RZ, RZ, R137 ;  /* 0x000000ffff8e7224 */ /* 0x000fe200078e0089 */
[----:B------:R-:W1:Y:S01]  /*1810*/  LDC.64 R2, c[0x0][0x3b0] ;  /* 0x0000ec00ff027b82 */ /* 0x000e620000000a00 */
[----:B------:R-:W1:Y:S01]  /*1820*/  LDCU.64 UR8, c[0x0][0x3a8] ;  /* 0x00007500ff0877ac */ /* 0x000e620008000a00 */
[----:B------:R-:W-:Y:S01]  /*1830*/  LOP3.LUT R54, R55, 0x4, R54, 0x78, !PT ;  /* 0x0000000437367812 */ /* 0x000fe200078e7836 */
[----:B------:R-:W-:Y:S01]  /*1840*/  UMOV UR13, 0x4000 ;  /* 0x00004000000d7882 */ /* 0x000fe20000000000 */
[----:B------:R-:W-:-:S03]  /*1850*/  UMOV UR12, 0x2 ;  /* 0x00000002000c7882 */ /* 0x000fc60000000000 */
[----:B------:R-:W-:Y:S01]  /*1860*/  IMAD R141, R141, 0x40, R54 ;  /* 0x000000408d8d7824 */ /* 0x000fe200078e0236 */
[----:B------:R-:W-:Y:S01]  /*1870*/  CS2R R54, SRZ ;  /* 0x0000000000367805 */ /* 0x000fe2000001ff00 */
[----:B------:R-:W-:Y:S01]  /*1880*/  UMOV UR7, URZ ;  /* 0x000000ff00077c82 */ /* 0x000fe20008000000 */
[----:B------:R-:W-:Y:S01]  /*1890*/  UMOV UR16, 0x4000 ;  /* 0x0000400000107882 */ /* 0x000fe20000000000 */
[----:B------:R-:W-:Y:S01]  /*18a0*/  UMOV UR14, 0xffffc000 ;  /* 0xffffc000000e7882 */ /* 0x000fe20000000000 */
[----:B------:R-:W-:-:S07]  /*18b0*/  LEA R141, R141, UR6, 0x3 ;  /* 0x000000068d8d7c11 */ /* 0x000fce000f8e18ff */
.L_x_2:
[----:B------:R-:W-:-:S04]  /*18c0*/  DEPBAR.LE SB5, 0xc ;  /* 0x0000d3000000791a */ /* 0x000fc80000000000 */
[C---:B-1----:R-:W5:Y:S01]  /*18d0*/  DMMA.8x8x4 R4, R68.reuse, R72, R4 ;  /* 0x000000484404723f */ /* 0x042f620000000004 */
[----:B---3--:R-:W-:Y:S01]  /*18e0*/  LDS.128 R84, [R0+UR5+0x800] ;  /* 0x0008000500547984 */ /* 0x008fe20008000c00 */
[----:B------:R-:W-:Y:S02]  /*18f0*/  UIADD3 UR7, UPT, UPT, UR7, 0x1, URZ ;  /* 0x0000000107077890 */ /* 0x000fe4000fffe0ff */
[----:B---3--:R-:W-:Y:S01]  /*1900*/  IADD3 R150, P3, P2, R150, UR10, R100 ;  /* 0x0000000a96967c10 */ /* 0x008fe2000fa7e064 */
[----:B------:R-:W-:Y:S01]  /*1910*/  VIADD R148, R141, UR16 ;  /* 0x000000108d947c36 */ /* 0x000fe20008000000 */
[----:B------:R-:W-:Y:S01]  /*1920*/  IADD3 R152, P1, P0, R152, UR8, R2 ;  /* 0x0000000898987c10 */ /* 0x000fe2000f83e002 */
[C---:B------:R-:W-:Y:S01]  /*1930*/  VIADD R140, R0.reuse, UR5 ;  /* 0x00000005008c7c36 */ /* 0x040fe20008000000 */
[----:B------:R-:W-:Y:S01]  /*1940*/  IADD3.X R151, PT, PT, R151, UR11, R101, P3, P2 ;  /* 0x0000000b97977c10 */ /* 0x000fe20009fe4465 */
[----:B--2---:R-:W2:Y:S01]  /*1950*/  LDS.128 R88, [R0+UR4+0x6800] ;  /* 0x0068000400587984 */ /* 0x004ea20008000c00 */
[----:B------:R-:W-:Y:S01]  /*1960*/  LOP3.LUT P3, RZ, R143, 0x1, RZ, 0xc0, !PT ;  /* 0x000000018fff7812 */ /* 0x000fe2000786c0ff */
[----:B------:R-:W-:Y:S01]  /*1970*/  VIADD R138, R0, UR4 ;  /* 0x00000004008a7c36 */ /* 0x000fe20008000000 */
[----:B------:R-:W-:Y:S01]  /*1980*/  IADD3.X R153, PT, PT, R153, UR9, R3, P1, P0 ;  /* 0x0000000999997c10 */ /* 0x000fe20008fe0403 */
[----:B------:R-:W-:Y:S01]  /*1990*/  UISETP.NE.AND UP0, UPT, UR7, 0x3, UPT ;  /* 0x000000030700788c */ /* 0x000fe2000bf05270 */
[----:B------:R-:W-:Y:S01]  /*19a0*/  LOP3.LUT P1, RZ, R144, 0x1, RZ, 0xc0, !PT ;  /* 0x0000000190ff7812 */ /* 0x000fe2000782c0ff */
[----:B------:R-:W-:Y:S01]  /*19b0*/  UIADD3 UR12, UPT, UPT, UR12, 0x1, URZ ;  /* 0x000000010c0c7890 */ /* 0x000fe2000fffe0ff */
[C---:B------:R-:W5:Y:S01]  /*19c0*/  DMMA.8x8x4 R8, R68.reuse, R74, R8 ;  /* 0x0000004a4408723f */ /* 0x040f620000000008 */
[----:B------:R-:W2:Y:S01]  /*19d0*/  LDS.128 R92, [R0+UR4+0x6880] ;  /* 0x00688004005c7984 */ /* 0x000ea20008000c00 */
[----:B------:R-:W-:Y:S02]  /*19e0*/  USEL UR6, UR14, 0x2000, !UP0 ;  /* 0x000020000e067887 */ /* 0x000fe4000c000000 */
[--C-:B------:R-:W-:Y:S01]  /*19f0*/  SHF.R.U32.HI R147, RZ, 0x1, R143.reuse ;  /* 0x00000001ff937819 */ /* 0x100fe2000001168f */
[----:B------:R-:W-:Y:S01]  /*1a00*/  UISETP.NE.AND UP1, UPT, UR12, 0x3, UPT ;  /* 0x000000030c00788c */ /* 0x000fe2000bf25270 */
[--C-:B------:R-:W-:Y:S01]  /*1a10*/  SHF.R.U32.HI R149, RZ, 0x1, R144.reuse ;  /* 0x00000001ff957819 */ /* 0x100fe20000011690 */
[----:B------:R-:W-:Y:S01]  /*1a20*/  USEL UR7, UR7, URZ, UP0 ;  /* 0x000000ff07077287 */ /* 0x000fe20008000000 */
[----:B------:R-:W-:Y:S01]  /*1a30*/  LOP3.LUT P2, RZ, R147, 0x1, RZ, 0xc0, !PT ;  /* 0x0000000193ff7812 */ /* 0x000fe2000784c0ff */
[----:B------:R-:W1:Y:S01]  /*1a40*/  LDS.128 R96, [R0+UR5+0x880] ;  /* 0x0008800500607984 */ /* 0x000e620008000c00 */
[----:B------:R-:W-:Y:S01]  /*1a50*/  VIADD R147, R141, UR13 ;  /* 0x0000000d8d937c36 */ /* 0x000fe20008000000 */
[----:B------:R-:W-:Y:S01]  /*1a60*/  LOP3.LUT P0, RZ, R149, 0x1, RZ, 0xc0, !PT ;  /* 0x0000000195ff7812 */ /* 0x000fe2000780c0ff */
[----:B------:R-:W-:Y:S01]  /*1a70*/  USEL UR15, UR14, 0x2000, !UP1 ;  /* 0x000020000e0f7887 */ /* 0x000fe2000c800000 */
[--C-:B------:R-:W-:Y:S01]  /*1a80*/  SHF.R.U32.HI R156, RZ, 0x2, R143.reuse ;  /* 0x00000002ff9c7819 */ /* 0x100fe2000001168f */
[----:B------:R-:W-:Y:S01]  /*1a90*/  USEL UR12, UR12, URZ, UP1 ;  /* 0x000000ff0c0c7287 */ /* 0x000fe20008800000 */
[--C-:B------:R-:W-:Y:S01]  /*1aa0*/  SHF.R.U32.HI R155, RZ, 0x3, R143.reuse ;  /* 0x00000003ff9b7819 */ /* 0x100fe2000001168f */
[C---:B------:R-:W5:Y:S01]  /*1ab0*/  DMMA.8x8x4 R12, R68.reuse, R76, R12 ;  /* 0x0000004c440c723f */ /* 0x040f62000000000c */
[----:B------:R-:W-:Y:S01]  /*1ac0*/  @!PT LDS RZ, [RZ] ;  /* 0x00000000fffff984 */ /* 0x000fe20000000800 */
[----:B------:R-:W-:Y:S01]  /*1ad0*/  @!PT LDS RZ, [RZ] ;  /* 0x00000000fffff984 */ /* 0x000fe20000000800 */
[----:B------:R-:W-:Y:S01]  /*1ae0*/  @!PT LDS RZ, [RZ] ;  /* 0x00000000fffff984 */ /* 0x000fe20000000800 */
[----:B------:R3:W-:Y:S01]  /*1af0*/  @P3 LDGSTS.E.LTC128B.64 [R148], desc[UR22][R152.64] ;  /* 0x0000000098943fae */ /* 0x0007e2000b9a1616 */
[----:B------:R-:W-:Y:S01]  /*1b00*/  UIADD3 UR16, UPT, UPT, UR15, UR16, URZ ;  /* 0x000000100f107290 */ /* 0x000fe2000fffe0ff */
[----:B------:R-:W-:Y:S01]  /*1b10*/  LOP3.LUT P5, RZ, R156, 0x1, RZ, 0xc0, !PT ;  /* 0x000000019cff7812 */ /* 0x000fe200078ac0ff */
[----:B------:R-:W-:Y:S01]  /*1b20*/  UIADD3 UR13, UPT, UPT, UR15, UR13, URZ ;  /* 0x0000000d0f0d7290 */ /* 0x000fe2000fffe0ff */
[----:B------:R-:W-:Y:S02]  /*1b30*/  LOP3.LUT P4, RZ, R155, 0x1, RZ, 0xc0, !PT ;  /* 0x000000019bff7812 */ /* 0x000fe4000788c0ff */
[----:B------:R3:W-:Y:S01]  /*1b40*/  @P2 LDGSTS.E.LTC128B.64 [R148+0x80], desc[UR22][R152.64+0x80] ;  /* 0x0008008098942fae */ /* 0x0007e2000b9a1616 */
[--C-:B------:R-:W-:Y:S02]  /*1b50*/  SHF.R.U32.HI R154, RZ, 0x2, R144.reuse ;  /* 0x00000002ff9a7819 */ /* 0x100fe40000011690 */
[--C-:B------:R-:W-:Y:S02]  /*1b60*/  SHF.R.U32.HI R149, RZ, 0x3, R144.reuse ;  /* 0x00000003ff957819 */ /* 0x100fe40000011690 */
[----:B------:R-:W-:Y:S01]  /*1b70*/  LOP3.LUT P3, RZ, R154, 0x1, RZ, 0xc0, !PT ;  /* 0x000000019aff7812 */ /* 0x000fe2000786c0ff */
[----:B------:R3:W-:Y:S01]  /*1b80*/  @P1 LDGSTS.E.LTC128B.64 [R147+0x6000], desc[UR22][R150.64] ;  /* 0x0600000096931fae */ /* 0x0007e2000b9a1616 */
[----:B------:R-:W-:Y:S02]  /*1b90*/  LOP3.LUT P2, RZ, R149, 0x1, RZ, 0xc0, !PT ;  /* 0x0000000195ff7812 */ /* 0x000fe4000784c0ff */
[-C--:B------:R-:W5:Y:S03]  /*1ba0*/  DMMA.8x8x4 R16, R68, R78.reuse, R16 ;  /* 0x0000004e4410723f */ /* 0x080f660000000010 */
[----:B------:R3:W-:Y:S01]  /*1bb0*/  @P0 LDGSTS.E.LTC128B.64 [R147+0x6080], desc[UR22][R150.64+0x80] ;  /* 0x0608008096930fae */ /* 0x0007e2000b9a1616 */
[----:B------:R-:W-:Y:S02]  /*1bc0*/  IADD3 R156, P0, PT, R150, UR10, RZ ;  /* 0x0000000a969c7c10 */ /* 0x000fe4000ff1e0ff */
[----:B------:R-:W-:Y:S02]  /*1bd0*/  IADD3 R158, P1, PT, R152, UR8, RZ ;  /* 0x00000008989e7c10 */ /* 0x000fe4000ff3e0ff */
[----:B------:R-:W-:Y:S02]  /*1be0*/  IADD3.X R157, PT, PT, R151, UR11, RZ, P0, !PT ;  /* 0x0000000b979d7c10 */ /* 0x000fe400087fe4ff */
[----:B------:R-:W-:Y:S01]  /*1bf0*/  IADD3.X R159, PT, PT, R153, UR9, RZ, P1, !PT ;  /* 0x00000009999f7c10 */ /* 0x000fe20008ffe4ff */
[----:B------:R-:W-:Y:S05]  /*1c00*/  DEPBAR.LE SB5, 0xc ;  /* 0x0000d3000000791a */ /* 0x000fea0000000000 */
[C---:B------:R-:W5:Y:S04]  /*1c10*/  DMMA.8x8x4 R20, R70.reuse, R78, R20 ;  /* 0x0000004e4614723f */ /* 0x040f680000000014 */
[--C-:B------:R-:W-:Y:S02]  /*1c20*/  SHF.R.U32.HI R155, RZ, 0x8, R143.reuse ;  /* 0x00000008ff9b7819 */ /* 0x100fe4000001168f */
[--C-:B------:R-:W-:Y:S02]  /*1c30*/  SHF.R.U32.HI R149, RZ, 0x9, R143.reuse ;  /* 0x00000009ff957819 */ /* 0x100fe4000001168f */
[----:B------:R-:W-:Y:S02]  /*1c40*/  LOP3.LUT P0, RZ, R155, 0x1, RZ, 0xc0, !PT ;  /* 0x000000019bff7812 */ /* 0x000fe4000780c0ff */
[----:B------:R-:W-:Y:S02]  /*1c50*/  LOP3.LUT P6, RZ, R149, 0x1, RZ, 0xc0, !PT ;  /* 0x0000000195ff7812 */ /* 0x000fe400078cc0ff */
[--C-:B------:R-:W-:Y:S02]  /*1c60*/  SHF.R.U32.HI R154, RZ, 0x8, R144.reuse ;  /* 0x00000008ff9a7819 */ /* 0x100fe40000011690 */
[----:B------:R-:W-:Y:S02]  /*1c70*/  SHF.R.U32.HI R149, RZ, 0x9, R144 ;  /* 0x00000009ff957819 */ /* 0x000fe40000011690 */
[----:B------:R-:W-:Y:S01]  /*1c80*/  SHF.R.U32.HI R155, RZ, 0xb, R143 ;  /* 0x0000000bff9b7819 */ /* 0x000fe2000001168f */
[C---:B------:R-:W5:Y:S11]  /*1c90*/  DMMA.8x8x4 R24, R70.reuse, R76, R24 ;  /* 0x0000004c4618723f */ /* 0x040f760000000018 */
[----:B------:R-:W-:Y:S05]  /*1ca0*/  @!UPT UIADD3 URZ, UPT, UPT, URZ, URZ, URZ ;  /* 0x000000fffffff290 */ /* 0x000fea000fffe0ff */
[C---:B------:R-:W5:Y:S11]  /*1cb0*/  DMMA.8x8x4 R28, R70.reuse, R74, R28 ;  /* 0x0000004a461c723f */ /* 0x040f76000000001c */
[----:B------:R-:W-:Y:S05]  /*1cc0*/  @!UPT UIADD3 URZ, UPT, UPT, URZ, URZ, URZ ;  /* 0x000000fffffff290 */ /* 0x000fea000fffe0ff */
[-C--:B---3--:R3:W5:Y:S02]  /*1cd0*/  DMMA.8x8x4 R32, R70, R72.reuse, R32 ;  /* 0x000000484620723f */ /* 0x0887640000000020 */
[----:B---3--:R-:W-:Y:S01]  /*1ce0*/  LDS.128 R68, [R0+UR5+0x1000] ;  /* 0x0010000500447984 */ /* 0x008fe20008000c00 */
[----:B------:R-:W-:Y:S11]  /*1cf0*/  DEPBAR.LE SB5, 0xc ;  /* 0x0000d3000000791a */ /* 0x000ff60000000000 */
[----:B------:R-:W-:Y:S02]  /*1d00*/  @!UPT UIADD3 URZ, UPT, UPT, URZ, URZ, URZ ;  /* 0x000000fffffff290 */ /* 0x000fe4000fffe0ff */
[C---:B------:R-:W5:Y:S11]  /*1d10*/  DMMA.8x8x4 R36, R80.reuse, R72, R36 ;  /* 0x000000485024723f */ /* 0x040f760000000024 */
[----:B------:R-:W-:Y:S05]  /*1d20*/  @!UPT UIADD3 URZ, UPT, UPT, URZ, URZ, URZ ;  /* 0x000000fffffff290 */ /* 0x000fea000fffe0ff */
[C---:B------:R-:W5:Y:S11]  /*1d30*/  DMMA.8x8x4 R40, R80.reuse, R74, R40 ;  /* 0x0000004a5028723f */ /* 0x040f760000000028 */
[----:B------:R-:W-:Y:S05]  /*1d40*/  @!UPT UIADD3 URZ, UPT, UPT, URZ, URZ, URZ ;  /* 0x000000fffffff290 */ /* 0x000fea000fffe0ff */
[C---:B------:R-:W5:Y:S11]  /*1d50*/  DMMA.8x8x4 R44, R80.reuse, R76, R44 ;  /* 0x0000004c502c723f */ /* 0x040f76000000002c */
[----:B------:R-:W-:Y:S05]  /*1d60*/  @!UPT UIADD3 URZ, UPT, UPT, URZ, URZ, URZ ;  /* 0x000000fffffff290 */ /* 0x000fea000fffe0ff */
[-C--:B------:R-:W5:Y:S01]  /*1d70*/  DMMA.8x8x4 R48, R80, R78.reuse, R48 ;  /* 0x0000004e5030723f */ /* 0x080f620000000030 */
[----:B------:R-:W-:Y:S11]  /*1d80*/  DEPBAR.LE SB5, 0xc ;  /* 0x0000d3000000791a */ /* 0x000ff60000000000 */
[----:B------:R-:W-:Y:S04]  /*1d90*/  @!UPT UIADD3 URZ, UPT, UPT, URZ, URZ, URZ ;  /* 0x000000fffffff290 */ /* 0x000fe8000fffe0ff */
[C---:B------:R-:W5:Y:S11]  /*1da0*/  DMMA.8x8x4 R52, R82.reuse, R78, R52 ;  /* 0x0000004e5234723f */ /* 0x040f760000000034 */
[----:B------:R-:W-:Y:S05]  /*1db0*/  @!UPT UIADD3 URZ, UPT, UPT, URZ, URZ, URZ ;  /* 0x000000fffffff290 */ /* 0x000fea000fffe0ff */
[C---:B------:R3:W5:Y:S02]  /*1dc0*/  DMMA.8x8x4 R56, R82.reuse, R76, R56 ;  /* 0x0000004c5238723f */ /* 0x0407640000000038 */
[----:B---3--:R-:W-:Y:S11]  /*1dd0*/  LDS.128 R76, [R0+UR4+0x7080] ;  /* 0x00708004004c7984 */ /* 0x008ff60008000c00 */
[----:B------:R-:W-:Y:S03]  /*1de0*/  @!UPT UIADD3 URZ, UPT, UPT, URZ, URZ, URZ ;  /* 0x000000fffffff290 */ /* 0x000fe6000fffe0ff */
[C---:B------:R-:W5:Y:S11]  /*1df0*/  DMMA.8x8x4 R60, R82.reuse, R74, R60 ;  /* 0x0000004a523c723f */ /* 0x040f76000000003c */
[----:B------:R-:W-:Y:S05]  /*1e00*/  @!UPT UIADD3 URZ, UPT, UPT, URZ, URZ, URZ ;  /* 0x000000fffffff290 */ /* 0x000fea000fffe0ff */
[----:B------:R3:W5:Y:S02]  /*1e10*/  DMMA.8x8x4 R64, R82, R72, R64 ;  /* 0x000000485240723f */ /* 0x0007640000000040 */
[----:B---3--:R-:W3:Y:S08]  /*1e20*/  LDS.128 R72, [R0+UR4+0x7000] ;  /* 0x0070000400487984 */ /* 0x008ef00008000c00 */
[----:B------:R-:W4:Y:S01]  /*1e30*/  LDS.128 R80, [R0+UR5+0x1080] ;  /* 0x0010800500507984 */ /* 0x000f220008000c00 */
[----:B------:R-:W-:-:S05]  /*1e40*/  DEPBAR.LE SB5, 0xc ;  /* 0x0000d3000000791a */ /* 0x000fca0000000000 */
[C---:B--2---:R-:W5:Y:S02]  /*1e50*/  DMMA.8x8x4 R4, R84.reuse, R88, R4 ;  /* 0x000000585404723f */ /* 0x044f640000000004 */
[----:B------:R-:W-:Y:S01]  /*1e60*/  @!PT LDS RZ, [RZ] ;  /* 0x00000000fffff984 */ /* 0x000fe20000000800 */
[----:B------:R-:W-:Y:S01]  /*1e70*/  @!PT LDS RZ, [RZ] ;  /* 0x00000000fffff984 */ /* 0x000fe20000000800 */
[----:B------:R-:W-:Y:S01]  /*1e80*/  @!PT LDS RZ, [RZ] ;  /* 0x00000000fffff984 */ /* 0x000fe20000000800 */
[----:B------:R2:W-:Y:S02]  /*1e90*/  @P5 LDGSTS.E.LTC128B.64 [R148+0x100], desc[UR22][R152.64+0x100] ;  /* 0x0010010098945fae */ /* 0x0005e4000b9a1616 */
[----:B------:R-:W-:Y:S02]  /*1ea0*/  LOP3.LUT P5, RZ, R154, 0x1, RZ, 0xc0, !PT ;  /* 0x000000019aff7812 */ /* 0x000fe400078ac0ff */
[----:B------:R-:W-:Y:S02]  /*1eb0*/  SHF.R.U32.HI R154, RZ, 0xa, R143 ;  /* 0x0000000aff9a7819 */ /* 0x000fe4000001168f */
[----:B------:R2:W-:Y:S01]  /*1ec0*/  @P4 LDGSTS.E.LTC128B.64 [R148+0x180], desc[UR22][R152.64+0x180] ;  /* 0x0018018098944fae */ /* 0x0005e2000b9a1616 */
[----:B------:R-:W-:Y:S02]  /*1ed0*/  LOP3.LUT P4, RZ, R149, 0x1, RZ, 0xc0, !PT ;  /* 0x0000000195ff7812 */ /* 0x000fe4000788c0ff */
[--C-:B------:R-:W-:Y:S05]  /*1ee0*/  SHF.R.U32.HI R149, RZ, 0xa, R144.reuse ;  /* 0x0000000aff957819 */ /* 0x100fea0000011690 */
[C---:B------:R-:W5:Y:S01]  /*1ef0*/  DMMA.8x8x4 R8, R84.reuse, R90, R8 ;  /* 0x0000005a5408723f */ /* 0x040f620000000008 */
[----:B------:R2:W-:Y:S02]  /*1f00*/  @P3 LDGSTS.E.LTC128B.64 [R147+0x6100], desc[UR22][R150.64+0x100] ;  /* 0x0610010096933fae */ /* 0x0005e4000b9a1616 */
[----:B------:R-:W-:Y:S02]  /*1f10*/  LOP3.LUT P3, RZ, R154, 0x1, RZ, 0xc0, !PT ;  /* 0x000000019aff7812 */ /* 0x000fe4000786c0ff */
[----:B------:R-:W-:Y:S01]  /*1f20*/  LOP3.LUT P1, RZ, R149, 0x1, RZ, 0xc0, !PT ;  /* 0x0000000195ff7812 */ /* 0x000fe2000782c0ff */
[----:B------:R-:W-:Y:S01]  /*1f30*/  VIADD R149, R142, 0xffffffff ;  /* 0xffffffff8e957836 */ /* 0x000fe20000000000 */
[----:B------:R-:W-:Y:S01]  /*1f40*/  SHF.R.U32.HI R154, RZ, 0xb, R144 ;  /* 0x0000000bff9a7819 */ /* 0x000fe20000011690 */
[----:B------:R2:W-:Y:S01]  /*1f50*/  @P2 LDGSTS.E.LTC128B.64 [R147+0x6180], desc[UR22][R150.64+0x180] ;  /* 0x0618018096932fae */ /* 0x0005e2000b9a1616 */
[----:B------:R-:W-:Y:S07]  /*1f60*/  LOP3.LUT P2, RZ, R155, 0x1, RZ, 0xc0, !PT ;  /* 0x000000019bff7812 */ /* 0x000fee000784c0ff */
[C---:B------:R-:W5:Y:S11]  /*1f70*/  DMMA.8x8x4 R12, R84.reuse, R92, R12 ;  /* 0x0000005c540c723f */ /* 0x040f76000000000c */
[----:B------:R-:W-:Y:S05]  /*1f80*/  @!UPT UIADD3 URZ, UPT, UPT, URZ, URZ, URZ ;  /* 0x000000fffffff290 */ /* 0x000fea000fffe0ff */
[-C--:B------:R-:W5:Y:S01]  /*1f90*/  DMMA.8x8x4 R16, R84, R94.reuse, R16 ;  /* 0x0000005e5410723f */ /* 0x080f620000000010 */
[----:B------:R-:W-:Y:S11]  /*1fa0*/  DEPBAR.LE SB5, 0xc ;  /* 0x0000d3000000791a */ /* 0x000ff60000000000 */
[----:B------:R-:W-:Y:S04]  /*1fb0*/  @!UPT UIADD3 URZ, UPT, UPT, URZ, URZ, URZ ;  /* 0x000000fffffff290 */ /* 0x000fe8000fffe0ff */
[C---:B------:R-:W5:Y:S11]  /*1fc0*/  DMMA.8x8x4 R20, R86.reuse, R94, R20 ;  /* 0x0000005e5614723f */ /* 0x040f760000000014 */
[----:B------:R-:W-:Y:S05]  /*1fd0*/  @!UPT UIADD3 URZ, UPT, UPT, URZ, URZ, URZ ;  /* 0x000000fffffff290 */ /* 0x000fea000fffe0ff */
[C---:B------:R-:W5:Y:S11]  /*1fe0*/  DMMA.8x8x4 R24, R86.reuse, R92, R24 ;  /* 0x0000005c5618723f */ /* 0x040f760000000018 */
[----:B------:R-:W-:Y:S05]  /*1ff0*/  @!UPT UIADD3 URZ, UPT, UPT, URZ, URZ, URZ ;  /* 0x000000fffffff290 */ /* 0x000fea000fffe0ff */
[C---:B------:R-:W5:Y:S11]  /*2000*/  DMMA.8x8x4 R28, R86.reuse, R90, R28 ;  /* 0x0000005a561c723f */ /* 0x040f76000000001c */
[----:B------:R-:W-:Y:S05]  /*2010*/  @!UPT UIADD3 URZ, UPT, UPT, URZ, URZ, URZ ;  /* 0x000000fffffff290 */ /* 0x000fea000fffe0ff */
[-C--:B--2---:R2:W5:Y:S02]  /*2020*/  DMMA.8x8x4 R32, R86, R88.reuse, R32 ;  /* 0x000000585620723f */ /* 0x0845640000000020 */
[----:B--2---:R-:W-:Y:S01]  /*2030*/  LDS.128 R84, [R0+UR5+0x1800] ;  /* 0x0018000500547984 */ /* 0x004fe20008000c00 */
[----:B------:R-:W-:Y:S11]  /*2040*/  DEPBAR.LE SB5, 0xc ;  /* 0x0000d3000000791a */ /* 0x000ff60000000000 */
[----:B------:R-:W-:Y:S02]  /*2050*/  @!UPT UIADD3 URZ, UPT, UPT, URZ, URZ, URZ ;  /* 0x000000fffffff290 */ /* 0x000fe4000fffe0ff */
[C---:B-1----:R-:W5:Y:S11]  /*2060*/  DMMA.8x8x4 R36, R96.reuse, R88, R36 ;  /* 0x000000586024723f */ /* 0x042f760000000024 */
        /* <DEDUP_REMOVED lines=11> */
[----:B-1----:R-:W-:Y:S11]  /*2120*/  LDS.128 R92, [R0+UR4+0x7880] ;  /* 0x00788004005c7984 */ /* 0x002ff60008000c00 */
[----:B------:R-:W-:Y:S03]  /*2130*/  @!UPT UIADD3 URZ, UPT, UPT, URZ, URZ, URZ ;  /* 0x000000fffffff290 */ /* 0x000fe6000fffe0ff */
[C---:B------:R-:W5:Y:S11]  /*2140*/  DMMA.8x8x4 R60, R98.reuse, R90, R60 ;  /* 0x0000005a623c723f */ /* 0x040f76000000003c */
[----:B------:R-:W-:Y:S05]  /*2150*/  @!UPT UIADD3 URZ, UPT, UPT, URZ, URZ, URZ ;  /* 0x000000fffffff290 */ /* 0x000fea000fffe0ff */
[----:B------:R1:W5:Y:S02]  /*2160*/  DMMA.8x8x4 R64, R98, R88, R64 ;  /* 0x000000586240723f */ /* 0x0003640000000040 */
[----:B-1----:R-:W1:Y:S01]  /*2170*/  LDS.128 R88, [R0+UR4+0x7800] ;  /* 0x0078000400587984 */ /* 0x002e620008000c00 */
[----:B------:R-:W-:Y:S07]  /*2180*/  UIADD3 UR4, UPT, UPT, UR6, UR4, URZ ;  /* 0x0000000406047290 */ /* 0x000fee000fffe0ff */
[----:B------:R-:W2:Y:S01]  /*2190*/  LDS.128 R96, [R0+UR5+0x1880] ;  /* 0x0018800500607984 */ /* 0x000ea20008000c00 */
[----:B------:R-:W-:Y:S01]  /*21a0*/  UIADD3 UR5, UPT, UPT, UR6, UR5, URZ ;  /* 0x0000000506057290 */ /* 0x000fe2000fffe0ff */
[----:B------:R-:W-:-:S04]  /*21b0*/  DEPBAR.LE SB5, 0xc ;  /* 0x0000d3000000791a */ /* 0x000fc80000000000 */
[C---:B---3--:R-:W5:Y:S02]  /*21c0*/  DMMA.8x8x4 R4, R68.reuse, R72, R4 ;  /* 0x000000484404723f */ /* 0x048f640000000004 */
[----:B------:R-:W-:Y:S01]  /*21d0*/  @!PT LDS RZ, [RZ] ;  /* 0x00000000fffff984 */ /* 0x000fe20000000800 */
[----:B------:R-:W-:Y:S01]  /*21e0*/  @!PT LDS RZ, [RZ] ;  /* 0x00000000fffff984 */ /* 0x000fe20000000800 */
[----:B------:R-:W-:Y:S01]  /*21f0*/  @!PT LDS RZ, [RZ] ;  /* 0x00000000fffff984 */ /* 0x000fe20000000800 */
[----:B------:R3:W-:Y:S02]  /*2200*/  @P0 LDGSTS.E.LTC128B.64 [R148+0x1000], desc[UR22][R158.64] ;  /* 0x010000009e940fae */ /* 0x0007e4000b9a1616 */
[----:B------:R-:W-:Y:S04]  /*2210*/  LOP3.LUT P0, RZ, R154, 0x1, RZ, 0xc0, !PT ;  /* 0x000000019aff7812 */ /* 0x000fe8000780c0ff */
[----:B------:R3:W-:Y:S08]  /*2220*/  @P6 LDGSTS.E.LTC128B.64 [R148+0x1080], desc[UR22][R158.64+0x80] ;  /* 0x010800809e946fae */ /* 0x0007f0000b9a1616 */
[C---:B------:R-:W5:Y:S01]  /*2230*/  DMMA.8x8x4 R8, R68.reuse, R74, R8 ;  /* 0x0000004a4408723f */ /* 0x040f620000000008 */
[----:B------:R3:W-:Y:S06]  /*2240*/  @P5 LDGSTS.E.LTC128B.64 [R147+0x7000], desc[UR22][R156.64] ;  /* 0x070000009c935fae */ /* 0x0007ec000b9a1616 */
[----:B------:R3:W-:Y:S06]  /*2250*/  @P4 LDGSTS.E.LTC128B.64 [R147+0x7080], desc[UR22][R156.64+0x80] ;  /* 0x070800809c934fae */ /* 0x0007ec000b9a1616 */
[----:B------:R3:W-:Y:S03]  /*2260*/  @P3 LDGSTS.E.LTC128B.64 [R148+0x1100], desc[UR22][R158.64+0x100] ;  /* 0x011001009e943fae */ /* 0x0007e6000b9a1616 */
[C---:B------:R-:W5:Y:S03]  /*2270*/  DMMA.8x8x4 R12, R68.reuse, R76, R12 ;  /* 0x0000004c440c723f */ /* 0x040f66000000000c */
[----:B------:R3:W-:Y:S06]  /*2280*/  @P2 LDGSTS.E.LTC128B.64 [R148+0x1180], desc[UR22][R158.64+0x180] ;  /* 0x011801809e942fae */ /* 0x0007ec000b9a1616 */
[----:B------:R3:W-:Y:S07]  /*2290*/  @P1 LDGSTS.E.LTC128B.64 [R147+0x7100], desc[UR22][R156.64+0x100] ;  /* 0x071001009c931fae */ /* 0x0007ee000b9a1616 */
[-C--:B------:R-:W5:Y:S01]  /*22a0*/  DMMA.8x8x4 R16, R68, R78.reuse, R16 ;  /* 0x0000004e4410723f */ /* 0x080f620000000010 */
[----:B------:R3:W-:Y:S02]  /*22b0*/  @P0 LDGSTS.E.LTC128B.64 [R147+0x7180], desc[UR22][R156.64+0x180] ;  /* 0x071801809c930fae */ /* 0x0007e4000b9a1616 */
[----:B------:R-:W-:Y:S04]  /*22c0*/  ISETP.NE.AND P0, PT, R149, RZ, PT ;  /* 0x000000ff9500720c */ /* 0x000fe80003f05270 */
[----:B------:R-:W0:Y:S01]  /*22d0*/  LDGDEPBAR ;  /* 0x00000000000079af */ /* 0x000e220000000000 */
[----:B------:R-:W-:Y:S02]  /*22e0*/  SEL R143, R143, RZ, P0 ;  /* 0x000000ff8f8f7207 */ /* 0x000fe40000000000 */
[----:B------:R-:W-:Y:S01]  /*22f0*/  SEL R144, R144, RZ, P0 ;  /* 0x000000ff90907207 */ /* 0x000fe20000000000 */
[----:B------:R-:W-:Y:S05]  /*2300*/  DEPBAR.LE SB5, 0xc ;  /* 0x0000d3000000791a */ /* 0x000fea0000000000 */
[C---:B------:R-:W5:Y:S04]  /*2310*/  DMMA.8x8x4 R20, R70.reuse, R78, R20 ;  /* 0x0000004e4614723f */ /* 0x040f680000000014 */
[----:B------:R-:W-:Y:S01]  /*2320*/  ISETP.GT.AND P0, PT, R142, -0x1, PT ;  /* 0xffffffff8e00780c */ /* 0x000fe20003f04270 */
[----:B------:R-:W-:Y:S11]  /*2330*/  IMAD.MOV.U32 R142, RZ, RZ, R149 ;  /* 0x000000ffff8e7224 */ /* 0x000ff600078e0095 */
[C---:B------:R-:W5:Y:S01]  /*2340*/  DMMA.8x8x4 R24, R70.reuse, R76, R24 ;  /* 0x0000004c4618723f */ /* 0x040f620000000018 */
[----:B------:R-:W-:Y:S04]  /*2350*/  DEPBAR.LE SB0, 0x1 ;  /* 0x000080400000791a */ /* 0x000fe80000000000 */
[----:B------:R-:W-:Y:S11]  /*2360*/  BAR.SYNC.DEFER_BLOCKING 0x0 ;  /* 0x0000000000007b1d */ /* 0x000ff60000010000 */
[C---:B------:R-:W5:Y:S11]  /*2370*/  DMMA.8x8x4 R28, R70.reuse, R74, R28 ;  /* 0x0000004a461c723f */ /* 0x040f76000000001c */
[----:B------:R-:W-:Y:S05]  /*2380*/  @!UPT UIADD3 URZ, UPT, UPT, URZ, URZ, URZ ;  /* 0x000000fffffff290 */ /* 0x000fea000fffe0ff */
[-C--:B---3--:R3:W5:Y:S02]  /*2390*/  DMMA.8x8x4 R32, R70, R72.reuse, R32 ;  /* 0x000000484620723f */ /* 0x0887640000000020 */
[----:B---3--:R3:W1:Y:S01]  /*23a0*/  LDS.128 R68, [R140+UR6] ;  /* 0x000000068c447984 */ /* 0x0086620008000c00 */
[----:B------:R-:W-:Y:S11]  /*23b0*/  DEPBAR.LE SB5, 0xc ;  /* 0x0000d3000000791a */ /* 0x000ff60000000000 */
[----:B------:R-:W-:Y:S02]  /*23c0*/  @!UPT UIADD3 URZ, UPT, UPT, URZ, URZ, URZ ;  /* 0x000000fffffff290 */ /* 0x000fe4000fffe0ff */
[C---:B----4-:R-:W5:Y:S11]  /*23d0*/  DMMA.8x8x4 R36, R80.reuse, R72, R36 ;  /* 0x000000485024723f */ /* 0x050f760000000024 */
        /* <DEDUP_REMOVED lines=10> */
[C---:B---3--:R3:W5:Y:S02]  /*2480*/  DMMA.8x8x4 R56, R82.reuse, R76, R56 ;  /* 0x0000004c5238723f */ /* 0x0487640000000038 */
[----:B---3--:R3:W1:Y:S11]  /*2490*/  LDS.128 R76, [R138+UR6+0x6080] ;  /* 0x006080068a4c7984 */ /* 0x0086760008000c00 */
[----:B------:R-:W-:Y:S03]  /*24a0*/  @!UPT UIADD3 URZ, UPT, UPT, URZ, URZ, URZ ;  /* 0x000000fffffff290 */ /* 0x000fe6000fffe0ff */
[C---:B------:R-:W5:Y:S11]  /*24b0*/  DMMA.8x8x4 R60, R82.reuse, R74, R60 ;  /* 0x0000004a523c723f */ /* 0x040f76000000003c */
[----:B------:R-:W-:Y:S05]  /*24c0*/  @!UPT UIADD3 URZ, UPT, UPT, URZ, URZ, URZ ;  /* 0x000000fffffff290 */ /* 0x000fea000fffe0ff */
[----:B---3--:R3:W5:Y:S02]  /*24d0*/  DMMA.8x8x4 R64, R82, R72, R64 ;  /* 0x000000485240723f */ /* 0x0087640000000040 */
[----:B---3--:R3:W2:Y:S08]  /*24e0*/  LDS.128 R80, [R140+UR6+0x80] ;  /* 0x000080068c507984 */ /* 0x0086b00008000c00 */
[----:B------:R3:W2:Y:S01]  /*24f0*/  LDS.128 R72, [R138+UR6+0x6000] ;  /* 0x006000068a487984 */ /* 0x0006a20008000c00 */
[----:B------:R-:W-:-:S05]  /*2500*/  DEPBAR.LE SB5, 0xc ;  /* 0x0000d3000000791a */ /* 0x000fca0000000000 */
[C---:B-1----:R3:W5:Y:S11]  /*2510*/  DMMA.8x8x4 R4, R84.reuse, R88, R4 ;  /* 0x000000585404723f */ /* 0x0427760000000004 */
[----:B------:R-:W-:Y:S05]  /*2520*/  @!UPT UIADD3 URZ, UPT, UPT, URZ, URZ, URZ ;  /* 0x000000fffffff290 */ /* 0x000fea000fffe0ff */
[C---:B------:R3:W5:Y:S11]  /*2530*/  DMMA.8x8x4 R8, R84.reuse, R90, R8 ;  /* 0x0000005a5408723f */ /* 0x0407760000000008 */
[----:B------:R-:W-:Y:S05]  /*2540*/  @!UPT UIADD3 URZ, UPT, UPT, URZ, URZ, URZ ;  /* 0x000000fffffff290 */ /* 0x000fea000fffe0ff */
[C---:B------:R3:W5:Y:S11]  /*2550*/  DMMA.8x8x4 R12, R84.reuse, R92, R12 ;  /* 0x0000005c540c723f */ /* 0x040776000000000c */
[----:B------:R-:W-:Y:S05]  /*2560*/  @!UPT UIADD3 URZ, UPT, UPT, URZ, URZ, URZ ;  /* 0x000000fffffff290 */ /* 0x000fea000fffe0ff */
[-C--:B------:R3:W5:Y:S01]  /*2570*/  DMMA.8x8x4 R16, R84, R94.reuse, R16 ;  /* 0x0000005e5410723f */ /* 0x0807620000000010 */
[----:B------:R-:W-:Y:S11]  /*2580*/  DEPBAR.LE SB5, 0xc ;  /* 0x0000d3000000791a */ /* 0x000ff60000000000 */
[----:B------:R-:W-:Y:S04]  /*2590*/  @!UPT UIADD3 URZ, UPT, UPT, URZ, URZ, URZ ;  /* 0x000000fffffff290 */ /* 0x000fe8000fffe0ff */
[C---:B------:R3:W5:Y:S11]  /*25a0*/  DMMA.8x8x4 R20, R86.reuse, R94, R20 ;  /* 0x0000005e5614723f */ /* 0x0407760000000014 */
        /* <DEDUP_REMOVED lines=8> */
[C---:B--2---:R3:W5:Y:S11]  /*2630*/  DMMA.8x8x4 R36, R96.reuse, R88, R36 ;  /* 0x000000586024723f */ /* 0x0447760000000024 */
        /* <DEDUP_REMOVED lines=14> */
[----:B------:R3:W5:Y:S01]  /*2720*/  DMMA.8x8x4 R64, R98, R88, R64 ;  /* 0x000000586240723f */ /* 0x0007620000000040 */
[----:B------:R-:W-:Y:S03]  /*2730*/  @!UPT UIADD3 URZ, UPT, UPT, URZ, URZ, URZ ;  /* 0x000000fffffff290 */ /* 0x000fe6000fffe0ff */
[----:B------:R-:W-:Y:S11]  /*2740*/  @P0 BRA `(.L_x_2) ;  /* 0xfffffff0005c0947 */ /* 0x000ff6000383ffff */
.L_x_1:
[----:B------:R-:W1:Y:S01]  /*2750*/  S2R R74, SR_TID.X ;  /* 0x00000000004a7919 */ /* 0x000e620000002100 */
[----:B------:R-:W2:Y:S01]  /*2760*/  LDC R3, c[0x0][0x398] ;  /* 0x0000e600ff037b82 */ /* 0x000ea20000000800 */
[----:B------:R-:W3:Y:S01]  /*2770*/  LDCU.64 UR18, c[0x0][0x3e0] ;  /* 0x00007c00ff1277ac */ /* 0x000ee20008000a00 */
[----:B------:R-:W-:Y:S01]  /*2780*/  ISETP.NE.U32.AND P5, PT, R134, RZ, PT ;  /* 0x000000ff8600720c */ /* 0x000fe20003fa5070 */
[----:B------:R-:W2:Y:S01]  /*2790*/  S2R R0, SR_CTAID.X ;  /* 0x0000000000007919 */ /* 0x000ea20000002500 */
[----:B------:R-:W-:Y:S01]  /*27a0*/  ISETP.NE.U32.AND P2, PT, R133, RZ, PT ;  /* 0x000000ff8500720c */ /* 0x000fe20003f45070 */
[----:B------:R-:W4:Y:S01]  /*27b0*/  LDCU.64 UR4, c[0x0][0x4e8] ;  /* 0x00009d00ff0477ac */ /* 0x000f220008000a00 */
[----:B------:R-:W-:Y:S01]  /*27c0*/  ISETP.NE.U32.AND P4, PT, R132, RZ, PT ;  /* 0x000000ff8400720c */ /* 0x000fe20003f85070 */
[----:B------:R-:W0:Y:S01]  /*27d0*/  LDGDEPBAR ;  /* 0x00000000000079af */ /* 0x000e220000000000 */
[----:B------:R-:W4:Y:S01]  /*27e0*/  S2UR UR27, SR_CgaCtaId ;  /* 0x00000000001b79c3 */ /* 0x000f220000008800 */
[----:B------:R-:W4:Y:S01]  /*27f0*/  LDCU.64 UR16, c[0x0][0x3e8] ;  /* 0x00007d00ff1077ac */ /* 0x000f220008000a00 */
[----:B------:R-:W-:Y:S01]  /*2800*/  ISETP.NE.U32.AND P1, PT, R131, RZ, PT ;  /* 0x000000ff8300720c */ /* 0x000fe20003f25070 */
[----:B------:R-:W0:Y:S01]  /*2810*/  LDGDEPBAR ;  /* 0x00000000000079af */ /* 0x000e220000000000 */
[----:B------:R-:W-:Y:S01]  /*2820*/  ISETP.NE.U32.AND P0, PT, R130, RZ, PT ;  /* 0x000000ff8200720c */ /* 0x000fe20003f05070 */
[----:B------:R-:W4:Y:S01]  /*2830*/  LDCU.64 UR14, c[0x0][0x400] ;  /* 0x00008000ff0e77ac */ /* 0x000f220008000a00 */
[----:B------:R-:W-:Y:S01]  /*2840*/  ISETP.NE.U32.AND P3, PT, R129, RZ, PT ;  /* 0x000000ff8100720c */ /* 0x000fe20003f65070 */
[----:B------:R-:W4:Y:S01]  /*2850*/  S2R R70, SR_CTAID.Y ;  /* 0x0000000000467919 */ /* 0x000f220000002600 */
[----:B------:R-:W4:Y:S01]  /*2860*/  LDCU.64 UR12, c[0x0][0x4e0] ;  /* 0x00009c00ff0c77ac */ /* 0x000f220008000a00 */
[----:B---3--:R-:W-:Y:S01]  /*2870*/  IMAD.WIDE.U32 R84, R136, UR18, RZ ;  /* 0x0000001288547c25 */ /* 0x008fe2000f8e00ff */
[----:B------:R-:W3:Y:S01]  /*2880*/  LDCU.128 UR8, c[0x0][0x3f0] ;  /* 0x00007e00ff0877ac */ /* 0x000ee20008000c00 */
[----:B------:R-:W4:Y:S01]  /*2890*/  LDCU.64 UR20, c[0x0][0x408] ;  /* 0x00008100ff1477ac */ /* 0x000f220008000a00 */
[----:B-1----:R-:W-:-:S02]  /*28a0*/  SHF.R.U32.HI R72, RZ, 0x4, R74 ;  /* 0x00000004ff487819 */ /* 0x002fc4000001164a */
[----:B------:R-:W-:Y:S02]  /*28b0*/  LOP3.LUT R2, R74, 0xf, RZ, 0xc0, !PT ;  /* 0x0000000f4a027812 */ /* 0x000fe400078ec0ff */
[----:B--2---:R-:W-:Y:S01]  /*28c0*/  SHF.R.U32.HI R69, RZ, R3, R0 ;  /* 0x00000003ff457219 */ /* 0x004fe20000011600 */
[----:B------:R-:W-:Y:S01]  /*28d0*/  IMAD.IADD R139, R72, 0x1, R139 ;  /* 0x00000001488b7824 */ /* 0x000fe200078e028b */
[----:B------:R-:W-:Y:S01]  /*28e0*/  SHF.R.U32.HI R71, RZ, 0x1, R74 ;  /* 0x00000001ff477819 */ /* 0x000fe2000001164a */
[----:B------:R-:W-:-:S04]  /*28f0*/  DEPBAR.LE SB0, 0x0 ;  /* 0x000080000000791a */ /* 0x000fc80000000000 */
[----:B------:R-:W-:Y:S01]  /*2900*/  IMAD R80, R69, 0x40, R2 ;  /* 0x0000004045507824 */ /* 0x000fe200078e0202 */
[----:B------:R-:W-:Y:S01]  /*2910*/  SHF.R.S32.HI R68, RZ, 0x1f, R139 ;  /* 0x0000001fff447819 */ /* 0x000fe2000001148b */
[----:B------:R-:W-:Y:S01]  /*2920*/  IMAD.SHL.U32 R69, R74, 0x4, RZ ;  /* 0x000000044a457824 */ /* 0x000fe200078e00ff */
[----:B---3--:R-:W-:Y:S02]  /*2930*/  UIADD3 UR8, UP0, UPT, UR8, -UR10, URZ ;  /* 0x8000000a08087290 */ /* 0x008fe4000ff1e0ff */
[----:B------:R-:W-:Y:S01]  /*2940*/  SHF.R.S32.HI R81, RZ, 0x1f, R80 ;  /* 0x0000001fff517819 */ /* 0x000fe20000011450 */
[C---:B------:R-:W-:Y:S01]  /*2950*/  IMAD R76, R68.reuse, UR18, RZ ;  /* 0x00000012444c7c24 */ /* 0x040fe2000f8e02ff */
[----:B------:R-:W-:Y:S01]  /*2960*/  LOP3.LUT R78, R69, 0x4, RZ, 0xc0, !PT ;  /* 0x00000004454e7812 */ /* 0x000fe200078ec0ff */
[----:B----4-:R-:W-:Y:S01]  /*2970*/  IMAD R68, R68, UR14, RZ ;  /* 0x0000000e44447c24 */ /* 0x010fe2000f8e02ff */
[----:B------:R-:W-:Y:S01]  /*2980*/  SHF.R.U32.HI R69, RZ, 0x3, R74 ;  /* 0x00000003ff457819 */ /* 0x000fe2000001164a */
[C---:B------:R-:W-:Y:S01]  /*2990*/  IMAD R76, R139.reuse, UR19, R76 ;  /* 0x000000138b4c7c24 */ /* 0x040fe2000f8e024c */
[----:B------:R-:W-:Y:S01]  /*29a0*/  LOP3.LUT R75, R78, 0x3, R71, 0xf8, !PT ;  /* 0x000000034e4b7812 */ /* 0x000fe200078ef847 */
[----:B------:R-:W-:Y:S01]  /*29b0*/  IMAD.WIDE.U32 R80, R139, UR18, R80 ;  /* 0x000000128b507c25 */ /* 0x000fe2000f8e0050 */
[----:B------:R-:W-:Y:S01]  /*29c0*/  LOP3.LUT R78, R72, 0x3c, RZ, 0xc0, !PT ;  /* 0x0000003c484e7812 */ /* 0x000fe200078ec0ff */
[----:B------:R-:W-:Y:S01]  /*29d0*/  UIADD3.X UR9, UPT, UPT, UR9, ~UR11, URZ, UP0, !UPT ;  /* 0x8000000b09097290 */ /* 0x000fe200087fe4ff */
[----:B------:R-:W-:Y:S01]  /*29e0*/  LOP3.LUT R75, R75, 0x1, R72, 0x78, !PT ;  /* 0x000000014b4b7812 */ /* 0x000fe200078e7848 */
[----:B------:R-:W-:Y:S01]  /*29f0*/  IMAD.IADD R76, R81, 0x1, R76 ;  /* 0x00000001514c7824 */ /* 0x000fe200078e024c */
[----:B------:R-:W-:Y:S01]  /*2a00*/  BAR.SYNC.DEFER_BLOCKING 0x0 ;  /* 0x0000000000007b1d */ /* 0x000fe20000010000 */
[----:B------:R-:W-:Y:S01]  /*2a10*/  LEA R82, P6, R80, UR4, 0x3 ;  /* 0x0000000450527c11 */ /* 0x000fe2000f8c18ff */
[----:B------:R-:W-:Y:S01]  /*2a20*/  IMAD R68, R139, UR15, R68 ;  /* 0x0000000f8b447c24 */ /* 0x000fe2000f8e0244 */
[----:B------:R-:W-:-:S02]  /*2a30*/  LOP3.LUT R72, R69, 0x4, RZ, 0xc0, !PT ;  /* 0x0000000445487812 */ /* 0x000fc400078ec0ff */
[----:B------:R-:W-:Y:S01]  /*2a40*/  LEA.HI.X R83, R80, UR5, R76, 0x3, P6 ;  /* 0x0000000550537c11 */ /* 0x000fe2000b0f1c4c */
[----:B------:R-:W-:Y:S01]  /*2a50*/  IMAD.MOV.U32 R76, RZ, RZ, -0x1 ;  /* 0xffffffffff4c7424 */ /* 0x000fe200078e00ff */
[----:B------:R-:W-:Y:S01]  /*2a60*/  SHF.R.U32.HI R80, RZ, 0x3, R2 ;  /* 0x00000003ff507819 */ /* 0x000fe20000011602 */
[----:B------:R-:W-:Y:S01]  /*2a70*/  UMOV UR4, 0x400 ;  /* 0x0000040000047882 */ /* 0x000fe20000000000 */
[----:B------:R-:W-:Y:S01]  /*2a80*/  ISETP.NE.U32.AND P6, PT, R128, RZ, PT ;  /* 0x000000ff8000720c */ /* 0x000fe20003fc5070 */
[----:B------:R-:W-:Y:S01]  /*2a90*/  ULEA UR27, UR27, UR4, 0x18 ;  /* 0x000000041b1b7291 */ /* 0x000fe2000f8ec0ff */
[-C--:B------:R-:W-:Y:S01]  /*2aa0*/  SHF.L.U32 R69, R76, R3.reuse, RZ ;  /* 0x000000034c457219 */ /* 0x080fe200000006ff */
[----:B------:R-:W-:Y:S01]  /*2ab0*/  IMAD R73, R75, 0x2, R80 ;  /* 0x000000024b497824 */ /* 0x000fe200078e0250 */
[----:B------:R-:W-:Y:S01]  /*2ac0*/  LOP3.LUT R76, R78, 0x3, R71, 0xf8, !PT ;  /* 0x000000034e4c7812 */ /* 0x000fe200078ef847 */
[----:B------:R-:W1:Y:S01]  /*2ad0*/  LDCU.128 UR4, c[0x0][0x410] ;  /* 0x00008200ff0477ac */ /* 0x000e620008000c00 */
[----:B------:R-:W-:-:S02]  /*2ae0*/  SHF.L.U32 R3, R70, R3, RZ ;  /* 0x0000000346037219 */ /* 0x000fc400000006ff */
[----:B------:R-:W-:Y:S02]  /*2af0*/  LOP3.LUT R73, R73, R72, RZ, 0x3c, !PT ;  /* 0x0000004849497212 */ /* 0x000fe400078e3cff */
[----:B------:R-:W-:-:S03]  /*2b00*/  LOP3.LUT R78, R0, R69, RZ, 0x30, !PT ;  /* 0x00000045004e7212 */ /* 0x000fc600078e30ff */
[----:B------:R-:W-:Y:S02]  /*2b10*/  IMAD R73, R76, 0x40, R73 ;  /* 0x000000404c497824 */ /* 0x000fe400078e0249 */
[----:B------:R-:W-:-:S03]  /*2b20*/  IMAD.IADD R3, R3, 0x1, R78 ;  /* 0x0000000103037824 */ /* 0x000fc600078e024e */
[----:B------:R-:W-:Y:S01]  /*2b30*/  LEA R73, R73, UR27, 0x3 ;  /* 0x0000001b49497c11 */ /* 0x000fe2000f8e18ff */
[----:B------:R-:W-:-:S04]  /*2b40*/  IMAD R2, R3, 0x40, R2 ;  /* 0x0000004003027824 */ /* 0x000fc800078e0202 */
[----:B------:R-:W-:Y:S01]  /*2b50*/  @!PT LDS RZ, [RZ] ;  /* 0x00000000fffff984 */ /* 0x000fe20000000800 */
[----:B------:R-:W-:Y:S01]  /*2b60*/  @!PT LDS RZ, [RZ] ;  /* 0x00000000fffff984 */ /* 0x000fe20000000800 */
[----:B------:R-:W-:Y:S01]  /*2b70*/  @!PT LDS RZ, [RZ] ;  /* 0x00000000fffff984 */ /* 0x000fe20000000800 */
[----:B------:R-:W-:Y:S01]  /*2b80*/  LDGSTS.E.LTC128B.64 [R73], desc[UR22][R82.64], P5 ;  /* 0x0000000052497fae */ /* 0x000fe2000a9a1616 */
[--C-:B------:R-:W-:Y:S01]  /*2b90*/  SHF.R.S32.HI R3, RZ, 0x1f, R2.reuse ;  /* 0x0000001fff037819 */ /* 0x100fe20000011402 */
[----:B-1----:R-:W-:Y:S01]  /*2ba0*/  UIADD3 UR4, UP0, UPT, UR4, -UR6, URZ ;  /* 0x8000000604047290 */ /* 0x002fe2000ff1e0ff */
[----:B------:R-:W-:Y:S01]  /*2bb0*/  ISETP.NE.U32.AND P5, PT, R127, RZ, PT ;  /* 0x000000ff7f00720c */ /* 0x000fe20003fa5070 */
[----:B------:R-:W-:Y:S01]  /*2bc0*/  LDGSTS.E.LTC128B.64 [R73+0x80], desc[UR22][R82.64+0x80], P2 ;  /* 0x0008008052497fae */ /* 0x000fe200091a1616 */
[----:B------:R-:W-:Y:S01]  /*2bd0*/  ISETP.NE.U32.AND P2, PT, R126, RZ, PT ;  /* 0x000000ff7e00720c */ /* 0x000fe20003f45070 */
[----:B------:R-:W-:Y:S01]  /*2be0*/  IMAD.WIDE.U32 R2, R139, UR14, R2 ;  /* 0x0000000e8b027c25 */ /* 0x000fe2000f8e0002 */
[----:B------:R-:W-:Y:S01]  /*2bf0*/  UIADD3.X UR5, UPT, UPT, UR5, ~UR7, URZ, UP0, !UPT ;  /* 0x8000000705057290 */ /* 0x000fe200087fe4ff */
[----:B------:R-:W-:Y:S01]  /*2c00*/  LDGSTS.E.LTC128B.64 [R73+0x100], desc[UR22][R82.64+0x100], P4 ;  /* 0x0010010052497fae */ /* 0x000fe2000a1a1616 */
[----:B------:R-:W-:Y:S01]  /*2c10*/  IADD3 R78, P4, PT, R82, UR16, RZ ;  /* 0x00000010524e7c10 */ /* 0x000fe2000ff9e0ff */
[----:B------:R-:W-:-:S02]  /*2c20*/  IMAD.IADD R68, R3, 0x1, R68 ;  /* 0x0000000103447824 */ /* 0x000fc400078e0244 */
[----:B------:R1:W-:Y:S01]  /*2c30*/  LDGSTS.E.LTC128B.64 [R73+0x180], desc[UR22][R82.64+0x180], P1 ;  /* 0x0018018052497fae */ /* 0x0003e200089a1616 */
[----:B------:R-:W-:Y:S01]  /*2c40*/  IADD3.X R79, PT, PT, R83, UR17, RZ, P4, !PT ;  /* 0x00000011534f7c10 */ /* 0x000fe2000a7fe4ff */
[----:B------:R-:W-:Y:S01]  /*2c50*/  IMAD R3, R118, UR18, RZ ;  /* 0x0000001276037c24 */ /* 0x000fe2000f8e02ff */
[----:B------:R-:W-:Y:S02]  /*2c60*/  ISETP.NE.U32.AND P1, PT, R125, RZ, PT ;  /* 0x000000ff7d00720c */ /* 0x000fe40003f25070 */
[----:B------:R-:W-:Y:S01]  /*2c70*/  ISETP.NE.U32.AND P4, PT, R124, RZ, PT ;  /* 0x000000ff7c00720c */ /* 0x000fe20003f85070 */
[----:B------:R-:W-:Y:S01]  /*2c80*/  LDGSTS.E.LTC128B.64 [R73+0x1000], desc[UR22][R78.64], P0 ;  /* 0x010000004e497fae */ /* 0x000fe200081a1616 */
[----:B------:R-:W-:-:S03]  /*2c90*/  ISETP.NE.U32.AND P0, PT, R123, RZ, PT ;  /* 0x000000ff7b00720c */ /* 0x000fc60003f05070 */
[----:B------:R-:W-:Y:S04]  /*2ca0*/  LDGSTS.E.LTC128B.64 [R73+0x1080], desc[UR22][R78.64+0x80], P3 ;  /* 0x010800804e497fae */ /* 0x000fe800099a1616 */
[----:B------:R-:W-:Y:S01]  /*2cb0*/  LDGSTS.E.LTC128B.64 [R73+0x1100], desc[UR22][R78.64+0x100], P6 ;  /* 0x011001004e497fae */ /* 0x000fe2000b1a1616 */
[----:B------:R-:W-:-:S03]  /*2cc0*/  ISETP.NE.U32.AND P6, PT, R122, RZ, PT ;  /* 0x000000ff7a00720c */ /* 0x000fc60003fc5070 */
[----:B------:R-:W-:Y:S01]  /*2cd0*/  LDGSTS.E.LTC128B.64 [R73+0x1180], desc[UR22][R78.64+0x180], P5 ;  /* 0x011801804e497fae */ /* 0x000fe2000a9a1616 */
[----:B------:R-:W-:Y:S02]  /*2ce0*/  ISETP.NE.U32.AND P5, PT, R120, RZ, PT ;  /* 0x000000ff7800720c */ /* 0x000fe40003fa5070 */
[----:B-1----:R-:W-:-:S04]  /*2cf0*/  LEA R82, P3, R2, UR12, 0x3 ;  /* 0x0000000c02527c11 */ /* 0x002fc8000f8618ff */
[----:B------:R-:W-:Y:S01]  /*2d00*/  LEA.HI.X R83, R2, UR13, R68, 0x3, P3 ;  /* 0x0000000d02537c11 */ /* 0x000fe200098f1c44 */
[----:B------:R-:W-:Y:S01]  /*2d10*/  IMAD R2, R136, UR19, R3 ;  /* 0x0000001388027c24 */ /* 0x000fe2000f8e0203 */
[----:B------:R-:W-:Y:S01]  /*2d20*/  ISETP.NE.U32.AND P3, PT, R121, RZ, PT ;  /* 0x000000ff7900720c */ /* 0x000fe20003f65070 */
[----:B------:R-:W-:Y:S02]  /*2d30*/  IMAD R3, R118, UR14, RZ ;  /* 0x0000000e76037c24 */ /* 0x000fe4000f8e02ff */
[----:B------:R-:W-:Y:S01]  /*2d40*/  LDGSTS.E.LTC128B.64 [R73+0x6000], desc[UR22][R82.64], P2 ;  /* 0x0600000052497fae */ /* 0x000fe200091a1616 */
[----:B------:R-:W-:Y:S01]  /*2d50*/  IMAD.IADD R2, R85, 0x1, R2 ;  /* 0x0000000155027824 */ /* 0x000fe200078e0202 */
[----:B------:R-:W-:Y:S01]  /*2d60*/  ISETP.NE.U32.AND P2, PT, R119, RZ, PT ;  /* 0x000000ff7700720c */ /* 0x000fe20003f45070 */
[----:B------:R-:W-:Y:S01]  /*2d70*/  IMAD R3, R136, UR15, R3 ;  /* 0x0000000f88037c24 */ /* 0x000fe2000f8e0203 */
[----:B------:R-:W-:Y:S01]  /*2d80*/  LDGSTS.E.LTC128B.64 [R73+0x6080], desc[UR22][R82.64+0x80], P1 ;  /* 0x0608008052497fae */ /* 0x000fe200089a1616 */
[----:B------:R-:W-:-:S03]  /*2d90*/  ISETP.NE.U32.AND P1, PT, R117, RZ, PT ;  /* 0x000000ff7500720c */ /* 0x000fc60003f25070 */
[----:B------:R-:W-:Y:S01]  /*2da0*/  LDGSTS.E.LTC128B.64 [R73+0x6100], desc[UR22][R82.64+0x100], P4 ;  /* 0x0610010052497fae */ /* 0x000fe2000a1a1616 */
[----:B------:R-:W-:-:S03]  /*2db0*/  LEA R68, P4, R84, UR8, 0x3 ;  /* 0x0000000854447c11 */ /* 0x000fc6000f8818ff */
[----:B------:R1:W-:Y:S01]  /*2dc0*/  LDGSTS.E.LTC128B.64 [R73+0x6180], desc[UR22][R82.64+0x180], P0 ;  /* 0x0618018052497fae */ /* 0x0003e200081a1616 */
[----:B------:R-:W-:Y:S02]  /*2dd0*/  IADD3 R80, P0, PT, R82, UR20, RZ ;  /* 0x0000001452507c10 */ /* 0x000fe4000ff1e0ff */
[----:B------:R-:W-:Y:S02]  /*2de0*/  LEA.HI.X R2, R84, UR9, R2, 0x3, P4 ;  /* 0x0000000954027c11 */ /* 0x000fe4000a0f1c02 */
[----:B------:R-:W-:Y:S02]  /*2df0*/  IADD3.X R81, PT, PT, R83, UR21, RZ, P0, !PT ;  /* 0x0000001553517c10 */ /* 0x000fe400087fe4ff */
[----:B------:R-:W-:Y:S02]  /*2e00*/  ISETP.NE.U32.AND P0, PT, R116, RZ, PT ;  /* 0x000000ff7400720c */ /* 0x000fe40003f05070 */
[----:B------:R-:W-:Y:S01]  /*2e10*/  IADD3 R118, P4, PT, R68, R78, RZ ;  /* 0x0000004e44767210 */ /* 0x000fe20007f9e0ff */
[----:B------:R2:W-:Y:S01]  /*2e20*/  LDGSTS.E.LTC128B.64 [R73+0x7000], desc[UR22][R80.64], P6 ;  /* 0x0700000050497fae */ /* 0x0005e2000b1a1616 */
[----:B------:R-:W-:-:S03]  /*2e30*/  ISETP.NE.U32.AND P6, PT, R115, RZ, PT ;  /* 0x000000ff7300720c */ /* 0x000fc60003fc5070 */
[----:B------:R2:W-:Y:S01]  /*2e40*/  LDGSTS.E.LTC128B.64 [R73+0x7080], desc[UR22][R80.64+0x80], P3 ;  /* 0x0708008050497fae */ /* 0x0005e200099a1616 */
[----:B------:R-:W-:Y:S01]  /*2e50*/  IMAD.X R119, R2, 0x1, R79, P4 ;  /* 0x0000000102777824 */ /* 0x000fe200020e064f */
[----:B------:R-:W-:Y:S02]  /*2e60*/  ISETP.NE.U32.AND P4, PT, R114, RZ, PT ;  /* 0x000000ff7200720c */ /* 0x000fe40003f85070 */
[----:B------:R2:W-:Y:S04]  /*2e70*/  LDGSTS.E.LTC128B.64 [R73+0x7100], desc[UR22][R80.64+0x100], P5 ;  /* 0x0710010050497fae */ /* 0x0005e8000a9a1616 */
[----:B------:R2:W-:Y:S01]  /*2e80*/  LDGSTS.E.LTC128B.64 [R73+0x7180], desc[UR22][R80.64+0x180], P2 ;  /* 0x0718018050497fae */ /* 0x0005e200091a1616 */
[----:B------:R-:W-:-:S03]  /*2e90*/  ISETP.NE.U32.AND P2, PT, R112, RZ, PT ;  /* 0x000000ff7000720c */ /* 0x000fc60003f45070 */
[----:B------:R-:W0:Y:S01]  /*2ea0*/  LDGDEPBAR ;  /* 0x00000000000079af */ /* 0x000e220000000000 */
[----:B-1----:R-:W-:-:S03]  /*2eb0*/  IMAD.WIDE.U32 R82, R136, UR14, RZ ;  /* 0x0000000e88527c25 */ /* 0x002fc6000f8e00ff */
[----:B------:R2:W-:Y:S01]  /*2ec0*/  LDGSTS.E.LTC128B.64 [R73+0x2000], desc[UR22][R118.64], P1 ;  /* 0x0200000076497fae */ /* 0x0005e200089a1616 */
[----:B------:R-:W-:Y:S01]  /*2ed0*/  IMAD.IADD R3, R83, 0x1, R3 ;  /* 0x0000000153037824 */ /* 0x000fe200078e0203 */
[C---:B------:R-:W-:Y:S02]  /*2ee0*/  LEA R68, P3, R82.reuse, UR4, 0x3 ;  /* 0x0000000452447c11 */ /* 0x040fe4000f8618ff */
[----:B------:R-:W-:Y:S01]  /*2ef0*/  ISETP.NE.U32.AND P1, PT, R111, RZ, PT ;  /* 0x000000ff6f00720c */ /* 0x000fe20003f25070 */
[----:B------:R2:W-:Y:S01]  /*2f00*/  LDGSTS.E.LTC128B.64 [R73+0x2080], desc[UR22][R118.64+0x80], P0 ;  /* 0x0208008076497fae */ /* 0x0005e200081a1616 */
[----:B------:R-:W-:Y:S02]  /*2f10*/  LEA.HI.X R3, R82, UR5, R3, 0x3, P3 ;  /* 0x0000000552037c11 */ /* 0x000fe400098f1c03 */
[----:B------:R-:W-:Y:S01]  /*2f20*/  IADD3 R116, P5, PT, R68, R80, RZ ;  /* 0x0000005044747210 */ /* 0x000fe20007fbe0ff */
[----:B------:R2:W-:Y:S01]  /*2f30*/  LDGSTS.E.LTC128B.64 [R73+0x2100], desc[UR22][R118.64+0x100], P6 ;  /* 0x0210010076497fae */ /* 0x0005e2000b1a1616 */
[----:B------:R-:W-:-:S02]  /*2f40*/  ISETP.NE.U32.AND P3, PT, R113, RZ, PT ;  /* 0x000000ff7100720c */ /* 0x000fc40003f65070 */
[----:B------:R-:W-:Y:S01]  /*2f50*/  ISETP.NE.U32.AND P0, PT, R110, RZ, PT ;  /* 0x000000ff6e00720c */ /* 0x000fe20003f05070 */
[----:B------:R-:W-:Y:S01]  /*2f60*/  IMAD.X R117, R3, 0x1, R81, P5 ;  /* 0x0000000103757824 */ /* 0x000fe200028e0651 */
[----:B------:R-:W-:Y:S01]  /*2f70*/  IADD3 R2, P5, PT, R118, UR16, RZ ;  /* 0x0000001076027c10 */ /* 0x000fe2000ffbe0ff */
[----:B------:R2:W-:Y:S01]  /*2f80*/  LDGSTS.E.LTC128B.64 [R73+0x2180], desc[UR22][R118.64+0x180], P4 ;  /* 0x0218018076497fae */ /* 0x0005e2000a1a1616 */
[----:B------:R-:W-:Y:S02]  /*2f90*/  ISETP.NE.U32.AND P6, PT, R109, RZ, PT ;  /* 0x000000ff6d00720c */ /* 0x000fe40003fc5070 */
[----:B------:R-:W-:Y:S02]  /*2fa0*/  IADD3.X R3, PT, PT, R119, UR17, RZ, P5, !PT ;  /* 0x0000001177037c10 */ /* 0x000fe4000affe4ff */
[----:B------:R-:W-:Y:S02]  /*2fb0*/  ISETP.NE.U32.AND P5, PT, R108, RZ, PT ;  /* 0x000000ff6c00720c */ /* 0x000fe40003fa5070 */
[----:B------:R-:W-:Y:S01]  /*2fc0*/  ISETP.NE.U32.AND P4, PT, R107, RZ, PT ;  /* 0x000000ff6b00720c */ /* 0x000fe20003f85070 */
[----:B------:R2:W-:Y:S01]  /*2fd0*/  LDGSTS.E.LTC128B.64 [R73+0x3000], desc[UR22][R2.64], P3 ;  /* 0x0300000002497fae */ /* 0x0005e200099a1616 */
[----:B------:R-:W-:-:S03]  /*2fe0*/  ISETP.NE.U32.AND P3, PT, R106, RZ, PT ;  /* 0x000000ff6a00720c */ /* 0x000fc60003f65070 */
[----:B------:R2:W-:Y:S01]  /*2ff0*/  LDGSTS.E.LTC128B.64 [R73+0x3080], desc[UR22][R2.64+0x80], P2 ;  /* 0x0308008002497fae */ /* 0x0005e200091a1616 */
[----:B------:R-:W-:-:S03]  /*3000*/  ISETP.NE.U32.AND P2, PT, R105, RZ, PT ;  /* 0x000000ff6900720c */ /* 0x000fc60003f45070 */
[----:B------:R2:W-:Y:S01]  /*3010*/  LDGSTS.E.LTC128B.64 [R73+0x3100], desc[UR22][R2.64+0x100], P1 ;  /* 0x0310010002497fae */ /* 0x0005e200089a1616 */
[----:B------:R-:W-:-:S03]  /*3020*/  ISETP.NE.U32.AND P1, PT, R104, RZ, PT ;  /* 0x000000ff6800720c */ /* 0x000fc60003f25070 */
[----:B------:R2:W-:Y:S01]  /*3030*/  LDGSTS.E.LTC128B.64 [R73+0x3180], desc[UR22][R2.64+0x180], P0 ;  /* 0x0318018002497fae */ /* 0x0005e200081a1616 */
[----:B------:R-:W-:-:S03]  /*3040*/  IADD3 R68, P0, PT, R116, UR20, RZ ;  /* 0x0000001474447c10 */ /* 0x000fc6000ff1e0ff */
[----:B------:R2:W-:Y:S01]  /*3050*/  LDGSTS.E.LTC128B.64 [R73+0x8000], desc[UR22][R116.64], P6 ;  /* 0x0800000074497fae */ /* 0x0005e2000b1a1616 */
[----:B------:R-:W-:Y:S02]  /*3060*/  ISETP.NE.U32.AND P6, PT, R103, RZ, PT ;  /* 0x000000ff6700720c */ /* 0x000fe40003fc5070 */
[----:B------:R-:W-:Y:S01]  /*3070*/  IADD3.X R69, PT, PT, R117, UR21, RZ, P0, !PT ;  /* 0x0000001575457c10 */ /* 0x000fe200087fe4ff */
[----:B------:R2:W-:Y:S01]  /*3080*/  LDGSTS.E.LTC128B.64 [R73+0x8080], desc[UR22][R116.64+0x80], P5 ;  /* 0x0808008074497fae */ /* 0x0005e2000a9a1616 */
[----:B------:R-:W-:-:S03]  /*3090*/  ISETP.NE.U32.AND P0, PT, R102, RZ, PT ;  /* 0x000000ff6600720c */ /* 0x000fc60003f05070 */
[----:B------:R2:W-:Y:S04]  /*30a0*/  LDGSTS.E.LTC128B.64 [R73+0x8100], desc[UR22][R116.64+0x100], P4 ;  /* 0x0810010074497fae */ /* 0x0005e8000a1a1616 */
[----:B------:R2:W-:Y:S04]  /*30b0*/  LDGSTS.E.LTC128B.64 [R73+0x8180], desc[UR22][R116.64+0x180], P3 ;  /* 0x0818018074497fae */ /* 0x0005e800099a1616 */
[----:B------:R2:W-:Y:S04]  /*30c0*/  LDGSTS.E.LTC128B.64 [R73+0x9000], desc[UR22][R68.64], P2 ;  /* 0x0900000044497fae */ /* 0x0005e800091a1616 */
[----:B------:R2:W-:Y:S04]  /*30d0*/  LDGSTS.E.LTC128B.64 [R73+0x9080], desc[UR22][R68.64+0x80], P1 ;  /* 0x0908008044497fae */ /* 0x0005e800089a1616 */
[----:B------:R2:W-:Y:S04]  /*30e0*/  LDGSTS.E.LTC128B.64 [R73+0x9100], desc[UR22][R68.64+0x100], P6 ;  /* 0x0910010044497fae */ /* 0x0005e8000b1a1616 */
[----:B------:R2:W-:Y:S01]  /*30f0*/  LDGSTS.E.LTC128B.64 [R73+0x9180], desc[UR22][R68.64+0x180], P0 ;  /* 0x0918018044497fae */ /* 0x0005e200081a1616 */
[----:B------:R-:W-:-:S03]  /*3100*/  ISETP.GE.AND P0, PT, R135, 0x10, PT ;  /* 0x000000108700780c */ /* 0x000fc60003f06270 */
[----:B------:R-:W0:Y:S01]  /*3110*/  LDGDEPBAR ;  /* 0x00000000000079af */ /* 0x000e220000000000 */
[----:B------:R-:W-:-:S04]  /*3120*/  DEPBAR.LE SB0, 0x1 ;  /* 0x000080400000791a */ /* 0x000fc80000000000 */
[----:B------:R-:W-:Y:S06]  /*3130*/  BAR.SYNC.DEFER_BLOCKING 0x0 ;  /* 0x0000000000007b1d */ /* 0x000fec0000010000 */
[----:B------:R-:W-:Y:S05]  /*3140*/  @!P0 BRA `(.L_x_3) ;  /* 0x0000000c00c88947 */ /* 0x000fea0003800000 */
[C---:B--2---:R-:W-:Y:S01]  /*3150*/  LOP3.LUT R3, R74.reuse, 0x1f, RZ, 0xc0, !PT ;  /* 0x0000001f4a037812 */ /* 0x044fe200078ec0ff */
[----:B------:R-:W-:Y:S01]  /*3160*/  USHF.L.U32 UR11, UR26, 0xd, URZ ;  /* 0x0000000d1a0b7899 */ /* 0x000fe200080006ff */
[----:B------:R-:W-:Y:S01]  /*3170*/  LOP3.LUT R78, R74, 0x8, RZ, 0xc0, !PT ;  /* 0x000000084a4e7812 */ /* 0x000fe200078ec0ff */
[----:B------:R-:W1:Y:S01]  /*3180*/  LDC.64 R68, c[0x0][0x410] ;  /* 0x00010400ff447b82 */ /* 0x000e620000000a00 */
[----:B------:R-:W-:Y:S01]  /*3190*/  SHF.R.U32.HI R3, RZ, 0x3, R3 ;  /* 0x00000003ff037819 */ /* 0x000fe20000011603 */
[----:B------:R-:W-:Y:S01]  /*31a0*/  ULEA UR12, UR24, UR11, 0x8 ;  /* 0x0000000b180c7291 */ /* 0x000fe2000f8e40ff */
[----:B------:R-:W-:Y:S01]  /*31b0*/  SHF.R.U32.HI R78, RZ, 0x3, R78 ;  /* 0x00000003ff4e7819 */ /* 0x000fe2000001164e */
[----:B------:R-:W-:Y:S01]  /*31c0*/  ULEA UR11, UR25, UR11, 0x8 ;  /* 0x0000000b190b7291 */ /* 0x000fe2000f8e40ff */
[----:B------:R-:W-:Y:S01]  /*31d0*/  LOP3.LUT R2, R3, 0x7, R74, 0x78, !PT ;  /* 0x0000000703027812 */ /* 0x000fe200078e784a */
[----:B------:R-:W2:Y:S02]  /*31e0*/  LDCU.64 UR6, c[0x0][0x408] ;  /* 0x00008100ff0677ac */ /* 0x000ea40008000a00 */
[----:B------:R-:W-:-:S02]  /*31f0*/  IMAD R75, R75, 0x2, R78 ;  /* 0x000000024b4b7824 */ /* 0x000fc400078e024e */
[----:B------:R-:W-:Y:S01]  /*3200*/  IMAD R2, R3, 0x20, R2 ;  /* 0x0000002003027824 */ /* 0x000fe200078e0202 */
[----:B------:R-:W3:Y:S02]  /*3210*/  LDCU.64 UR4, c[0x0][0x3e8] ;  /* 0x00007d00ff0477ac */ /* 0x000ee40008000a00 */
[----:B------:R-:W-:Y:S02]  /*3220*/  LOP3.LUT R75, R75, R72, RZ, 0x3c, !PT ;  /* 0x000000484b4b7212 */ /* 0x000fe400078e3cff */
[----:B------:R-:W-:Y:S01]  /*3230*/  LEA R73, R2, UR27, 0x4 ;  /* 0x0000001b02497c11 */ /* 0x000fe2000f8e20ff */
[----:B------:R-:W-:Y:S01]  /*3240*/  UMOV UR10, URZ ;  /* 0x000000ff000a7c82 */ /* 0x000fe20008000000 */
[----:B------:R-:W1:Y:S01]  /*3250*/  LDC.64 R2, c[0x0][0x3f0] ;  /* 0x0000fc00ff027b82 */ /* 0x000e620000000a00 */
[----:B------:R-:W-:Y:S01]  /*3260*/  IMAD R72, R76, 0x40, R75 ;  /* 0x000000404c487824 */ /* 0x000fe200078e024b */
[----:B------:R-:W-:Y:S01]  /*3270*/  UMOV UR9, 0x2 ;  /* 0x0000000200097882 */ /* 0x000fe20000000000 */
[----:B------:R1:W1:Y:S01]  /*3280*/  LDS.128 R92, [R73+UR12+0x6080] ;  /* 0x0060800c495c7984 */ /* 0x0002620008000c00 */
[----:B------:R-:W-:Y:S01]  /*3290*/  UMOV UR8, 0x4000 ;  /* 0x0000400000087882 */ /* 0x000fe20000000000 */
[----:B------:R-:W-:Y:S01]  /*32a0*/  UMOV UR16, 0x4000 ;  /* 0x0000400000107882 */ /* 0x000fe20000000000 */
[----:B------:R-:W-:Y:S01]  /*32b0*/  LEA R72, R72, UR27, 0x3 ;  /* 0x0000001b48487c11 */ /* 0x000fe2000f8e18ff */
[----:B------:R1:W1:Y:S01]  /*32c0*/  LDS.128 R88, [R73+UR12+0x6000] ;  /* 0x0060000c49587984 */ /* 0x0002620008000c00 */
[----:B------:R-:W-:-:S03]  /*32d0*/  UMOV UR13, 0xffffc000 ;  /* 0xffffc000000d7882 */ /* 0x000fc60000000000 */
[----:B------:R1:W1:Y:S04]  /*32e0*/  LDS.128 R84, [R73+UR11+0x80] ;  /* 0x0000800b49547984 */ /* 0x0002680008000c00 */
[----:B--23--:R1:W1:Y:S02]  /*32f0*/  LDS.128 R96, [R73+UR11] ;  /* 0x0000000b49607984 */ /* 0x00c2640008000c00 */
.L_x_4:
[----:B------:R-:W-:-:S04]  /*3300*/  DEPBAR.LE SB5, 0xf ;  /* 0x0000d3c00000791a */ /* 0x000fc80000000000 */
[----:B-1----:R1:W-:Y:S01]  /*3310*/  DMMA.8x8x4 R112, R96, R88, R4 ;  /* 0x000000586070723f */ /* 0x0023e20000000004 */
[----:B------:R-:W-:Y:S01]  /*3320*/  LDS.128 R76, [R73+UR12+0x6880] ;  /* 0x0068800c494c7984 */ /* 0x000fe20008000c00 */
[----:B------:R-:W-:Y:S01]  /*3330*/  IADD3 R116, P3, P2, R116, UR6, R68 ;  /* 0x0000000674747c10 */ /* 0x000fe2000fa7e044 */
[----:B------:R-:W-:Y:S01]  /*3340*/  UIADD3 UR10, UPT, UPT, UR10, 0x1, URZ ;  /* 0x000000010a0a7890 */ /* 0x000fe2000fffe0ff */
[----:B------:R-:W-:Y:S01]  /*3350*/  LOP3.LUT P6, RZ, R146, 0x1, RZ, 0xc0, !PT ;  /* 0x0000000192ff7812 */ /* 0x000fe200078cc0ff */
[----:B-1----:R-:W-:Y:S01]  /*3360*/  LDS.128 R4, [R73+UR12+0x6800] ;  /* 0x0068000c49047984 */ /* 0x002fe20008000c00 */
[----:B------:R-:W-:Y:S01]  /*3370*/  IADD3.X R117, PT, PT, R117, UR7, R69, P3, P2 ;  /* 0x0000000775757c10 */ /* 0x000fe20009fe4445 */
[----:B------:R-:W-:Y:S01]  /*3380*/  UISETP.NE.AND UP0, UPT, UR10, 0x3, UPT ;  /* 0x000000030a00788c */ /* 0x000fe2000bf05270 */
[----:B------:R-:W-:Y:S01]  /*3390*/  LOP3.LUT P4, RZ, R145, 0x1, RZ, 0xc0, !PT ;  /* 0x0000000191ff7812 */ /* 0x000fe2000788c0ff */
[----:B------:R-:W-:Y:S01]  /*33a0*/  LDS.128 R80, [R73+UR11+0x800] ;  /* 0x0008000b49507984 */ /* 0x000fe20008000c00 */
[----:B------:R-:W-:Y:S01]  /*33b0*/  IADD3 R118, P1, P0, R118, UR4, R2 ;  /* 0x0000000476767c10 */ /* 0x000fe2000f83e002 */
[----:B------:R-:W-:Y:S01]  /*33c0*/  UIADD3 UR9, UPT, UPT, UR9, 0x1, URZ ;  /* 0x0000000109097890 */ /* 0x000fe2000fffe0ff */
[----:B------:R-:W-:Y:S01]  /*33d0*/  SHF.R.U32.HI R75, RZ, 0x2, R146 ;  /* 0x00000002ff4b7819 */ /* 0x000fe20000011692 */
[----:B------:R-:W-:Y:S01]  /*33e0*/  USEL UR14, UR13, 0x2000, !UP0 ;  /* 0x000020000d0e7887 */ /* 0x000fe2000c000000 */
[----:B------:R-:W-:Y:S01]  /*33f0*/  IADD3.X R119, PT, PT, R119, UR5, R3, P1, P0 ;  /* 0x0000000577777c10 */ /* 0x000fe20008fe0403 */
[----:B------:R-:W-:Y:S01]  /*3400*/  UISETP.NE.AND UP1, UPT, UR9, 0x3, UPT ;  /* 0x000000030900788c */ /* 0x000fe2000bf25270 */
[----:B------:R-:W-:-:S04]  /*3410*/  DEPBAR.LE SB5, 0xe ;  /* 0x0000d3800000791a */ /* 0x000fc80000000000 */
[----:B------:R1:W-:Y:S01]  /*3420*/  DMMA.8x8x4 R108, R96, R90, R8 ;  /* 0x0000005a606c723f */ /* 0x0003e20000000008 */
[----:B------:R-:W-:Y:S01]  /*3430*/  LOP3.LUT P2, RZ, R75, 0x1, RZ, 0xc0, !PT ;  /* 0x000000014bff7812 */ /* 0x000fe2000784c0ff */
[----:B-1----:R-:W1:Y:S01]  /*3440*/  LDS.128 R8, [R73+UR11+0x880] ;  /* 0x0008800b49087984 */ /* 0x002e620008000c00 */
[----:B------:R-:W-:Y:S01]  /*3450*/  VIADD R75, R72, UR16 ;  /* 0x00000010484b7c36 */ /* 0x000fe20008000000 */
[----:B------:R-:W-:Y:S02]  /*3460*/  USEL UR15, UR13, 0x2000, !UP1 ;  /* 0x000020000d0f7887 */ /* 0x000fe4000c800000 */
[----:B------:R-:W-:Y:S02]  /*3470*/  USEL UR9, UR9, URZ, UP1 ;  /* 0x000000ff09097287 */ /* 0x000fe40008800000 */
[----:B------:R-:W-:Y:S02]  /*3480*/  USEL UR10, UR10, URZ, UP0 ;  /* 0x000000ff0a0a7287 */ /* 0x000fe40008000000 */
[----:B------:R-:W-:Y:S01]  /*3490*/  UIADD3 UR16, UPT, UPT, UR15, UR16, URZ ;  /* 0x000000100f107290 */ /* 0x000fe2000fffe0ff */
[----:B------:R-:W-:-:S05]  /*34a0*/  DEPBAR.LE SB5, 0x7 ;  /* 0x0000d1c00000791a */ /* 0x000fca0000000000 */
[----:B------:R-:W5:Y:S01]  /*34b0*/  DMMA.8x8x4 R36, R84, R88, R36 ;  /* 0x000000585424723f */ /* 0x000f620000000024 */
[----:B------:R-:W-:-:S15]  /*34c0*/  DEPBAR.LE SB5, 0x7 ;  /* 0x0000d1c00000791a */ /* 0x000fde0000000000 */
[----:B------:R-:W5:Y:S01]  /*34d0*/  DMMA.8x8x4 R40, R84, R90, R40 ;  /* 0x0000005a5428723f */ /* 0x000f620000000028 */
[----:B------:R-:W-:-:S15]  /*34e0*/  DEPBAR.LE SB5, 0x7 ;  /* 0x0000d1c00000791a */ /* 0x000fde0000000000 */
[----:B------:R-:W5:Y:S01]  /*34f0*/  DMMA.8x8x4 R44, R84, R92, R44 ;  /* 0x0000005c542c723f */ /* 0x000f62000000002c */
[----:B------:R-:W-:-:S15]  /*3500*/  DEPBAR.LE SB5, 0x7 ;  /* 0x0000d1c00000791a */ /* 0x000fde0000000000 */
[----:B------:R-:W5:-:S15]  /*3510*/  DMMA.8x8x4 R48, R84, R94, R48 ;  /* 0x0000005e5430723f */ /* 0x000f5e0000000030 */
[----:B------:R-:W-:-:S01]  /*3520*/  NOP ;  /* 0x0000000000007918 */ /* 0x000fc20000000000 */
[----:B------:R-:W5:-:S15]  /*3530*/  DMMA.8x8x4 R16, R96, R94, R16 ;  /* 0x0000005e6010723f */ /* 0x000f5e0000000010 */
[----:B------:R-:W-:-:S01]  /*3540*/  NOP ;  /* 0x0000000000007918 */ /* 0x000fc20000000000 */
[----:B------:R-:W5:Y:S01]  /*3550*/  DMMA.8x8x4 R20, R98, R94, R20 ;  /* 0x0000005e6214723f */ /* 0x000f620000000014 */
[----:B------:R-:W-:-:S15]  /*3560*/  DEPBAR.LE SB5, 0x9 ;  /* 0x0000d2400000791a */ /* 0x000fde0000000000 */
[----:B------:R-:W5:Y:S01]  /*3570*/  DMMA.8x8x4 R52, R86, R94, R52 ;  /* 0x0000005e5634723f */ /* 0x000f620000000034 */
[----:B------:R-:W-:-:S15]  /*3580*/  DEPBAR.LE SB5, 0x6 ;  /* 0x0000d1800000791a */ /* 0x000fde0000000000 */
[----:B-1----:R-:W-:Y:S01]  /*3590*/  DMMA.8x8x4 R36, R8, R4, R36 ;  /* 0x000000040824723f */ /* 0x002fe20000000024 */
[----:B------:R-:W-:-:S15]  /*35a0*/  DEPBAR.LE SB5, 0x5 ;  /* 0x0000d1400000791a */ /* 0x000fde0000000000 */
[----:B------:R-:W-:Y:S01]  /*35b0*/  DMMA.8x8x4 R40, R8, R6, R40 ;  /* 0x000000060828723f */ /* 0x000fe20000000028 */
[----:B------:R-:W-:-:S15]  /*35c0*/  DEPBAR.LE SB5, 0x4 ;  /* 0x0000d1000000791a */ /* 0x000fde0000000000 */
[----:B------:R-:W-:Y:S01]  /*35d0*/  DMMA.8x8x4 R44, R8, R76, R44 ;  /* 0x0000004c082c723f */ /* 0x000fe2000000002c */
[----:B------:R-:W-:-:S15]  /*35e0*/  DEPBAR.LE SB5, 0x3 ;  /* 0x0000d0c00000791a */ /* 0x000fde0000000000 */
[----:B------:R1:W-:Y:S02]  /*35f0*/  DMMA.8x8x4 R48, R8, R78, R48 ;  /* 0x0000004e0830723f */ /* 0x0003e40000000030 */
[--C-:B-1----:R-:W-:Y:S02]  /*3600*/  SHF.R.U32.HI R8, RZ, 0x1, R146.reuse ;  /* 0x00000001ff087819 */ /* 0x102fe40000011692 */
[----:B------:R-:W-:Y:S02]  /*3610*/  SHF.R.U32.HI R9, RZ, 0x3, R146 ;  /* 0x00000003ff097819 */ /* 0x000fe40000011692 */
[----:B------:R-:W-:Y:S02]  /*3620*/  LOP3.LUT P5, RZ, R8, 0x1, RZ, 0xc0, !PT ;  /* 0x0000000108ff7812 */ /* 0x000fe400078ac0ff */
[----:B------:R-:W-:Y:S02]  /*3630*/  SHF.R.U32.HI R8, RZ, 0x2, R145 ;  /* 0x00000002ff087819 */ /* 0x000fe40000011691 */
[----:B------:R-:W-:-:S02]  /*3640*/  LOP3.LUT P1, RZ, R9, 0x1, RZ, 0xc0, !PT ;  /* 0x0000000109ff7812 */ /* 0x000fc4000782c0ff */
[----:B------:R-:W-:Y:S02]  /*3650*/  LOP3.LUT P0, RZ, R8, 0x1, RZ, 0xc0, !PT ;  /* 0x0000000108ff7812 */ /* 0x000fe4000780c0ff */
[----:B------:R-:W-:Y:S01]  /*3660*/  SHF.R.U32.HI R8, RZ, 0x3, R145 ;  /* 0x00000003ff087819 */ /* 0x000fe20000011691 */
[----:B------:R-:W-:-:S04]  /*3670*/  DEPBAR.LE SB5, 0x2 ;  /* 0x0000d0800000791a */ /* 0x000fc80000000000 */
[----:B------:R-:W-:-:S15]  /*3680*/  DMMA.8x8x4 R16, R80, R78, R16 ;  /* 0x0000004e5010723f */ /* 0x000fde0000000010 */
[----:B------:R-:W-:-:S01]  /*3690*/  NOP ;  /* 0x0000000000007918 */ /* 0x000fc20000000000 */
[----:B-----5:R-:W-:-:S15]  /*36a0*/  DMMA.8x8x4 R20, R82, R78, R20 ;  /* 0x0000004e5214723f */ /* 0x020fde0000000014 */
[----:B------:R-:W-:-:S01]  /*36b0*/  NOP ;  /* 0x0000000000007918 */ /* 0x000fc20000000000 */
[----:B------:R1:W-:Y:S02]  /*36c0*/  DMMA.8x8x4 R52, R10, R78, R52 ;  /* 0x0000004e0a34723f */ /* 0x0003e40000000034 */
[----:B-1----:R-:W-:-:S04]  /*36d0*/  SHF.R.U32.HI R78, RZ, 0x1, R145 ;  /* 0x00000001ff4e7819 */ /* 0x002fc80000011691 */
[----:B------:R-:W-:-:S10]  /*36e0*/  LOP3.LUT P3, RZ, R78, 0x1, RZ, 0xc0, !PT ;  /* 0x000000014eff7812 */ /* 0x000fd4000786c0ff */
[----:B------:R-:W-:-:S15]  /*36f0*/  DMMA.8x8x4 R32, R98, R88, R32 ;  /* 0x000000586220723f */ /* 0x000fde0000000020 */
[----:B------:R-:W-:-:S01]  /*3700*/  NOP ;  /* 0x0000000000007918 */ /* 0x000fc20000000000 */
[----:B------:R1:W-:Y:S02]  /*3710*/  DMMA.8x8x4 R64, R86, R88, R64 ;  /* 0x000000585640723f */ /* 0x0003e40000000040 */
[----:B-1----:R-:W-:Y:S01]  /*3720*/  VIADD R88, R72, UR8 ;  /* 0x0000000848587c36 */ /* 0x002fe20008000000 */
[----:B------:R-:W-:Y:S01]  /*3730*/  SHF.R.U32.HI R89, RZ, 0x9, R145 ;  /* 0x00000009ff597819 */ /* 0x000fe20000011691 */
[----:B------:R-:W-:-:S03]  /*3740*/  UIADD3 UR8, UPT, UPT, UR15, UR8, URZ ;  /* 0x000000080f087290 */ /* 0x000fc6000fffe0ff */
[----:B------:R-:W-:Y:S01]  /*3750*/  @!PT LDS RZ, [RZ] ;  /* 0x00000000fffff984 */ /* 0x000fe20000000800 */
[----:B------:R-:W-:Y:S01]  /*3760*/  @!PT LDS RZ, [RZ] ;  /* 0x00000000fffff984 */ /* 0x000fe20000000800 */
[----:B------:R-:W-:Y:S01]  /*3770*/  @!PT LDS RZ, [RZ] ;  /* 0x00000000fffff984 */ /* 0x000fe20000000800 */
[----:B------:R-:W-:Y:S04]  /*3780*/  @P6 LDGSTS.E.LTC128B.64 [R88], desc[UR22][R118.64] ;  /* 0x0000000076586fae */ /* 0x000fe8000b9a1616 */
[----:B------:R-:W-:Y:S04]  /*3790*/  @P5 LDGSTS.E.LTC128B.64 [R88+0x80], desc[UR22][R118.64+0x80] ;  /* 0x0008008076585fae */ /* 0x000fe8000b9a1616 */
[----:B------:R-:W-:Y:S01]  /*37a0*/  @P4 LDGSTS.E.LTC128B.64 [R75+0x6000], desc[UR22][R116.64] ;  /* 0x06000000744b4fae */ /* 0x000fe2000b9a1616 */
[----:B------:R-:W5:Y:S01]  /*37b0*/  DMMA.8x8x4 R12, R96, R92, R12 ;  /* 0x0000005c600c723f */ /* 0x000f62000000000c */
[----:B------:R-:W-:-:S02]  /*37c0*/  LOP3.LUT P4, RZ, R89, 0x1, RZ, 0xc0, !PT ;  /* 0x0000000159ff7812 */ /* 0x000fc4000788c0ff */
[----:B------:R-:W-:Y:S01]  /*37d0*/  @P3 LDGSTS.E.LTC128B.64 [R75+0x6080], desc[UR22][R116.64+0x80] ;  /* 0x06080080744b3fae */ /* 0x000fe2000b9a1616 */
[----:B------:R-:W-:Y:S02]  /*37e0*/  LOP3.LUT P3, RZ, R8, 0x1, RZ, 0xc0, !PT ;  /* 0x0000000108ff7812 */ /* 0x000fe4000786c0ff */
[----:B------:R-:W-:Y:S01]  /*37f0*/  SHF.R.U32.HI R89, RZ, 0xb, R146 ;  /* 0x0000000bff597819 */ /* 0x000fe20000011692 */
[----:B------:R-:W-:Y:S04]  /*3800*/  LDS.128 R120, [R73+UR11+0x1000] ;  /* 0x0010000b49787984 */ /* 0x000fe80008000c00 */
[----:B------:R-:W-:Y:S04]  /*3810*/  LDS.128 R104, [R73+UR12+0x7080] ;  /* 0x0070800c49687984 */ /* 0x000fe80008000c00 */
[----:B------:R-:W-:Y:S01]  /*3820*/  LDS.128 R100, [R73+UR11+0x1080] ;  /* 0x0010800b49647984 */ /* 0x000fe20008000c00 */
[----:B------:R-:W5:-:S15]  /*3830*/  DMMA.8x8x4 R24, R98, R92, R24 ;  /* 0x0000005c6218723f */ /* 0x000f5e0000000018 */
[----:B------:R-:W-:-:S01]  /*3840*/  NOP ;  /* 0x0000000000007918 */ /* 0x000fc20000000000 */
[----:B------:R1:W-:Y:S02]  /*3850*/  DMMA.8x8x4 R28, R98, R90, R28 ;  /* 0x0000005a621c723f */ /* 0x0003e4000000001c */
[----:B-1----:R-:W1:Y:S04]  /*3860*/  LDS.128 R96, [R73+UR12+0x7000] ;  /* 0x0070000c49607984 */ /* 0x002e680008000c00 */
[----:B------:R-:W-:Y:S01]  /*3870*/  @!PT LDS RZ, [RZ] ;  /* 0x00000000fffff984 */ /* 0x000fe20000000800 */
[----:B------:R-:W-:Y:S01]  /*3880*/  @!PT LDS RZ, [RZ] ;  /* 0x00000000fffff984 */ /* 0x000fe20000000800 */
[----:B------:R-:W-:Y:S01]  /*3890*/  @!PT LDS RZ, [RZ] ;  /* 0x00000000fffff984 */ /* 0x000fe20000000800 */
[----:B------:R-:W-:Y:S01]  /*38a0*/  @P2 LDGSTS.E.LTC128B.64 [R88+0x100], desc[UR22][R118.64+0x100] ;  /* 0x0010010076582fae */ /* 0x000fe2000b9a1616 */
[----:B------:R-:W-:Y:S02]  /*38b0*/  LOP3.LUT P2, RZ, R89, 0x1, RZ, 0xc0, !PT ;  /* 0x0000000159ff7812 */ /* 0x000fe4000784c0ff */
[--C-:B------:R-:W-:Y:S01]  /*38c0*/  SHF.R.U32.HI R89, RZ, 0xb, R145.reuse ;  /* 0x0000000bff597819 */ /* 0x100fe20000011691 */
[----:B------:R-:W-:Y:S04]  /*38d0*/  @P1 LDGSTS.E.LTC128B.64 [R88+0x180], desc[UR22][R118.64+0x180] ;  /* 0x0018018076581fae */ /* 0x000fe8000b9a1616 */
[----:B------:R-:W-:Y:S02]  /*38e0*/  @P0 LDGSTS.E.LTC128B.64 [R75+0x6100], desc[UR22][R116.64+0x100] ;  /* 0x06100100744b0fae */ /* 0x000fe4000b9a1616 */
[C---:B------:R2:W5:Y:S02]  /*38f0*/  DMMA.8x8x4 R56, R86.reuse, R92, R56 ;  /* 0x0000005c5638723f */ /* 0x0405640000000038 */
[----:B------:R-:W-:Y:S04]  /*3900*/  @P3 LDGSTS.E.LTC128B.64 [R75+0x6180], desc[UR22][R116.64+0x180] ;  /* 0x06180180744b3fae */ /* 0x000fe8000b9a1616 */
[----:B--2---:R-:W-:Y:S10]  /*3910*/  LDS.128 R92, [R73+UR11+0x1800] ;  /* 0x0018000b495c7984 */ /* 0x004ff40008000c00 */
[----:B------:R2:W5:Y:S02]  /*3920*/  DMMA.8x8x4 R60, R86, R90, R60 ;  /* 0x0000005a563c723f */ /* 0x000564000000003c */
[----:B--2---:R-:W-:Y:S01]  /*3930*/  LDS.128 R84, [R73+UR12+0x7880] ;  /* 0x0078800c49547984 */ /* 0x004fe20008000c00 */
[----:B------:R-:W-:-:S02]  /*3940*/  SHF.R.U32.HI R90, RZ, 0x8, R145 ;  /* 0x00000008ff5a7819 */ /* 0x000fc40000011691 */
[--C-:B------:R-:W-:Y:S02]  /*3950*/  SHF.R.U32.HI R91, RZ, 0x9, R146.reuse ;  /* 0x00000009ff5b7819 */ /* 0x100fe40000011692 */
[----:B------:R-:W-:Y:S02]  /*3960*/  LOP3.LUT P5, RZ, R90, 0x1, RZ, 0xc0, !PT ;  /* 0x000000015aff7812 */ /* 0x000fe400078ac0ff */
[----:B------:R-:W-:Y:S02]  /*3970*/  SHF.R.U32.HI R90, RZ, 0xa, R146 ;  /* 0x0000000aff5a7819 */ /* 0x000fe40000011692 */
[----:B------:R-:W-:Y:S02]  /*3980*/  LOP3.LUT P6, RZ, R91, 0x1, RZ, 0xc0, !PT ;  /* 0x000000015bff7812 */ /* 0x000fe400078cc0ff */
[----:B------:R-:W-:Y:S02]  /*3990*/  LOP3.LUT P3, RZ, R90, 0x1, RZ, 0xc0, !PT ;  /* 0x000000015aff7812 */ /* 0x000fe4000786c0ff */
[----:B------:R-:W-:Y:S01]  /*39a0*/  SHF.R.U32.HI R90, RZ, 0xa, R145 ;  /* 0x0000000aff5a7819 */ /* 0x000fe20000011691 */
[----:B-----5:R-:W-:-:S15]  /*39b0*/  DMMA.8x8x4 R12, R80, R76, R12 ;  /* 0x0000004c500c723f */ /* 0x020fde000000000c */
[----:B------:R-:W-:-:S01]  /*39c0*/  NOP ;  /* 0x0000000000007918 */ /* 0x000fc20000000000 */
[----:B------:R-:W-:-:S15]  /*39d0*/  DMMA.8x8x4 R24, R82, R76, R24 ;  /* 0x0000004c5218723f */ /* 0x000fde0000000018 */
[----:B------:R-:W-:-:S01]  /*39e0*/  NOP ;  /* 0x0000000000007918 */ /* 0x000fc20000000000 */
[----:B------:R2:W-:Y:S02]  /*39f0*/  DMMA.8x8x4 R56, R10, R76, R56 ;  /* 0x0000004c0a38723f */ /* 0x0005e40000000038 */
[----:B--2---:R-:W2:-:S14]  /*3a00*/  LDS.128 R76, [R73+UR12+0x7800] ;  /* 0x0078000c494c7984 */ /* 0x004e9c0008000c00 */
[----:B------:R-:W5:-:S15]  /*3a10*/  DMMA.8x8x4 R112, R80, R4, R112 ;  /* 0x000000045070723f */ /* 0x000f5e0000000070 */
[----:B------:R-:W-:-:S01]  /*3a20*/  NOP ;  /* 0x0000000000007918 */ /* 0x000fc20000000000 */
[----:B------:R-:W5:-:S15]  /*3a30*/  DMMA.8x8x4 R108, R80, R6, R108 ;  /* 0x00000006506c723f */ /* 0x000f5e000000006c */
[----:B------:R-:W-:-:S01]  /*3a40*/  NOP ;  /* 0x0000000000007918 */ /* 0x000fc20000000000 */
[----:B------:R-:W5:-:S15]  /*3a50*/  DMMA.8x8x4 R28, R82, R6, R28 ;  /* 0x00000006521c723f */ /* 0x000f5e000000001c */
[----:B------:R-:W-:-:S01]  /*3a60*/  NOP ;  /* 0x0000000000007918 */ /* 0x000fc20000000000 */
[----:B------:R3:W5:Y:S02]  /*3a70*/  DMMA.8x8x4 R32, R82, R4, R32 ;  /* 0x000000045220723f */ /* 0x0007640000000020 */
[----:B---3--:R-:W3:-:S14]  /*3a80*/  LDS.128 R80, [R73+UR11+0x1880] ;  /* 0x0018800b49507984 */ /* 0x008edc0008000c00 */
[----:B------:R-:W-:-:S15]  /*3a90*/  DMMA.8x8x4 R60, R10, R6, R60 ;  /* 0x000000060a3c723f */ /* 0x000fde000000003c */
[----:B------:R-:W-:-:S01]  /*3aa0*/  NOP ;  /* 0x0000000000007918 */ /* 0x000fc20000000000 */
[----:B------:R-:W-:-:S15]  /*3ab0*/  DMMA.8x8x4 R64, R10, R4, R64 ;  /* 0x000000040a40723f */ /* 0x000fde0000000040 */
[----:B------:R-:W-:-:S01]  /*3ac0*/  NOP ;  /* 0x0000000000007918 */ /* 0x000fc20000000000 */
[----:B-1---5:R-:W5:-:S15]  /*3ad0*/  DMMA.8x8x4 R4, R120, R96, R112 ;  /* 0x000000607804723f */ /* 0x022f5e0000000070 */
[----:B------:R-:W-:-:S01]  /*3ae0*/  NOP ;  /* 0x0000000000007918 */ /* 0x000fc20000000000 */
[----:B------:R-:W5:-:S15]  /*3af0*/  DMMA.8x8x4 R8, R120, R98, R108 ;  /* 0x000000627808723f */ /* 0x000f5e000000006c */
        /* <DEDUP_REMOVED lines=13> */
[----:B--2--5:R-:W-:-:S15]  /*3bd0*/  DMMA.8x8x4 R4, R92, R76, R4 ;  /* 0x0000004c5c04723f */ /* 0x024fde0000000004 */
[----:B------:R-:W-:-:S01]  /*3be0*/  NOP ;  /* 0x0000000000007918 */ /* 0x000fc20000000000 */
[----:B------:R-:W-:-:S15]  /*3bf0*/  DMMA.8x8x4 R8, R92, R78, R8 ;  /* 0x0000004e5c08723f */ /* 0x000fde0000000008 */
[----:B------:R-:W-:-:S01]  /*3c00*/  NOP ;  /* 0x0000000000007918 */ /* 0x000fc20000000000 */
[----:B------:R-:W-:-:S15]  /*3c10*/  DMMA.8x8x4 R12, R92, R84, R12 ;  /* 0x000000545c0c723f */ /* 0x000fde000000000c */
[----:B------:R-:W-:-:S01]  /*3c20*/  NOP ;  /* 0x0000000000007918 */ /* 0x000fc20000000000 */
[----:B------:R1:W-:Y:S02]  /*3c30*/  DMMA.8x8x4 R16, R92, R86, R16 ;  /* 0x000000565c10723f */ /* 0x0003e40000000010 */
[----:B-1----:R-:W-:-:S04]  /*3c40*/  SHF.R.U32.HI R92, RZ, 0x8, R146 ;  /* 0x00000008ff5c7819 */ /* 0x002fc80000011692 */
[----:B------:R-:W-:Y:S02]  /*3c50*/  LOP3.LUT P1, RZ, R92, 0x1, RZ, 0xc0, !PT ;  /* 0x000000015cff7812 */ /* 0x000fe4000782c0ff */
[----:B------:R-:W-:-:S04]  /*3c60*/  IADD3 R92, P0, PT, R118, UR4, RZ ;  /* 0x00000004765c7c10 */ /* 0x000fc8000ff1e0ff */
[----:B------:R-:W-:-:S04]  /*3c70*/  IADD3.X R93, PT, PT, R119, UR5, RZ, P0, !PT ;  /* 0x00000005775d7c10 */ /* 0x000fc800087fe4ff */
[----:B------:R-:W-:Y:S03]  /*3c80*/  DMMA.8x8x4 R28, R94, R78, R28 ;  /* 0x0000004e5e1c723f */ /* 0x000fe6000000001c */
[----:B------:R-:W-:Y:S01]  /*3c90*/  @!PT LDS RZ, [RZ] ;  /* 0x00000000fffff984 */ /* 0x000fe20000000800 */
[----:B------:R-:W-:Y:S01]  /*3ca0*/  @!PT LDS RZ, [RZ] ;  /* 0x00000000fffff984 */ /* 0x000fe20000000800 */
[----:B------:R-:W-:Y:S01]  /*3cb0*/  @!PT LDS RZ, [RZ] ;  /* 0x00000000fffff984 */ /* 0x000fe20000000800 */
[----:B------:R-:W-:Y:S01]  /*3cc0*/  @P1 LDGSTS.E.LTC128B.64 [R88+0x1000], desc[UR22][R92.64] ;  /* 0x010000005c581fae */ /* 0x000fe2000b9a1616 */
[----:B------:R-:W-:-:S03]  /*3cd0*/  LOP3.LUT P1, RZ, R90, 0x1, RZ, 0xc0, !PT ;  /* 0x000000015aff7812 */ /* 0x000fc6000782c0ff */
[----:B------:R-:W-:Y:S09]  /*3ce0*/  @P6 LDGSTS.E.LTC128B.64 [R88+0x1080], desc[UR22][R92.64+0x80] ;  /* 0x010800805c586fae */ /* 0x000ff2000b9a1616 */
[----:B------:R-:W-:-:S15]  /*3cf0*/  DMMA.8x8x4 R32, R94, R76, R32 ;  /* 0x0000004c5e20723f */ /* 0x000fde0000000020 */
[----:B------:R-:W-:-:S01]  /*3d00*/  NOP ;  /* 0x0000000000007918 */ /* 0x000fc20000000000 */
[----:B------:R-:W-:-:S15]  /*3d10*/  DMMA.8x8x4 R20, R94, R86, R20 ;  /* 0x000000565e14723f */ /* 0x000fde0000000014 */
[----:B------:R-:W-:-:S01]  /*3d20*/  NOP ;  /* 0x0000000000007918 */ /* 0x000fc20000000000 */
[----:B------:R1:W-:Y:S02]  /*3d30*/  DMMA.8x8x4 R24, R94, R84, R24 ;  /* 0x000000545e18723f */ /* 0x0003e40000000018 */
[----:B-1----:R-:W-:-:S04]  /*3d40*/  IADD3 R94, P0, PT, R116, UR6, RZ ;  /* 0x00000006745e7c10 */ /* 0x002fc8000ff1e0ff */
[----:B------:R-:W-:Y:S02]  /*3d50*/  IADD3.X R95, PT, PT, R117, UR7, RZ, P0, !PT ;  /* 0x00000007755f7c10 */ /* 0x000fe400087fe4ff */
[----:B------:R-:W-:-:S03]  /*3d60*/  LOP3.LUT P0, RZ, R89, 0x1, RZ, 0xc0, !PT ;  /* 0x0000000159ff7812 */ /* 0x000fc6000780c0ff */
[----:B------:R-:W-:Y:S04]  /*3d70*/  @P5 LDGSTS.E.LTC128B.64 [R75+0x7000], desc[UR22][R94.64] ;  /* 0x070000005e4b5fae */ /* 0x000fe8000b9a1616 */
[----:B------:R-:W-:Y:S01]  /*3d80*/  @P4 LDGSTS.E.LTC128B.64 [R75+0x7080], desc[UR22][R94.64+0x80] ;  /* 0x070800805e4b4fae */ /* 0x000fe2000b9a1616 */
[C---:B------:R-:W5:Y:S03]  /*3d90*/  DMMA.8x8x4 R36, R100.reuse, R96, R36 ;  /* 0x000000606424723f */ /* 0x040f660000000024 */
[----:B------:R-:W-:Y:S04]  /*3da0*/  @P3 LDGSTS.E.LTC128B.64 [R88+0x1100], desc[UR22][R92.64+0x100] ;  /* 0x011001005c583fae */ /* 0x000fe8000b9a1616 */
[----:B------:R-:W-:Y:S04]  /*3db0*/  @P2 LDGSTS.E.LTC128B.64 [R88+0x1180], desc[UR22][R92.64+0x180] ;  /* 0x011801805c582fae */ /* 0x000fe8000b9a1616 */
[----:B------:R-:W-:Y:S04]  /*3dc0*/  @P1 LDGSTS.E.LTC128B.64 [R75+0x7100], desc[UR22][R94.64+0x100] ;  /* 0x071001005e4b1fae */ /* 0x000fe8000b9a1616 */
[----:B------:R1:W-:Y:S01]  /*3dd0*/  @P0 LDGSTS.E.LTC128B.64 [R75+0x7180], desc[UR22][R94.64+0x180] ;  /* 0x071801805e4b0fae */ /* 0x0003e2000b9a1616 */
[----:B------:R-:W5:Y:S01]  /*3de0*/  DMMA.8x8x4 R40, R100, R98, R40 ;  /* 0x000000626428723f */ /* 0x000f620000000028 */
[----:B------:R-:W-:-:S02]  /*3df0*/  ISETP.GT.AND P0, PT, R137, -0x1, PT ;  /* 0xffffffff8900780c */ /* 0x000fc40003f04270 */
[----:B------:R-:W0:-:S13]  /*3e00*/  LDGDEPBAR ;  /* 0x00000000000079af */ /* 0x000e1a0000000000 */
[----:B------:R-:W5:Y:S01]  /*3e10*/  DMMA.8x8x4 R44, R100, R104, R44 ;  /* 0x00000068642c723f */ /* 0x000f62000000002c */
[----:B-1----:R-:W-:Y:S01]  /*3e20*/  VIADD R75, R137, 0xffffffff ;  /* 0xffffffff894b7836 */ /* 0x002fe20000000000 */
[----:B------:R-:W-:-:S04]  /*3e30*/  DEPBAR.LE SB0, 0x1 ;  /* 0x000080400000791a */ /* 0x000fc80000000000 */
[----:B------:R-:W-:-:S10]  /*3e40*/  ISETP.NE.AND P1, PT, R75, RZ, PT ;  /* 0x000000ff4b00720c */ /* 0x000fd40003f25270 */
[----:B------:R-:W5:Y:S01]  /*3e50*/  DMMA.8x8x4 R48, R100, R106, R48 ;  /* 0x0000006a6430723f */ /* 0x000f620000000030 */
[----:B------:R-:W-:Y:S01]  /*3e60*/  IMAD.MOV.U32 R137, RZ, RZ, R75 ;  /* 0x000000ffff897224 */ /* 0x000fe200078e004b */
[----:B------:R-:W-:Y:S02]  /*3e70*/  SEL R146, R146, RZ, P1 ;  /* 0x000000ff92927207 */ /* 0x000fe40000800000 */
[----:B------:R-:W-:-:S12]  /*3e80*/  SEL R145, R145, RZ, P1 ;  /* 0x000000ff91917207 */ /* 0x000fd80000800000 */
[----:B------:R-:W5:-:S15]  /*3e90*/  DMMA.8x8x4 R52, R102, R106, R52 ;  /* 0x0000006a6634723f */ /* 0x000f5e0000000034 */
[----:B------:R-:W-:-:S01]  /*3ea0*/  NOP ;  /* 0x0000000000007918 */ /* 0x000fc20000000000 */
[----:B------:R-:W5:-:S15]  /*3eb0*/  DMMA.8x8x4 R56, R102, R104, R56 ;  /* 0x000000686638723f */ /* 0x000f5e0000000038 */
[----:B------:R-:W-:-:S01]  /*3ec0*/  NOP ;  /* 0x0000000000007918 */ /* 0x000fc20000000000 */
[----:B------:R-:W5:-:S15]  /*3ed0*/  DMMA.8x8x4 R60, R102, R98, R60 ;  /* 0x00000062663c723f */ /* 0x000f5e000000003c */
[----:B------:R-:W-:-:S01]  /*3ee0*/  NOP ;  /* 0x0000000000007918 */ /* 0x000fc20000000000 */
[----:B------:R-:W5:Y:S01]  /*3ef0*/  DMMA.8x8x4 R64, R102, R96, R64 ;  /* 0x000000606640723f */ /* 0x000f620000000040 */
[----:B------:R-:W-:-:S15]  /*3f00*/  DEPBAR.LE SB5, 0x1 ;  /* 0x0000d0400000791a */ /* 0x000fde0000000000 */
[----:B---3--:R-:W5:-:S15]  /*3f10*/  DMMA.8x8x4 R36, R80, R76, R36 ;  /* 0x0000004c5024723f */ /* 0x008f5e0000000024 */
[----:B------:R-:W-:-:S01]  /*3f20*/  NOP ;  /* 0x0000000000007918 */ /* 0x000fc20000000000 */
[----:B------:R-:W5:-:S15]  /*3f30*/  DMMA.8x8x4 R40, R80, R78, R40 ;  /* 0x0000004e5028723f */ /* 0x000f5e0000000028 */
[----:B------:R-:W-:-:S01]  /*3f40*/  NOP ;  /* 0x0000000000007918 */ /* 0x000fc20000000000 */
[----:B------:R-:W5:-:S15]  /*3f50*/  DMMA.8x8x4 R44, R80, R84, R44 ;  /* 0x00000054502c723f */ /* 0x000f5e000000002c */
[----:B------:R-:W-:-:S01]  /*3f60*/  NOP ;  /* 0x0000000000007918 */ /* 0x000fc20000000000 */
[----:B------:R1:W5:Y:S02]  /*3f70*/  DMMA.8x8x4 R48, R80, R86, R48 ;  /* 0x000000565030723f */ /* 0x0003640000000030 */
[C---:B-1----:R-:W-:Y:S01]  /*3f80*/  VIADD R81, R73.reuse, UR11 ;  /* 0x0000000b49517c36 */ /* 0x042fe20008000000 */
[----:B------:R-:W-:Y:S01]  /*3f90*/  BAR.SYNC.DEFER_BLOCKING 0x0 ;  /* 0x0000000000007b1d */ /* 0x000fe20000010000 */
[----:B------:R-:W-:Y:S01]  /*3fa0*/  VIADD R80, R73, UR12 ;  /* 0x0000000c49507c36 */ /* 0x000fe20008000000 */
[----:B------:R-:W-:Y:S02]  /*3fb0*/  UIADD3 UR12, UPT, UPT, UR14, UR12, URZ ;  /* 0x0000000c0e0c7290 */ /* 0x000fe4000fffe0ff */
[----:B------:R-:W-:-:S09]  /*3fc0*/  UIADD3 UR11, UPT, UPT, UR14, UR11, URZ ;  /* 0x0000000b0e0b7290 */ /* 0x000fd2000fffe0ff */
[C---:B------:R-:W5:Y:S01]  /*3fd0*/  DMMA.8x8x4 R52, R82.reuse, R86, R52 ;  /* 0x000000565234723f */ /* 0x040f620000000034 */
[----:B------:R3:W1:Y:S04]  /*3fe0*/  LDS.128 R96, [R81+UR14] ;  /* 0x0000000e51607984 */ /* 0x0006680008000c00 */
[----:B------:R3:W2:Y:S11]  /*3ff0*/  LDS.128 R88, [R80+UR14+0x6000] ;  /* 0x0060000e50587984 */ /* 0x0006b60008000c00 */
[C---:B------:R4:W5:Y:S02]  /*4000*/  DMMA.8x8x4 R56, R82.reuse, R84, R56 ;  /* 0x000000545238723f */ /* 0x0409640000000038 */
[----:B----4-:R3:W1:Y:S04]  /*4010*/  LDS.128 R84, [R81+UR14+0x80] ;  /* 0x0000800e51547984 */ /* 0x0106680008000c00 */
[----:B------:R3:W1:Y:S10]  /*4020*/  LDS.128 R92, [R80+UR14+0x6080] ;  /* 0x0060800e505c7984 */ /* 0x0006740008000c00 */
[----:B------:R3:W5:Y:S01]  /*4030*/  DMMA.8x8x4 R60, R82, R78, R60 ;  /* 0x0000004e523c723f */ /* 0x000762000000003c */
[----:B------:R-:W-:-:S15]  /*4040*/  DEPBAR.LE SB5, 0x7 ;  /* 0x0000d1c00000791a */ /* 0x000fde0000000000 */
[----:B------:R3:W5:Y:S02]  /*4050*/  DMMA.8x8x4 R64, R82, R76, R64 ;  /* 0x0000004c5240723f */ /* 0x0007640000000040 */
[----:B--23--:R-:W-:Y:S05]  /*4060*/  @P0 BRA `(.L_x_4) ;  /* 0xfffffff000a40947 */ /* 0x00cfea000383ffff */
.L_x_3:
[----:B------:R-:W0:Y:S01]  /*4070*/  LDGDEPBAR ;  /* 0x00000000000079af */ /* 0x000e220000000000 */
[----:B------:R-:W3:Y:S03]  /*4080*/  LDCU.64 UR4, c[0x0][0x4c0] ;  /* 0x00009800ff0477ac */ /* 0x000ee60008000a00 */
[----:B------:R-:W0:Y:S01]  /*4090*/  LDGDEPBAR ;  /* 0x00000000000079af */ /* 0x000e220000000000 */
[----:B---3--:R-:W-:-:S04]  /*40a0*/  UISETP.NE.U32.AND UP0, UPT, UR4, URZ, UPT ;  /* 0x000000ff0400728c */ /* 0x008fc8000bf05070 */
[----:B------:R-:W-:Y:S01]  /*40b0*/  UISETP.NE.AND.EX UP0, UPT, UR5, URZ, UPT, UP0 ;  /* 0x000000ff0500728c */ /* 0x000fe2000bf05300 */
[----:B------:R-:W-:-:S04]  /*40c0*/  DEPBAR.LE SB0, 0x0 ;  /* 0x000080000000791a */ /* 0x000fc80000000000 */
[----:B------:R-:W-:Y:S06]  /*40d0*/  BAR.SYNC.DEFER_BLOCKING 0x0 ;  /* 0x0000000000007b1d */ /* 0x000fec0000010000 */
[----:B------:R-:W-:Y:S05]  /*40e0*/  BRA.U !UP0, `(.L_x_5) ;  /* 0x00000001081c7547 */ /* 0x000fea000b800000 */
[----:B------:R-:W3:Y:S02]  /*40f0*/  LDC.64 R114, c[0x0][0x4c0] ;  /* 0x00013000ff727b82 */ /* 0x000ee40000000a00 */
[----:B---3--:R-:W3:Y:S02]  /*4100*/  LDG.E.64 R114, desc[UR22][R114.64] ;  /* 0x0000001672727981 */ /* 0x008ee4000c1e1b00 */
[----:B---3--:R-:W-:-:S04]  /*4110*/  ISETP.NE.U32.AND P0, PT, R114, RZ, PT ;  /* 0x000000ff7200720c */ /* 0x008fc80003f05070 */
[----:B------:R-:W-:-:S13]  /*4120*/  ISETP.NE.AND.EX P0, PT, R115, RZ, PT, P0 ;  /* 0x000000ff7300720c */ /* 0x000fda0003f05300 */
[----:B------:R-:W-:Y:S05]  /*4130*/  @!P0 BRA `(.L_x_5) ;  /* 0x0000000000088947 */ /* 0x000fea0003800000 */
[----:B------:R-:W4:Y:S01]  /*4140*/  LD.E.64 R114, desc[UR22][R114.64] ;  /* 0x0000001672727980 */ /* 0x000f22000c101b00 */
[----:B------:R-:W-:Y:S05]  /*4150*/  BRA `(.L_x_6) ;  /* 0x00000000001c7947 */ /* 0x000fea0003800000 */
.L_x_5:
[----:B------:R-:W3:Y:S01]  /*4160*/  LDCU.64 UR4, c[0x0][0x4b0] ;  /* 0x00009600ff0477ac */ /* 0x000ee20008000a00 */
[----:B------:R-:W1:Y:S01]  /*4170*/  LDC.64 R114, c[0x0][0x4a0] ;  /* 0x00012800ff727b82 */ /* 0x000e620000000a00 */
[----:B---3--:R-:W-:-:S04]  /*4180*/  UISETP.NE.U32.AND UP0, UPT, UR4, URZ, UPT ;  /* 0x000000ff0400728c */ /* 0x008fc8000bf05070 */
[----:B------:R-:W-:-:S09]  /*4190*/  UISETP.NE.AND.EX UP0, UPT, UR5, URZ, UPT, UP0 ;  /* 0x000000ff0500728c */ /* 0x000fd2000bf05300 */
[----:B------:R-:W-:Y:S05]  /*41a0*/  BRA.U !UP0, `(.L_x_6) ;  /* 0x0000000108087547 */ /* 0x000fea000b800000 */
[----:B-1----:R-:W1:Y:S02]  /*41b0*/  LDC.64 R114, c[0x0][0x4b0] ;  /* 0x00012c00ff727b82 */ /* 0x002e640000000a00 */
[----:B-1----:R-:W4:Y:S02]  /*41c0*/  LDG.E.64 R114, desc[UR22][R114.64] ;  /* 0x0000001672727981 */ /* 0x002f24000c1e1b00 */
.L_x_6:
[----:B------:R-:W3:Y:S02]  /*41d0*/  LDCU.64 UR4, c[0x0][0x4c8] ;  /* 0x00009900ff0477ac */ /* 0x000ee40008000a00 */
[----:B---3--:R-:W-:-:S04]  /*41e0*/  UISETP.NE.U32.AND UP0, UPT, UR4, URZ, UPT ;  /* 0x000000ff0400728c */ /* 0x008fc8000bf05070 */
[----:B------:R-:W-:-:S09]  /*41f0*/  UISETP.NE.AND.EX UP0, UPT, UR5, URZ, UPT, UP0 ;  /* 0x000000ff0500728c */ /* 0x000fd2000bf05300 */
        /* <DEDUP_REMOVED lines=8> */
.L_x_7:
[----:B------:R-:W3:Y:S01]  /*4280*/  LDCU.64 UR4, c[0x0][0x4b8] ;  /* 0x00009700ff0477ac */ /* 0x000ee20008000a00 */
[----:B------:R-:W1:Y:S01]  /*4290*/  LDC.64 R112, c[0x0][0x4a8] ;  /* 0x00012a00ff707b82 */ /* 0x000e620000000a00 */
[----:B---3--:R-:W-:-:S04]  /*42a0*/  UISETP.NE.U32.AND UP0, UPT, UR4, URZ, UPT ;  /* 0x000000ff0400728c */ /* 0x008fc8000bf05070 */
[----:B------:R-:W-:-:S09]  /*42b0*/  UISETP.NE.AND.EX UP0, UPT, UR5, URZ, UPT, UP0 ;  /* 0x000000ff0500728c */ /* 0x000fd2000bf05300 */
[----:B------:R-:W-:Y:S05]  /*42c0*/  BRA.U !UP0, `(.L_x_8) ;  /* 0x0000000108087547 */ /* 0x000fea000b800000 */
[----:B-1----:R-:W1:Y:S02]  /*42d0*/  LDC.64 R112, c[0x0][0x4b8] ;  /* 0x00012e00ff707b82 */ /* 0x002e640000000a00 */
[----:B-1----:R-:W4:Y:S02]  /*42e0*/  LDG.E.64 R112, desc[UR22][R112.64] ;  /* 0x0000001670707981 */ /* 0x002f24000c1e1b00 */
.L_x_8:
[----:B-1----:R-:W1:Y:S01]  /*42f0*/  LDC R95, c[0x0][0x398] ;  /* 0x0000e600ff5f7b82 */ /* 0x002e620000000800 */
[----:B------:R-:W3:Y:S01]  /*4300*/  LDCU UR15, c[0x0][0x4d0] ;  /* 0x00009a00ff0f77ac */ /* 0x000ee20008000800 */
[----:B--2---:R-:W-:Y:S01]  /*4310*/  IMAD.MOV.U32 R2, RZ, RZ, -0x1 ;  /* 0xffffffffff027424 */ /* 0x004fe200078e00ff */
[----:B------:R-:W2:Y:S01]  /*4320*/  S2R R90, SR_CTAID.Z ;  /* 0x00000000005a7919 */ /* 0x000ea20000002700 */
[----:B------:R-:W1:Y:S04]  /*4330*/  LDCU UR6, c[0x0][0x38c] ;  /* 0x00007180ff0677ac */ /* 0x000e680008000800 */
[----:B------:R-:W2:Y:S01]  /*4340*/  LDC.64 R72, c[0x0][0x520] ;  /* 0x00014800ff487b82 */ /* 0x000ea20000000a00 */
[----:B------:R-:W1:Y:S07]  /*4350*/  LDCU.64 UR4, c[0x0][0x4f0] ;  /* 0x00009e00ff0477ac */ /* 0x000e6e0008000a00 */
[----:B------:R-:W2:Y:S01]  /*4360*/  LDC R68, c[0x0][0x4f8] ;  /* 0x00013e00ff447b82 */ /* 0x000ea20000000800 */
[----:B---3--:R-:W-:-:S07]  /*4370*/  UISETP.NE.AND UP0, UPT, UR15, URZ, UPT ;  /* 0x000000ff0f00728c */ /* 0x008fce000bf05270 */
[----:B------:R-:W3:Y:S01]  /*4380*/  LDC R69, c[0x0][0x4fc] ;  /* 0x00013f00ff457b82 */ /* 0x000ee20000000800 */
[-C--:B-1----:R-:W-:Y:S02]  /*4390*/  SHF.L.U32 R3, R2, R95.reuse, RZ ;  /* 0x0000005f02037219 */ /* 0x082fe400000006ff */
[----:B------:R-:W-:Y:S02]  /*43a0*/  SHF.L.U32 R70, R70, R95, RZ ;  /* 0x0000005f46467219 */ /* 0x000fe400000006ff */
[----:B------:R-:W-:Y:S02]  /*43b0*/  LOP3.LUT R3, R0, R3, RZ, 0x30, !PT ;  /* 0x0000000300037212 */ /* 0x000fe400078e30ff */
[----:B------:R-:W-:Y:S02]  /*43c0*/  SHF.R.U32.HI R95, RZ, R95, R0 ;  /* 0x0000005fff5f7219 */ /* 0x000fe40000011600 */
[----:B------:R-:W-:Y:S01]  /*43d0*/  MOV R2, UR4 ;  /* 0x0000000400027c02 */ /* 0x000fe20008000f00 */
[----:B------:R-:W-:-:S02]  /*43e0*/  IMAD.IADD R70, R70, 0x1, R3 ;  /* 0x0000000146467824 */ /* 0x000fc400078e0203 */
[----:B------:R-:W-:Y:S02]  /*43f0*/  IMAD.U32 R3, RZ, RZ, UR5 ;  /* 0x00000005ff037e24 */ /* 0x000fe4000f8e00ff */
[----:B------:R-:W-:-:S04]  /*4400*/  IMAD R110, R70, UR6, R95 ;  /* 0x00000006466e7c24 */ /* 0x000fc8000f8e025f */
[----:B--2---:R-:W-:Y:S01]  /*4410*/  IMAD.WIDE R110, R110, 0x4, R72 ;  /* 0x000000046e6e7825 */ /* 0x004fe200078e0248 */
[----:B------:R-:W-:Y:S06]  /*4420*/  BRA.U UP0, `(.L_x_9) ;  /* 0x0000000100307547 */ /* 0x000fec000b800000 */
[----:B------:R-:W1:Y:S01]  /*4430*/  LDCU UR4, c[0x0][0x394] ;  /* 0x00007280ff0477ac */ /* 0x000e620008000800 */
[----:B------:R-:W-:Y:S01]  /*4440*/  MOV R79, 0xffffffff ;  /* 0xffffffff004f7802 */ /* 0x000fe20000000f00 */
[----:B-1----:R-:W-:-:S09]  /*4450*/  UISETP.GE.AND UP0, UPT, UR4, 0x2, UPT ;  /* 0x000000020400788c */ /* 0x002fd2000bf06270 */
[----:B------:R-:W-:Y:S05]  /*4460*/  BRA.U !UP0, `(.L_x_10) ;  /* 0x0000000108a47547 */ /* 0x000fea000b800000 */
[----:B------:R-:W-:Y:S01]  /*4470*/  ISETP.NE.AND P0, PT, R74, RZ, PT ;  /* 0x000000ff4a00720c */ /* 0x000fe20003f05270 */
[----:B------:R-:W-:-:S12]  /*4480*/  IMAD.MOV.U32 R79, RZ, RZ, -0x1 ;  /* 0xffffffffff4f7424 */ /* 0x000fd800078e00ff */
[----:B------:R1:W2:Y:S04]  /*4490*/  @!P0 LDG.E.STRONG.GPU R79, desc[UR22][R110.64] ;  /* 0x000000166e4f8981 */ /* 0x0002a8000c1ef900 */
[----:B--2---:R-:W-:Y:S01]  /*44a0*/  @!P0 CCTL.IVALL ;  /* 0x00000000ff00898f */ /* 0x004fe20002000000 */
[----:B------:R-:W-:-:S04]  /*44b0*/  ISETP.NE.AND P0, PT, R90, RZ, PT ;  /* 0x000000ff5a00720c */ /* 0x000fc80003f05270 */
[----:B----4-:R-:W-:Y:S02]  /*44c0*/  FSEL R112, R112, RZ, !P0 ;  /* 0x000000ff70707208 */ /* 0x010fe40004000000 */
[----:B------:R-:W-:Y:S01]  /*44d0*/  FSEL R113, R113, 1.875, !P0 ;  /* 0x3ff0000071717808 */ /* 0x000fe20004000000 */
[----:B------:R-:W-:Y:S06]  /*44e0*/  BRA `(.L_x_10) ;  /* 0x0000000000847947 */ /* 0x000fec0003800000 */
.L_x_9:
[----:B------:R-:W-:Y:S01]  /*44f0*/  UISETP.NE.AND UP0, UPT, UR15, 0x3, UPT ;  /* 0x000000030f00788c */ /* 0x000fe2000bf05270 */
[----:B------:R-:W-:-:S08]  /*4500*/  MOV R79, 0xffffffff ;  /* 0xffffffff004f7802 */ /* 0x000fd00000000f00 */
[----:B------:R-:W-:Y:S05]  /*4510*/  BRA.U !UP0, `(.L_x_11) ;  /* 0x0000000108607547 */ /* 0x000fea000b800000 */
[----:B------:R-:W-:-:S09]  /*4520*/  UISETP.NE.AND UP0, UPT, UR15, 0x2, UPT ;  /* 0x000000020f00788c */ /* 0x000fd2000bf05270 */
[----:B------:R-:W-:Y:S05]  /*4530*/  BRA.U !UP0, `(.L_x_12) ;  /* 0x0000000108247547 */ /* 0x000fea000b800000 */
[----:B------:R-:W-:-:S09]  /*4540*/  UISETP.NE.AND UP0, UPT, UR15, 0x1, UPT ;  /* 0x000000010f00788c */ /* 0x000fd2000bf05270 */
[----:B------:R-:W-:Y:S05]  /*4550*/  BRA.U UP0, `(.L_x_10) ;  /* 0x0000000100687547 */ /* 0x000fea000b800000 */
[----:B------:R-:W1:Y:S08]  /*4560*/  LDC.64 R72, c[0x0][0x518] ;  /* 0x00014600ff487b82 */ /* 0x000e700000000a00 */
[----:B---3--:R-:W2:Y:S01]  /*4570*/  LDC.64 R68, c[0x0][0x4f8] ;  /* 0x00013e00ff447b82 */ /* 0x008ea20000000a00 */
[----:B-1----:R-:W-:-:S04]  /*4580*/  IMAD.WIDE.U32 R76, R90, R72, RZ ;  /* 0x000000485a4c7225 */ /* 0x002fc800078e00ff */
[----:B------:R-:W-:Y:S01]  /*4590*/  IMAD R72, R90, R73, R77 ;  /* 0x000000495a487224 */ /* 0x000fe200078e024d */
[----:B--2---:R-:W-:-:S04]  /*45a0*/  LEA R68, P0, R76, R68, 0x3 ;  /* 0x000000444c447211 */ /* 0x004fc800078018ff */
[----:B------:R-:W-:Y:S01]  /*45b0*/  LEA.HI.X R69, R76, R69, R72, 0x3, P0 ;  /* 0x000000454c457211 */ /* 0x000fe200000f1c48 */
[----:B------:R-:W-:Y:S08]  /*45c0*/  BRA `(.L_x_10) ;  /* 0x00000000004c7947 */ /* 0x000ff00003800000 */
.L_x_12:
[----:B------:R-:W1:Y:S08]  /*45d0*/  LDC.64 R76, c[0x0][0x510] ;  /* 0x00014400ff4c7b82 */ /* 0x000e700000000a00 */
[----:B------:R-:W2:Y:S08]  /*45e0*/  LDC.64 R2, c[0x0][0x518] ;  /* 0x00014600ff027b82 */ /* 0x000eb00000000a00 */
[----:B------:R-:W2:Y:S08]  /*45f0*/  LDC.64 R72, c[0x0][0x4f0] ;  /* 0x00013c00ff487b82 */ /* 0x000eb00000000a00 */
[----:B---3--:R-:W3:Y:S01]  /*4600*/  LDC.64 R68, c[0x0][0x4f8] ;  /* 0x00013e00ff447b82 */ /* 0x008ee20000000a00 */
[----:B-1----:R-:W-:-:S04]  /*4610*/  IMAD.WIDE.U32 R82, R90, R76, RZ ;  /* 0x0000004c5a527225 */ /* 0x002fc800078e00ff */
[C---:B------:R-:W-:Y:S02]  /*4620*/  IMAD R76, R90.reuse, R77, R83 ;  /* 0x0000004d5a4c7224 */ /* 0x040fe400078e0253 */
[----:B--2---:R-:W-:Y:S01]  /*4630*/  IMAD.WIDE.U32 R80, R90, R2, RZ ;  /* 0x000000025a507225 */ /* 0x004fe200078e00ff */
[----:B------:R-:W-:-:S03]  /*4640*/  LEA R2, P1, R82, R72, 0x3 ;  /* 0x0000004852027211 */ /* 0x000fc600078218ff */
[----:B------:R-:W-:Y:S01]  /*4650*/  IMAD R72, R90, R3, R81 ;  /* 0x000000035a487224 */ /* 0x000fe200078e0251 */
[----:B------:R-:W-:Y:S02]  /*4660*/  LEA.HI.X R3, R82, R73, R76, 0x3, P1 ;  /* 0x0000004952037211 */ /* 0x000fe400008f1c4c */
[----:B---3--:R-:W-:-:S04]  /*4670*/  LEA R68, P0, R80, R68, 0x3 ;  /* 0x0000004450447211 */ /* 0x008fc800078018ff */
[----:B------:R-:W-:Y:S01]  /*4680*/  LEA.HI.X R69, R80, R69, R72, 0x3, P0 ;  /* 0x0000004550457211 */ /* 0x000fe200000f1c48 */
[----:B------:R-:W-:Y:S08]  /*4690*/  BRA `(.L_x_10) ;  /* 0x0000000000187947 */ /* 0x000ff00003800000 */
.L_x_11:
[----:B------:R-:W1:Y:S08]  /*46a0*/  LDC.64 R2, c[0x0][0x4f0] ;  /* 0x00013c00ff027b82 */ /* 0x000e700000000a00 */
[----:B---3--:R-:W2:Y:S01]  /*46b0*/  LDC.64 R68, c[0x0][0x4f8] ;  /* 0x00013e00ff447b82 */ /* 0x008ea20000000a00 */
[----:B-1----:R-:W-:-:S06]  /*46c0*/  IMAD.WIDE.U32 R2, R90, 0x8, R2 ;  /* 0x000000085a027825 */ /* 0x002fcc00078e0002 */
[----:B------:R-:W4:Y:S01]  /*46d0*/  LDG.E.64 R2, desc[UR22][R2.64] ;  /* 0x0000001602027981 */ /* 0x000f22000c1e1b00 */
[----:B--2---:R-:W-:-:S06]  /*46e0*/  IMAD.WIDE.U32 R68, R90, 0x8, R68 ;  /* 0x000000085a447825 */ /* 0x004fcc00078e0044 */
[----:B------:R-:W4:Y:S02]  /*46f0*/  LDG.E.64 R68, desc[UR22][R68.64] ;  /* 0x0000001644447981 */ /* 0x000f24000c1e1b00 */
.L_x_10:
[----:B------:R-:W-:Y:S01]  /*4700*/  LOP3.LUT R71, R71, 0x1e0, RZ, 0xc0, !PT ;  /* 0x000001e047477812 */ /* 0x000fe200078ec0ff */
[----:B------:R-:W2:Y:S01]  /*4710*/  LDCU.64 UR4, c[0x0][0x460] ;  /* 0x00008c00ff0477ac */ /* 0x000ea20008000a00 */
[----:B------:R-:W-:Y:S01]  /*4720*/  SHF.R.U32.HI R72, RZ, 0x3, R74 ;  /* 0x00000003ff487819 */ /* 0x000fe2000001164a */
[----:B------:R-:W3:Y:S01]  /*4730*/  S2UR UR14, SR_CgaCtaId ;  /* 0x00000000000e79c3 */ /* 0x000ee20000008800 */
[----:B------:R-:W-:Y:S01]  /*4740*/  IMAD.SHL.U32 R77, R70, 0x40, RZ ;  /* 0x00000040464d7824 */ /* 0x000fe200078e00ff */
[----:B------:R-:W1:Y:S01]  /*4750*/  LDCU.64 UR12, c[0x0][0x420] ;  /* 0x00008400ff0c77ac */ /* 0x000e620008000a00 */
[----:B------:R-:W-:Y:S01]  /*4760*/  LOP3.LUT R76, R71, 0x4, R72, 0xf8, !PT ;  /* 0x00000004474c7812 */ /* 0x000fe200078ef848 */
[----:B------:R-:W3:Y:S01]  /*4770*/  S2R R109, SR_CTAID.Y ;  /* 0x00000000006d7919 */ /* 0x000ee20000002600 */
[----:B------:R-:W-:Y:S01]  /*4780*/  LOP3.LUT R70, R74, 0x1f, RZ, 0xc0, !PT ;  /* 0x0000001f4a467812 */ /* 0x000fe200078ec0ff */
[----:B------:R-:W3:Y:S01]  /*4790*/  LDCU.64 UR10, c[0x0][0x420] ;  /* 0x00008400ff0a77ac */ /* 0x000ee20008000a00 */
[----:B------:R-:W-:Y:S01]  /*47a0*/  LOP3.LUT R94, R77, 0x1f, R74, 0xf8, !PT ;  /* 0x0000001f4d5e7812 */ /* 0x000fe200078ef84a */
[----:B------:R-:W3:Y:S01]  /*47b0*/  LDC R71, c[0x0][0x394] ;  /* 0x0000e500ff477b82 */ /* 0x000ee20000000800 */
[----:B------:R-:W-:Y:S01]  /*47c0*/  LOP3.LUT R75, R72, 0x7c, RZ, 0xc0, !PT ;  /* 0x0000007c484b7812 */ /* 0x000fe200078ec0ff */
[----:B------:R-:W3:Y:S01]  /*47d0*/  LDCU.64 UR8, c[0x0][0x428] ;  /* 0x00008500ff0877ac */ /* 0x000ee20008000a00 */
[----:B------:R-:W-:Y:S01]  /*47e0*/  IMAD R95, R95, 0x40, R76 ;  /* 0x000000405f5f7824 */ /* 0x000fe200078e024c */
[----:B------:R-:W-:Y:S01]  /*47f0*/  LOP3.LUT R93, R74, 0x3, RZ, 0xc0, !PT ;  /* 0x000000034a5d7812 */ /* 0x000fe200078ec0ff */
[----:B------:R-:W-:Y:S01]  /*4800*/  IMAD.WIDE R118, R94, 0x8, RZ ;  /* 0x000000085e767825 */ /* 0x000fe200078e02ff */
[----:B------:R-:W3:Y:S01]  /*4810*/  LDCU.64 UR6, c[0x0][0x440] ;  /* 0x00008800ff0677ac */ /* 0x000ee20008000a00 */
[----:B------:R-:W-:-:S02]  /*4820*/  SHF.R.U32.HI R72, RZ, 0x2, R70 ;  /* 0x00000002ff487819 */ /* 0x000fc40000011646 */
[----:B------:R-:W-:Y:S01]  /*4830*/  IMAD.SHL.U32 R73, R74, 0x8, RZ ;  /* 0x000000084a497824 */ /* 0x000fe200078e00ff */
[----:B------:R-:W-:Y:S01]  /*4840*/  ULEA UR25, UR26, UR25, 0x1 ;  /* 0x000000191a197291 */ /* 0x000fe2000f8e08ff */
[----:B--2---:R-:W-:Y:S01]  /*4850*/  MOV R87, UR4 ;  /* 0x0000000400577c02 */ /* 0x004fe20008000f00 */
[----:B------:R-:W-:Y:S01]  /*4860*/  USHF.L.U32 UR24, UR24, 0x4, URZ ;  /* 0x0000000418187899 */ /* 0x000fe200080006ff */
[----:B------:R-:W-:Y:S01]  /*4870*/  IMAD.U32 R86, RZ, RZ, UR5 ;  /* 0x00000005ff567e24 */ /* 0x000fe2000f8e00ff */
[----:B------:R-:W-:Y:S01]  /*4880*/  USHF.L.U32 UR25, UR25, 0x3, URZ ;  /* 0x0000000319197899 */ /* 0x000fe200080006ff */
[----:B-1----:R-:W-:Y:S01]  /*4890*/  IMAD.WIDE.U32 R116, R95, UR12, R118 ;  /* 0x0000000c5f747c25 */ /* 0x002fe2000f8e0076 */
[----:B------:R-:W-:Y:S01]  /*48a0*/  LOP3.LUT R70, R73, 0xf8, RZ, 0xc0, !PT ;  /* 0x000000f849467812 */ /* 0x000fe200078ec0ff */
[----:B------:R-:W-:Y:S01]  /*48b0*/  UMOV UR12, 0x400 ;  /* 0x00000400000c7882 */ /* 0x000fe20000000000 */
[----:B------:R-:W-:Y:S01]  /*48c0*/  UIMAD UR24, UR25, 0x22, UR24 ;  /* 0x00000022191878a4 */ /* 0x000fe2000f8e0218 */
[----:B------:R-:W-:Y:S01]  /*48d0*/  IMAD R93, R72, 0x22, R93 ;  /* 0x00000022485d7824 */ /* 0x000fe200078e025d */
[----:B---3--:R-:W-:Y:S01]  /*48e0*/  ULEA UR12, UR14, UR12, 0x18 ;  /* 0x0000000c0e0c7291 */ /* 0x008fe2000f8ec0ff */
[----:B------:R-:W-:Y:S01]  /*48f0*/  IMAD.WIDE.U32 R84, R95, R87, R118 ;  /* 0x000000575f547225 */ /* 0x000fe200078e0076 */
[----:B----4-:R-:W-:-:S02]  /*4900*/  IADD3 R116, P1, PT, R2, R116, RZ ;  /* 0x0000007402747210 */ /* 0x010fc40007f3e0ff */
[----:B------:R-:W-:Y:S01]  /*4910*/  ISETP.GT.AND P5, PT, R71, 0x1, PT ;  /* 0x000000014700780c */ /* 0x000fe20003fa4270 */
[----:B------:R-:W-:Y:S01]  /*4920*/  IMAD R83, R95, R86, RZ ;  /* 0x000000565f537224 */ /* 0x000fe200078e02ff */
[----:B------:R-:W-:Y:S01]  /*4930*/  IADD3 R80, P0, PT, R68, R84, RZ ;  /* 0x0000005444507210 */ /* 0x000fe20007f1e0ff */
[----:B------:R-:W-:Y:S01]  /*4940*/  VIADD R93, R93, UR24 ;  /* 0x000000185d5d7c36 */ /* 0x000fe20008000000 */
[----:B------:R-:W-:Y:S01]  /*4950*/  ISETP.EQ.AND P5, PT, RZ, UR15, P5 ;  /* 0x0000000fff007c0c */ /* 0x000fe2000afa2270 */
[----:B------:R-:W-:Y:S01]  /*4960*/  IMAD R75, R75, 0x220, R70 ;  /* 0x000002204b4b7824 */ /* 0x000fe200078e0246 */
[----:B------:R-:W-:Y:S01]  /*4970*/  IADD3 R83, PT, PT, R85, R83, RZ ;  /* 0x0000005355537210 */ /* 0x000fe20007ffe0ff */
[----:B------:R-:W-:Y:S01]  /*4980*/  IMAD R78, R95, UR13, R117 ;  /* 0x0000000d5f4e7c24 */ /* 0x000fe2000f8e0275 */
[----:B------:R-:W-:Y:S01]  /*4990*/  MOV R91, UR11 ;  /* 0x0000000b005b7c02 */ /* 0x000fe20008000f00 */
[----:B------:R-:W-:Y:S01]  /*49a0*/  IMAD.U32 R92, RZ, RZ, UR10 ;  /* 0x0000000aff5c7e24 */ /* 0x000fe2000f8e00ff */
[----:B------:R-:W-:Y:S01]  /*49b0*/  MOV R72, UR6 ;  /* 0x0000000600487c02 */ /* 0x000fe20008000f00 */
[----:B------:R-:W-:Y:S01]  /*49c0*/  IMAD.U32 R70, RZ, RZ, UR8 ;  /* 0x00000008ff467e24 */ /* 0x000fe2000f8e00ff */
[----:B------:R-:W-:Y:S01]  /*49d0*/  LOP3.LUT R76, R94, 0x20, RZ, 0xfc, !PT ;  /* 0x000000205e4c7812 */ /* 0x000fe200078efcff */
[----:B------:R-:W-:Y:S01]  /*49e0*/  IMAD.U32 R71, RZ, RZ, UR9 ;  /* 0x00000009ff477e24 */ /* 0x000fe2000f8e00ff */
[----:B------:R-:W-:Y:S01]  /*49f0*/  LEA R93, R93, UR12, 0x4 ;  /* 0x0000000c5d5d7c11 */ /* 0x000fe2000f8e20ff */
[----:B------:R-:W-:Y:S01]  /*4a00*/  IMAD.U32 R73, RZ, RZ, UR7 ;  /* 0x00000007ff497e24 */ /* 0x000fe2000f8e00ff */
[----:B------:R-:W-:Y:S01]  /*4a10*/  IADD3.X R81, PT, PT, R69, R83, RZ, P0, !PT ;  /* 0x0000005345517210 */ /* 0x000fe200007fe4ff */
[----:B------:R-:W-:Y:S01]  /*4a20*/  IMAD.X R107, R78, 0x1, R3, P1 ;  /* 0x000000014e6b7824 */ /* 0x000fe200008e0603 */
[----:B------:R-:W-:Y:S06]  /*4a30*/  @!P5 BRA `(.L_x_13) ;  /* 0x0000000000a4d947 */ /* 0x000fec0003800000 */
[----:B------:R-:W-:-:S13]  /*4a40*/  ISETP.NE.AND P0, PT, R79, R90, PT ;  /* 0x0000005a4f00720c */ /* 0x000fda0003f05270 */
[----:B------:R-:W-:Y:S06]  /*4a50*/  BAR.RED.AND.DEFER_BLOCKING 0x0, P0 ;  /* 0x0000000000007b1d */ /* 0x000fec0000014400 */
[----:B------:R-:W1:Y:S02]  /*4a60*/  B2R.RESULT RZ, P0 ;  /* 0x0000000000ff731c */ /* 0x000e640000004000 */
[----:B-1----:R-:W-:Y:S05]  /*4a70*/  @!P0 BRA `(.L_x_14) ;  /* 0x0000000000288947 */ /* 0x002fea0003800000 */
[----:B------:R-:W-:-:S13]  /*4a80*/  ISETP.NE.AND P1, PT, R74, RZ, PT ;  /* 0x000000ff4a00720c */ /* 0x000fda0003f25270 */
.L_x_16:
[----:B------:R-:W-:Y:S05]  /*4a90*/  YIELD ;  /* 0x0000000000007946 */ /* 0x000fea0003800000 */
[----:B-1---5:R-:W-:Y:S05]  /*4aa0*/  @P1 BRA `(.L_x_15) ;  /* 0x0000000000081947 */ /* 0x022fea0003800000 */
[----:B------:R1:W2:Y:S04]  /*4ab0*/  LDG.E.STRONG.GPU R79, desc[UR22][R110.64] ;  /* 0x000000166e4f7981 */ /* 0x0002a8000c1ef900 */
[----:B--2---:R-:W-:Y:S01]  /*4ac0*/  CCTL.IVALL ;  /* 0x00000000ff00798f */ /* 0x004fe20002000000 */
.L_x_15:
[----:B------:R-:W-:Y:S01]  /*4ad0*/  ISETP.NE.AND P0, PT, R79, R90, PT ;  /* 0x0000005a4f00720c */ /* 0x000fe20003f05270 */
[----:B------:R-:W-:-:S12]  /*4ae0*/  WARPSYNC.ALL ;  /* 0x0000000000007948 */ /* 0x000fd80003800000 */
[----:B------:R-:W-:Y:S06]  /*4af0*/  BAR.RED.AND.DEFER_BLOCKING 0x0, P0 ;  /* 0x0000000000007b1d */ /* 0x000fec0000014400 */
[----:B------:R-:W2:Y:S02]  /*4b00*/  B2R.RESULT RZ, P0 ;  /* 0x0000000000ff731c */ /* 0x000ea40000004000 */
[----:B--2---:R-:W-:Y:S05]  /*4b10*/  @P0 BRA `(.L_x_16) ;  /* 0xfffffffc00dc0947 */ /* 0x004fea000383ffff */
.L_x_14:
[----:B------:R-:W-:Y:S05]  /*4b20*/  WARPSYNC.ALL ;  /* 0x0000000000007948 */ /* 0x000fea0003800000 */
[----:B------:R-:W-:Y:S01]  /*4b30*/  ISETP.NE.AND P0, PT, R90, RZ, PT ;  /* 0x000000ff5a00720c */ /* 0x000fe20003f05270 */
[----:B------:R-:W2:Y:S08]  /*4b40*/  LDC.64 R70, c[0x0][0x428] ;  /* 0x00010a00ff467b82 */ /* 0x000eb00000000a00 */
[----:B------:R-:W-:Y:S01]  /*4b50*/  BAR.SYNC.DEFER_BLOCKING 0x0 ;  /* 0x0000000000007b1d */ /* 0x000fe20000010000 */
[----:B------:R-:W-:-:S02]  /*4b60*/  SEL R116, R116, R80, !P0 ;  /* 0x0000005074747207 */ /* 0x000fc40004000000 */
[----:B------:R-:W-:Y:S02]  /*4b70*/  SEL R107, R107, R81, !P0 ;  /* 0x000000516b6b7207 */ /* 0x000fe40004000000 */
[----:B------:R-:W-:Y:S01]  /*4b80*/  SEL R2, R2, R68, !P0 ;  /* 0x0000004402027207 */ /* 0x000fe20004000000 */
[----:B------:R-:W3:Y:S02]  /*4b90*/  LDCU.64 UR4, c[0x0][0x460] ;  /* 0x00008c00ff0477ac */ /* 0x000ee40008000a00 */
[----:B------:R-:W4:Y:S01]  /*4ba0*/  LDC.64 R72, c[0x0][0x440] ;  /* 0x00011000ff487b82 */ /* 0x000f220000000a00 */
[----:B------:R-:W-:-:S07]  /*4bb0*/  SEL R3, R3, R69, !P0 ;  /* 0x0000004503037207 */ /* 0x000fce0004000000 */
[----:B------:R-:W1:Y:S08]  /*4bc0*/  LDC.64 R78, c[0x0][0x420] ;  /* 0x00010800ff4e7b82 */ /* 0x000e700000000a00 */
[----:B--2---:R-:W2:Y:S01]  /*4bd0*/  @P0 LDC R70, c[0x0][0x468] ;  /* 0x00011a00ff460b82 */ /* 0x004ea20000000800 */
[----:B---3--:R-:W-:Y:S02]  /*4be0*/  IMAD.U32 R87, RZ, RZ, UR4 ;  /* 0x00000004ff577e24 */ /* 0x008fe4000f8e00ff */
[----:B------:R-:W-:-:S05]  /*4bf0*/  IMAD.U32 R86, RZ, RZ, UR5 ;  /* 0x00000005ff567e24 */ /* 0x000fca000f8e00ff */
[----:B------:R-:W3:Y:S08]  /*4c00*/  @P0 LDC R71, c[0x0][0x46c] ;  /* 0x00011b00ff470b82 */ /* 0x000ef00000000800 */
[----:B----4-:R-:W2:Y:S01]  /*4c10*/  @P0 LDC R72, c[0x0][0x480] ;  /* 0x00012000ff480b82 */ /* 0x010ea20000000800 */
[----:B-1----:R-:W-:Y:S02]  /*4c20*/  SEL R92, R78, R87, !P0 ;  /* 0x000000574e5c7207 */ /* 0x002fe40004000000 */
[----:B------:R-:W-:-:S05]  /*4c30*/  SEL R91, R79, R86, !P0 ;  /* 0x000000564f5b7207 */ /* 0x000fca0004000000 */
[----:B------:R-:W1:Y:S01]  /*4c40*/  @P0 LDC R73, c[0x0][0x484] ;  /* 0x00012100ff490b82 */ /* 0x000e620000000800 */
[----:B------:R-:W-:Y:S01]  /*4c50*/  @!PT LDS RZ, [RZ] ;  /* 0x00000000fffff984 */ /* 0x000fe20000000800 */
[----:B------:R-:W-:Y:S01]  /*4c60*/  @!PT LDS RZ, [RZ] ;  /* 0x00000000fffff984 */ /* 0x000fe20000000800 */
[----:B------:R-:W-:Y:S01]  /*4c70*/  @!PT LDS RZ, [RZ] ;  /* 0x00000000fffff984 */ /* 0x000fe20000000800 */
[----:B------:R-:W-:Y:S01]  /*4c80*/  @!PT LDS RZ, [RZ] ;  /* 0x00000000fffff984 */ /* 0x000fe20000000800 */
[----:B------:R-:W-:Y:S06]  /*4c90*/  MEMBAR.SC.GPU ;  /* 0x0000000000007992 */ /* 0x000fec0000002000 */
[----:B------:R-:W-:-:S00]  /*4ca0*/  ERRBAR ;  /* 0x00000000000079ab */ /* 0x000fc00000000000 */
[----:B------:R-:W-:Y:S06]  /*4cb0*/  CGAERRBAR ;  /* 0x00000000000075ab */ /* 0x000fec0000000000 */
[----:B------:R-:W-:Y:S01]  /*4cc0*/  CCTL.IVALL ;  /* 0x00000000ff00798f */ /* 0x000fe20002000000 */
.L_x_13:
[----:B------:R-:W4:Y:S01]  /*4cd0*/  LDC R79, c[0x0][0x398] ;  /* 0x0000e600ff4f7b82 */ /* 0x000f220000000800 */
[----:B------:R-:W-:Y:S01]  /*4ce0*/  DSETP.NEU.AND P0, PT, R112, RZ, PT ;  /* 0x000000ff7000722a */ /* 0x000fe20003f0d000 */
[----:B------:R-:W-:Y:S01]  /*4cf0*/  BSSY.RECONVERGENT B2, `(.L_x_17) ;  /* 0x0001635000027945 */ /* 0x000fe20003800200 */
[----:B----4-:R-:W-:-:S04]  /*4d00*/  SHF.R.U32.HI R74, RZ, R79, R0 ;  /* 0x0000004fff4a7219 */ /* 0x010fc80000011600 */
[----:B------:R-:W-:-:S08]  /*4d10*/  LEA R74, R74, 0x40, 0x6 ;  /* 0x000000404a4a7811 */ /* 0x000fd000078e30ff */
[----:B------:R-:W-:Y:S05]  /*4d20*/  @!P0 BRA `(.L_x_18) ;  /* 0x000000e800b88947 */ /* 0x000fea0003800000 */
[----:B------:R-:W-:Y:S01]  /*4d30*/  ISETP.GT.AND P0, PT, R74, R77, PT ;  /* 0x0000004d4a00720c */ /* 0x000fe20003f04270 */
[----:B------:R-:W-:-:S12]  /*4d40*/  BSSY.RECONVERGENT B1, `(.L_x_19) ;  /* 0x00001b2000017945 */ /* 0x000fd80003800200 */
[----:B------:R-:W-:Y:S05]  /*4d50*/  @P0 BRA `(.L_x_20) ;  /* 0x0000000000a80947 */ /* 0x000fea0003800000 */
[----:B------:R-:W1:Y:S01]  /*4d60*/  LDCU.64 UR8, c[0x0][0x380] ;  /* 0x00007000ff0877ac */ /* 0x000e620008000a00 */
[----:B------:R-:W-:Y:S01]  /*4d70*/  CS2R R88, SRZ ;  /* 0x0000000000587805 */ /* 0x000fe2000001ff00 */
[C---:B------:R-:W-:Y:S01]  /*4d80*/  VIADD R74, R95.reuse, 0x1 ;  /* 0x000000015f4a7836 */ /* 0x040fe20000000000 */
[----:B------:R-:W-:Y:S02]  /*4d90*/  CS2R R86, SRZ ;  /* 0x0000000000567805 */ /* 0x000fe4000001ff00 */
[----:B-1----:R-:W-:Y:S02]  /*4da0*/  ISETP.GE.AND P0, PT, R94, UR9, PT ;  /* 0x000000095e007c0c */ /* 0x002fe4000bf06270 */
[----:B------:R-:W-:Y:S02]  /*4db0*/  ISETP.GE.AND P1, PT, R76, UR9, PT ;  /* 0x000000094c007c0c */ /* 0x000fe4000bf26270 */
[C---:B------:R-:W-:Y:S02]  /*4dc0*/  ISETP.LT.AND P3, PT, R95.reuse, UR8, !P0 ;  /* 0x000000085f007c0c */ /* 0x040fe4000c761270 */
[----:B------:R-:W-:-:S02]  /*4dd0*/  ISETP.LT.AND P2, PT, R95, UR8, !P1 ;  /* 0x000000085f007c0c */ /* 0x000fc4000cf41270 */
[C---:B------:R-:W-:Y:S02]  /*4de0*/  ISETP.LT.AND P4, PT, R74.reuse, UR8, !P1 ;  /* 0x000000084a007c0c */ /* 0x040fe4000cf81270 */
[----:B------:R-:W-:-:S07]  /*4df0*/  ISETP.LT.AND P6, PT, R74, UR8, !P0 ;  /* 0x000000084a007c0c */ /* 0x000fce000c7c1270 */
[----:B------:R-:W-:-:S05]  /*4e00*/  @P3 IMAD.MOV.U32 R106, RZ, RZ, R116 ;  /* 0x000000ffff6a3224 */ /* 0x000fca00078e0074 */
[----:B------:R1:W4:Y:S01]  /*4e10*/  @P3 LDG.E.LTC128B.64 R88, desc[UR22][R106.64] ;  /* 0x000000166a583981 */ /* 0x000322000c1e1b20 */
[----:B------:R-:W-:Y:S01]  /*4e20*/  VIADD R74, R95, 0x2 ;  /* 0x000000025f4a7836 */ /* 0x000fe20000000000 */
[----:B------:R-:W-:-:S04]  /*4e30*/  CS2R R82, SRZ ;  /* 0x0000000000527805 */ /* 0x000fc8000001ff00 */
[----:B------:R-:W-:Y:S01]  /*4e40*/  ISETP.LT.AND P3, PT, R74, UR8, !P0 ;  /* 0x000000084a007c0c */ /* 0x000fe2000c761270 */
[----:B-1----:R-:W-:-:S05]  /*4e50*/  @P2 IMAD.MOV.U32 R106, RZ, RZ, R116 ;  /* 0x000000ffff6a2224 */ /* 0x002fca00078e0074 */
[----:B------:R-:W4:Y:S01]  /*4e60*/  @P2 LDG.E.LTC128B.64 R86, desc[UR22][R106.64+0x100] ;  /* 0x000100166a562981 */ /* 0x000f22000c1e1b20 */
[----:B--2---:R-:W-:Y:S02]  /*4e70*/  IADD3 R76, P2, PT, R70, R116, RZ ;  /* 0x00000074464c7210 */ /* 0x004fe40007f5e0ff */
[----:B------:R-:W-:-:S03]  /*4e80*/  CS2R R84, SRZ ;  /* 0x0000000000547805 */ /* 0x000fc6000001ff00 */
[----:B---3--:R-:W-:Y:S01]  /*4e90*/  IMAD.X R77, R71, 0x1, R107, P2 ;  /* 0x00000001474d7824 */ /* 0x008fe200010e066b */
[----:B------:R-:W-:Y:S01]  /*4ea0*/  ISETP.LT.AND P2, PT, R74, UR8, !P1 ;  /* 0x000000084a007c0c */ /* 0x000fe2000cf41270 */
[----:B------:R-:W-:Y:S02]  /*4eb0*/  @P4 IMAD.MOV.U32 R100, RZ, RZ, R76 ;  /* 0x000000ffff644224 */ /* 0x000fe400078e004c */
[----:B------:R-:W-:Y:S01]  /*4ec0*/  @P4 IMAD.MOV.U32 R101, RZ, RZ, R77 ;  /* 0x000000ffff654224 */ /* 0x000fe200078e004d */
[----:B------:R1:W4:Y:S01]  /*4ed0*/  @P6 LDG.E.LTC128B.64 R84, desc[UR22][R76.64] ;  /* 0x000000164c546981 */ /* 0x000322000c1e1b20 */
[----:B------:R-:W-:-:S03]  /*4ee0*/  VIADD R74, R95, 0x3 ;  /* 0x000000035f4a7836 */ /* 0x000fc60000000000 */
[----:B------:R2:W4:Y:S01]  /*4ef0*/  @P4 LDG.E.LTC128B.64 R82, desc[UR22][R100.64+0x100] ;  /* 0x0001001664524981 */ /* 0x000522000c1e1b20 */
[----:B------:R-:W-:Y:S02]  /*4f00*/  IADD3 R98, P4, PT, R70, R76, RZ ;  /* 0x0000004c46627210 */ /* 0x000fe40007f9e0ff */
[----:B------:R-:W-:Y:S02]  /*4f10*/  CS2R R80, SRZ ;  /* 0x0000000000507805 */ /* 0x000fe4000001ff00 */
[----:B------:R-:W-:Y:S02]  /*4f20*/  ISETP.LT.AND P0, PT, R74, UR8, !P0 ;  /* 0x000000084a007c0c */ /* 0x000fe4000c701270 */
[----:B------:R-:W-:Y:S01]  /*4f30*/  CS2R R78, SRZ ;  /* 0x00000000004e7805 */ /* 0x000fe2000001ff00 */
[----:B------:R-:W-:Y:S01]  /*4f40*/  IMAD.X R99, R71, 0x1, R77, P4 ;  /* 0x0000000147637824 */ /* 0x000fe200020e064d */
[----:B------:R-:W-:-:S04]  /*4f50*/  IADD3 R96, P4, PT, R70, R98, RZ ;  /* 0x0000006246607210 */ /* 0x000fc80007f9e0ff */
[----:B------:R2:W4:Y:S01]  /*4f60*/  @P3 LDG.E.LTC128B.64 R80, desc[UR22][R98.64] ;  /* 0x0000001662503981 */ /* 0x000522000c1e1b20 */
[----:B------:R-:W-:-:S03]  /*4f70*/  IMAD.X R97, R71, 0x1, R99, P4 ;  /* 0x0000000147617824 */ /* 0x000fc600020e0663 */
[----:B------:R2:W4:Y:S01]  /*4f80*/  @P2 LDG.E.LTC128B.64 R78, desc[UR22][R98.64+0x100] ;  /* 0x00010016624e2981 */ /* 0x000522000c1e1b20 */
[----:B-1----:R-:W-:-:S06]  /*4f90*/  CS2R R76, SRZ ;  /* 0x00000000004c7805 */ /* 0x002fcc000001ff00 */
[----:B------:R2:W4:Y:S01]  /*4fa0*/  @P0 LDG.E.LTC128B.64 R76, desc[UR22][R96.64] ;  /* 0x00000016604c0981 */ /* 0x000522000c1e1b20 */
[----:B------:R-:W-:Y:S02]  /*4fb0*/  ISETP.LT.AND P1, PT, R74, UR8, !P1 ;  /* 0x000000084a007c0c */ /* 0x000fe4000cf21270 */
[----:B------:R-:W-:-:S11]  /*4fc0*/  CS2R R74, SRZ ;  /* 0x00000000004a7805 */ /* 0x000fd6000001ff00 */
[----:B------:R-:W-:Y:S05]  /*4fd0*/  @!P1 BRA `(.L_x_21) ;  /* 0x0000001800209947 */ /* 0x000fea0003800000 */
[----:B------:R1:W4:Y:S01]  /*4fe0*/  LDG.E.LTC128B.64 R74, desc[UR22][R96.64+0x100] ;  /* 0x00010016604a7981 */ /* 0x000322000c1e1b20 */
[----:B------:R-:W-:Y:S05]  /*4ff0*/  BRA `(.L_x_21) ;  /* 0x0000001800187947 */ /* 0x000fea0003800000 */
.L_x_20:
[----:B------:R-:W-:Y:S01]  /*5000*/  IADD3 R80, P0, PT, -R2, R116, RZ ;  /* 0x0000007402507210 */ /* 0x000fe20007f1e1ff */
[----:B------:R-:W-:Y:S04]  /*5010*/  BSSY.RECONVERGENT B0, `(.L_x_22) ;  /* 0x0000028000007945 */ /* 0x000fe80003800200 */
[----:B------:R-:W-:-:S05]  /*5020*/  IMAD.X R81, R107, 0x1, ~R3, P0 ;  /* 0x000000016b517824 */ /* 0x000fca00000e0e03 */
[----:B------:R-:W-:-:S04]  /*5030*/  LOP3.LUT R74, R81, R91, RZ, 0xfc, !PT ;  /* 0x0000005b514a7212 */ /* 0x000fc800078efcff */
[----:B------:R-:W-:-:S13]  /*5040*/  ISETP.NE.U32.AND P0, PT, R74, RZ, PT ;  /* 0x000000ff4a00720c */ /* 0x000fda0003f05070 */
[----:B------:R-:W-:Y:S05]  /*5050*/  @P0 BRA `(.L_x_23) ;  /* 0x0000000000580947 */ /* 0x000fea0003800000 */
[----:B------:R-:W4:Y:S01]  /*5060*/  I2F.U32.RP R79, R92 ;  /* 0x0000005c004f7306 */ /* 0x000f220000209000 */
[----:B------:R-:W-:Y:S01]  /*5070*/  IMAD.MOV.U32 R82, RZ, RZ, RZ ;  /* 0x000000ffff527224 */ /* 0x000fe200078e00ff */
[----:B------:R-:W-:-:S06]  /*5080*/  ISETP.NE.U32.AND P0, PT, R92, RZ, PT ;  /* 0x000000ff5c00720c */ /* 0x000fcc0003f05070 */
[----:B----4-:R-:W4:Y:S02]  /*5090*/  MUFU.RCP R77, R79 ;  /* 0x0000004f004d7308 */ /* 0x010f240000001000 */
[----:B----4-:R-:W-:-:S06]  /*50a0*/  IADD3 R77, PT, PT, R77, 0xffffffe, RZ ;  /* 0x0ffffffe4d4d7810 */ /* 0x010fcc0007ffe0ff */
[----:B------:R-:W4:Y:S02]  /*50b0*/  F2I.FTZ.U32.TRUNC.NTZ R83, R77 ;  /* 0x0000004d00537305 */ /* 0x000f24000021f000 */
[----:B----4-:R-:W-:-:S05]  /*50c0*/  IADD3 R74, PT, PT, RZ, -R83, RZ ;  /* 0x80000053ff4a7210 */ /* 0x010fca0007ffe0ff */
[----:B------:R-:W-:-:S04]  /*50d0*/  IMAD R74, R74, R92, RZ ;  /* 0x0000005c4a4a7224 */ /* 0x000fc800078e02ff */
[----:B------:R-:W-:-:S06]  /*50e0*/  IMAD.HI.U32 R75, R83, R74, R82 ;  /* 0x0000004a534b7227 */ /* 0x000fcc00078e0052 */
[----:B------:R-:W-:-:S05]  /*50f0*/  IMAD.HI.U32 R78, R75, R80, RZ ;  /* 0x000000504b4e7227 */ /* 0x000fca00078e00ff */
[----:B------:R-:W-:-:S05]  /*5100*/  IADD3 R75, PT, PT, -R78, RZ, RZ ;  /* 0x000000ff4e4b7210 */ /* 0x000fca0007ffe1ff */
[----:B------:R-:W-:-:S05]  /*5110*/  IMAD R75, R92, R75, R80 ;  /* 0x0000004b5c4b7224 */ /* 0x000fca00078e0250 */
[----:B------:R-:W-:-:S13]  /*5120*/  ISETP.GE.U32.AND P2, PT, R75, R92, PT ;  /* 0x0000005c4b00720c */ /* 0x000fda0003f46070 */
[----:B------:R-:W-:Y:S01]  /*5130*/  @P2 IMAD.IADD R75, R75, 0x1, -R92 ;  /* 0x000000014b4b2824 */ /* 0x000fe200078e0a5c */
[----:B------:R-:W-:-:S04]  /*5140*/  @P2 IADD3 R78, PT, PT, R78, 0x1, RZ ;  /* 0x000000014e4e2810 */ /* 0x000fc80007ffe0ff */
[----:B------:R-:W-:Y:S01]  /*5150*/  ISETP.GE.U32.AND P1, PT, R75, R92, PT ;  /* 0x0000005c4b00720c */ /* 0x000fe20003f26070 */
[----:B------:R-:W-:-:S12]  /*5160*/  IMAD.MOV.U32 R75, RZ, RZ, RZ ;  /* 0x000000ffff4b7224 */ /* 0x000fd800078e00ff */
[----:B------:R-:W-:Y:S01]  /*5170*/  @P1 VIADD R78, R78, 0x1 ;  /* 0x000000014e4e1836 */ /* 0x000fe20000000000 */
[----:B------:R-:W-:-:S04]  /*5180*/  @!P0 LOP3.LUT R78, RZ, R92, RZ, 0x33, !PT ;  /* 0x0000005cff4e8212 */ /* 0x000fc800078e33ff */
[----:B------:R-:W-:-:S05]  /*5190*/  IADD3 R77, PT, PT, -R78, RZ, RZ ;  /* 0x000000ff4e4d7210 */ /* 0x000fca0007ffe1ff */
[----:B------:R-:W-:Y:S01]  /*51a0*/  IMAD R82, R92, R77, R80 ;  /* 0x0000004d5c527224 */ /* 0x000fe200078e0250 */
[----:B------:R-:W-:Y:S05]  /*51b0*/  BRA `(.L_x_24) ;  /* 0x0000000000347947 */ /* 0x000fea0003800000 */
.L_x_23:
[----:B------:R-:W-:Y:S01]  /*51c0*/  IMAD.MOV.U32 R98, RZ, RZ, R80 ;  /* 0x000000ffff627224 */ /* 0x000fe200078e0050 */
[----:B------:R-:W-:Y:S01]  /*51d0*/  MOV R103, R92 ;  /* 0x0000005c00677202 */ /* 0x000fe20000000f00 */
[----:B------:R-:W-:Y:S01]  /*51e0*/  IMAD.MOV.U32 R97, RZ, RZ, R81 ;  /* 0x000000ffff617224 */ /* 0x000fe200078e0051 */
[----:B------:R-:W-:Y:S02]  /*51f0*/  MOV R106, R91 ;  /* 0x0000005b006a7202 */ /* 0x000fe40000000f00 */
[----:B------:R-:W-:Y:S02]  /*5200*/  MOV R104, 0x5220 ;  /* 0x0000522000687802 */ /* 0x000fe40000000f00 */
[----:B-123-5:R-:W-:Y:S05]  /*5210*/  CALL.REL.NOINC `($__internal_0_$__cuda_sm20_div_u64) ;  /* 0x0000015c00d47944 */ /* 0x02efea0003c00000 */
[-C--:B------:R-:W-:Y:S02]  /*5220*/  IADD3 R75, P0, PT, RZ, -R99.reuse, RZ ;  /* 0x80000063ff4b7210 */ /* 0x080fe40007f1e0ff */
[----:B------:R-:W-:Y:S02]  /*5230*/  MOV R78, R99 ;  /* 0x00000063004e7202 */ /* 0x000fe40000000f00 */
[----:B------:R-:W-:Y:S01]  /*5240*/  IADD3.X R77, PT, PT, RZ, ~R98, RZ, P0, !PT ;  /* 0x80000062ff4d7210 */ /* 0x000fe200007fe4ff */
[----:B------:R-:W-:-:S04]  /*5250*/  IMAD.WIDE.U32 R82, R92, R75, R80 ;  /* 0x0000004b5c527225 */ /* 0x000fc800078e0050 */
[----:B------:R-:W-:-:S04]  /*5260*/  IMAD R74, R77, R92, RZ ;  /* 0x0000005c4d4a7224 */ /* 0x000fc800078e02ff */
[----:B------:R-:W-:-:S05]  /*5270*/  IMAD R74, R91, R75, R74 ;  /* 0x0000004b5b4a7224 */ /* 0x000fca00078e024a */
[----:B------:R-:W-:Y:S02]  /*5280*/  IADD3 R75, PT, PT, R83, R74, RZ ;  /* 0x0000004a534b7210 */ /* 0x000fe40007ffe0ff */
.L_x_24:
[----:B------:R-:W-:Y:S05]  /*5290*/  BSYNC.RECONVERGENT B0 ;  /* 0x0000000000007941 */ /* 0x000fea0003800200 */
.L_x_22:
[----:B------:R-:W1:Y:S01]  /*52a0*/  LDCU.64 UR4, c[0x0][0x380] ;  /* 0x00007000ff0477ac */ /* 0x000e620008000a00 */
[--C-:B------:R-:W-:Y:S02]  /*52b0*/  SHF.R.U64 R77, R82, 0x3, R75.reuse ;  /* 0x00000003524d7819 */ /* 0x100fe4000000124b */
[----:B------:R-:W-:Y:S02]  /*52c0*/  CS2R R88, SRZ ;  /* 0x0000000000587805 */ /* 0x000fe4000001ff00 */
[----:B------:R-:W-:Y:S02]  /*52d0*/  SHF.R.U32.HI R74, RZ, 0x3, R75 ;  /* 0x00000003ff4a7819 */ /* 0x000fe4000001164b */
[----:B------:R-:W-:Y:S02]  /*52e0*/  ISETP.LE.U32.AND P2, PT, R78, R77, PT ;  /* 0x0000004d4e00720c */ /* 0x000fe40003f43070 */
[----:B------:R-:W-:Y:S02]  /*52f0*/  SHF.R.S32.HI R77, RZ, 0x1f, R78 ;  /* 0x0000001fff4d7819 */ /* 0x000fe4000001144e */
[----:B-1----:R-:W-:-:S04]  /*5300*/  ISETP.GE.AND P1, PT, R94, UR5, PT ;  /* 0x000000055e007c0c */ /* 0x002fc8000bf26270 */
[----:B------:R-:W-:-:S04]  /*5310*/  ISETP.LT.AND P0, PT, R95, UR4, !P1 ;  /* 0x000000045f007c0c */ /* 0x000fc8000cf01270 */
[----:B------:R-:W-:-:S13]  /*5320*/  ISETP.LE.U32.AND.EX P0, PT, R77, R74, P0, P2 ;  /* 0x0000004a4d00720c */ /* 0x000fda0000703120 */
[----:B------:R-:W-:-:S05]  /*5330*/  @P0 IMAD.MOV.U32 R106, RZ, RZ, R116 ;  /* 0x000000ffff6a0224 */ /* 0x000fca00078e0074 */
[----:B------:R1:W4:Y:S01]  /*5340*/  @P0 LDG.E.LTC128B.64 R88, desc[UR22][R106.64] ;  /* 0x000000166a580981 */ /* 0x000322000c1e1b20 */
[----:B------:R-:W-:Y:S01]  /*5350*/  IADD3 R75, P0, PT, R80, 0x100, RZ ;  /* 0x00000100504b7810 */ /* 0x000fe20007f1e0ff */
[----:B------:R-:W-:Y:S04]  /*5360*/  BSSY.RECONVERGENT B0, `(.L_x_25) ;  /* 0x000001f000007945 */ /* 0x000fe80003800200 */
[----:B------:R-:W-:-:S05]  /*5370*/  IMAD.X R74, RZ, RZ, R81, P0 ;  /* 0x000000ffff4a7224 */ /* 0x000fca00000e0651 */
[----:B------:R-:W-:-:S04]  /*5380*/  LOP3.LUT R79, R74, R91, RZ, 0xfc, !PT ;  /* 0x0000005b4a4f7212 */ /* 0x000fc800078efcff */
[----:B------:R-:W-:-:S13]  /*5390*/  ISETP.NE.U32.AND P0, PT, R79, RZ, PT ;  /* 0x000000ff4f00720c */ /* 0x000fda0003f05070 */
[----:B-1----:R-:W-:Y:S05]  /*53a0*/  @P0 BRA `(.L_x_26) ;  /* 0x0000000000500947 */ /* 0x002fea0003800000 */
[----:B------:R-:W1:Y:S01]  /*53b0*/  I2F.U32.RP R82, R92 ;  /* 0x0000005c00527306 */ /* 0x000e620000209000 */
[----:B------:R-:W-:Y:S02]  /*53c0*/  MOV R80, RZ ;  /* 0x000000ff00507202 */ /* 0x000fe40000000f00 */
[----:B------:R-:W-:-:S05]  /*53d0*/  MOV R105, RZ ;  /* 0x000000ff00697202 */ /* 0x000fca0000000f00 */
[----:B-1----:R-:W1:Y:S02]  /*53e0*/  MUFU.RCP R81, R82 ;  /* 0x0000005200517308 */ /* 0x002e640000001000 */
[----:B-1----:R-:W-:-:S06]  /*53f0*/  VIADD R81, R81, 0xffffffe ;  /* 0x0ffffffe51517836 */ /* 0x002fcc0000000000 */
[----:B------:R-:W1:Y:S02]  /*5400*/  F2I.FTZ.U32.TRUNC.NTZ R81, R81 ;  /* 0x0000005100517305 */ /* 0x000e64000021f000 */
[----:B-1----:R-:W-:-:S04]  /*5410*/  IMAD.MOV R79, RZ, RZ, -R81 ;  /* 0x000000ffff4f7224 */ /* 0x002fc800078e0a51 */
[----:B------:R-:W-:-:S04]  /*5420*/  IMAD R79, R79, R92, RZ ;  /* 0x0000005c4f4f7224 */ /* 0x000fc800078e02ff */
[----:B------:R-:W-:-:S06]  /*5430*/  IMAD.HI.U32 R80, R81, R79, R80 ;  /* 0x0000004f51507227 */ /* 0x000fcc00078e0050 */
[----:B------:R-:W-:-:S04]  /*5440*/  IMAD.HI.U32 R79, R80, R75, RZ ;  /* 0x0000004b504f7227 */ /* 0x000fc800078e00ff */
[----:B------:R-:W-:-:S04]  /*5450*/  IMAD.MOV R79, RZ, RZ, -R79 ;  /* 0x000000ffff4f7224 */ /* 0x000fc800078e0a4f */
[----:B------:R-:W-:-:S05]  /*5460*/  IMAD R79, R92, R79, R75 ;  /* 0x0000004f5c4f7224 */ /* 0x000fca00078e024b */
[----:B------:R-:W-:-:S13]  /*5470*/  ISETP.GE.U32.AND P0, PT, R79, R92, PT ;  /* 0x0000005c4f00720c */ /* 0x000fda0003f06070 */
[-C--:B------:R-:W-:Y:S02]  /*5480*/  @P0 IADD3 R79, PT, PT, R79, -R92.reuse, RZ ;  /* 0x8000005c4f4f0210 */ /* 0x080fe40007ffe0ff */
[----:B------:R-:W-:Y:S02]  /*5490*/  ISETP.NE.U32.AND P0, PT, R92, RZ, PT ;  /* 0x000000ff5c00720c */ /* 0x000fe40003f05070 */
[----:B------:R-:W-:-:S13]  /*54a0*/  ISETP.GE.U32.AND P2, PT, R79, R92, PT ;  /* 0x0000005c4f00720c */ /* 0x000fda0003f46070 */
[----:B------:R-:W-:Y:S01]  /*54b0*/  @P2 IMAD.IADD R79, R79, 0x1, -R92 ;  /* 0x000000014f4f2824 */ /* 0x000fe200078e0a5c */
[----:B------:R-:W-:-:S04]  /*54c0*/  @!P0 LOP3.LUT R79, RZ, R92, RZ, 0x33, !PT ;  /* 0x0000005cff4f8212 */ /* 0x000fc800078e33ff */
[----:B------:R-:W-:Y:S01]  /*54d0*/  MOV R104, R79 ;  /* 0x0000004f00687202 */ /* 0x000fe20000000f00 */
[----:B------:R-:W-:Y:S05]  /*54e0*/  BRA `(.L_x_27) ;  /* 0x0000000000187947 */ /* 0x000fea0003800000 */
.L_x_26:
[----:B------:R-:W-:Y:S01]  /*54f0*/  IMAD.MOV.U32 R103, RZ, RZ, R75 ;  /* 0x000000ffff677224 */ /* 0x000fe200078e004b */
[----:B------:R-:W-:Y:S01]  /*5500*/  MOV R102, R92 ;  /* 0x0000005c00667202 */ /* 0x000fe20000000f00 */
[----:B------:R-:W-:Y:S01]  /*5510*/  IMAD.MOV.U32 R101, RZ, RZ, R74 ;  /* 0x000000ffff657224 */ /* 0x000fe200078e004a */
[----:B------:R-:W-:Y:S02]  /*5520*/  MOV R99, R91 ;  /* 0x0000005b00637202 */ /* 0x000fe40000000f00 */
[----:B------:R-:W-:Y:S02]  /*5530*/  MOV R100, 0x5550 ;  /* 0x0000555000647802 */ /* 0x000fe40000000f00 */
[----:B--2345:R-:W-:Y:S05]  /*5540*/  CALL.REL.NOINC `($__internal_1_$__cuda_sm20_rem_u64) ;  /* 0x00000160001c7944 */ /* 0x03cfea0003c00000 */
.L_x_27:
[----:B------:R-:W-:Y:S05]  /*5550*/  BSYNC.RECONVERGENT B0 ;  /* 0x0000000000007941 */ /* 0x000fea0003800200 */
.L_x_25:
[----:B------:R-:W1:Y:S01]  /*5560*/  LDCU.64 UR4, c[0x0][0x380] ;  /* 0x00007000ff0477ac */ /* 0x000e620008000a00 */
[--C-:B------:R-:W-:Y:S02]  /*5570*/  SHF.R.U64 R79, R104, 0x3, R105.reuse ;  /* 0x00000003684f7819 */ /* 0x100fe40000001269 */
[----:B------:R-:W-:Y:S02]  /*5580*/  CS2R R86, SRZ ;  /* 0x0000000000567805 */ /* 0x000fe4000001ff00 */
[----:B------:R-:W-:Y:S02]  /*5590*/  ISETP.LE.U32.AND P3, PT, R78, R79, PT ;  /* 0x0000004f4e00720c */ /* 0x000fe40003f63070 */
[----:B-1----:R-:W-:Y:S02]  /*55a0*/  ISETP.GE.AND P0, PT, R76, UR5, PT ;  /* 0x000000054c007c0c */ /* 0x002fe4000bf06270 */
[----:B------:R-:W-:Y:S02]  /*55b0*/  SHF.R.U32.HI R76, RZ, 0x3, R105 ;  /* 0x00000003ff4c7819 */ /* 0x000fe40000011669 */
[----:B------:R-:W-:-:S04]  /*55c0*/  ISETP.LT.AND P2, PT, R95, UR4, !P0 ;  /* 0x000000045f007c0c */ /* 0x000fc8000c741270 */
[----:B------:R-:W-:-:S13]  /*55d0*/  ISETP.LE.U32.AND.EX P2, PT, R77, R76, P2, P3 ;  /* 0x0000004c4d00720c */ /* 0x000fda0001743130 */
[----:B------:R-:W-:-:S05]  /*55e0*/  @P2 IMAD.MOV.U32 R106, RZ, RZ, R116 ;  /* 0x000000ffff6a2224 */ /* 0x000fca00078e0074 */
[----:B------:R1:W4:Y:S01]  /*55f0*/  @P2 LDG.E.LTC128B.64 R86, desc[UR22][R106.64+0x100] ;  /* 0x000100166a562981 */ /* 0x000322000c1e1b20 */
[----:B--2---:R-:W-:Y:S01]  /*5600*/  IADD3 R76, P2, PT, R70, R116, RZ ;  /* 0x00000074464c7210 */ /* 0x004fe20007f5e0ff */
[----:B------:R-:W-:Y:S04]  /*5610*/  BSSY.RECONVERGENT B0, `(.L_x_28) ;  /* 0x000002b000007945 */ /* 0x000fe80003800200 */
[----:B---3--:R-:W-:Y:S01]  /*5620*/  IMAD.X R77, R71, 0x1, R107, P2 ;  /* 0x00000001474d7824 */ /* 0x008fe200010e066b */
[----:B------:R-:W-:-:S05]  /*5630*/  IADD3 R78, P2, PT, -R2, R76, RZ ;  /* 0x0000004c024e7210 */ /* 0x000fca0007f5e1ff */
[----:B------:R-:W-:-:S05]  /*5640*/  IMAD.X R79, R77, 0x1, ~R3, P2 ;  /* 0x000000014d4f7824 */ /* 0x000fca00010e0e03 */
[----:B------:R-:W-:-:S04]  /*5650*/  LOP3.LUT R80, R79, R91, RZ, 0xfc, !PT ;  /* 0x0000005b4f507212 */ /* 0x000fc800078efcff */
[----:B------:R-:W-:-:S13]  /*5660*/  ISETP.NE.U32.AND P2, PT, R80, RZ, PT ;  /* 0x000000ff5000720c */ /* 0x000fda0003f45070 */
[----:B-1----:R-:W-:Y:S05]  /*5670*/  @P2 BRA `(.L_x_29) ;  /* 0x0000000000582947 */ /* 0x002fea0003800000 */
[----:B------:R-:W1:Y:S01]  /*5680*/  I2F.U32.RP R82, R92 ;  /* 0x0000005c00527306 */ /* 0x000e620000209000 */
[----:B------:R-:W-:Y:S01]  /*5690*/  IMAD.MOV.U32 R80, RZ, RZ, RZ ;  /* 0x000000ffff507224 */ /* 0x000fe200078e00ff */
[----:B------:R-:W-:-:S06]  /*56a0*/  ISETP.NE.U32.AND P2, PT, R92, RZ, PT ;  /* 0x000000ff5c00720c */ /* 0x000fcc0003f45070 */
[----:B-1----:R-:W1:Y:S02]  /*56b0*/  MUFU.RCP R81, R82 ;  /* 0x0000005200517308 */ /* 0x002e640000001000 */
[----:B-1----:R-:W-:-:S06]  /*56c0*/  IADD3 R81, PT, PT, R81, 0xffffffe, RZ ;  /* 0x0ffffffe51517810 */ /* 0x002fcc0007ffe0ff */
[----:B------:R-:W1:Y:S02]  /*56d0*/  F2I.FTZ.U32.TRUNC.NTZ R81, R81 ;  /* 0x0000005100517305 */ /* 0x000e64000021f000 */
[----:B-1----:R-:W-:-:S05]  /*56e0*/  IADD3 R79, PT, PT, RZ, -R81, RZ ;  /* 0x80000051ff4f7210 */ /* 0x002fca0007ffe0ff */
        /* <DEDUP_REMOVED lines=15> */
.L_x_29:
[----:B------:R-:W-:Y:S01]  /*57e0*/  IMAD.MOV.U32 R98, RZ, RZ, R78 ;  /* 0x000000ffff627224 */ /* 0x000fe200078e004e */
[----:B------:R-:W-:Y:S01]  /*57f0*/  MOV R103, R92 ;  /* 0x0000005c00677202 */ /* 0x000fe20000000f00 */
[----:B------:R-:W-:Y:S01]  /*5800*/  IMAD.MOV.U32 R97, RZ, RZ, R79 ;  /* 0x000000ffff617224 */ /* 0x000fe200078e004f */
[----:B------:R-:W-:Y:S02]  /*5810*/  MOV R106, R91 ;  /* 0x0000005b006a7202 */ /* 0x000fe40000000f00 */
[----:B------:R-:W-:Y:S02]  /*5820*/  MOV R104, 0x5840 ;  /* 0x0000584000687802 */ /* 0x000fe40000000f00 */
[----:B----45:R-:W-:Y:S05]  /*5830*/  CALL.REL.NOINC `($__internal_0_$__cuda_sm20_div_u64) ;  /* 0x00000158004c7944 */ /* 0x030fea0003c00000 */
[----:B------:R-:W-:-:S04]  /*5840*/  IADD3 R81, P2, PT, RZ, -R99, RZ ;  /* 0x80000063ff517210 */ /* 0x000fc80007f5e0ff */
[----:B------:R-:W-:-:S05]  /*5850*/  IADD3.X R83, PT, PT, RZ, ~R98, RZ, P2, !PT ;  /* 0x80000062ff537210 */ /* 0x000fca00017fe4ff */
[----:B------:R-:W-:Y:S02]  /*5860*/  IMAD R80, R83, R92, RZ ;  /* 0x0000005c53507224 */ /* 0x000fe400078e02ff */
[----:B------:R-:W-:-:S04]  /*5870*/  IMAD.WIDE.U32 R82, R92, R81, R78 ;  /* 0x000000515c527225 */ /* 0x000fc800078e004e */
[----:B------:R-:W-:Y:S01]  /*5880*/  IMAD R79, R91, R81, R80 ;  /* 0x000000515b4f7224 */ /* 0x000fe200078e0250 */
[----:B------:R-:W-:Y:S02]  /*5890*/  MOV R80, R99 ;  /* 0x0000006300507202 */ /* 0x000fe40000000f00 */
[----:B------:R-:W-:Y:S02]  /*58a0*/  MOV R78, R82 ;  /* 0x00000052004e7202 */ /* 0x000fe40000000f00 */
[----:B------:R-:W-:Y:S02]  /*58b0*/  IADD3 R79, PT, PT, R79, R83, RZ ;  /* 0x000000534f4f7210 */ /* 0x000fe40007ffe0ff */
.L_x_30:
[----:B------:R-:W-:Y:S05]  /*58c0*/  BSYNC.RECONVERGENT B0 ;  /* 0x0000000000007941 */ /* 0x000fea0003800200 */
.L_x_28:
[----:B------:R-:W1:Y:S01]  /*58d0*/  LDCU UR4, c[0x0][0x380] ;  /* 0x00007000ff0477ac */ /* 0x000e620008000800 */
[--C-:B------:R-:W-:Y:S01]  /*58e0*/  SHF.R.U64 R81, R78, 0x3, R79.reuse ;  /* 0x000000034e517819 */ /* 0x100fe2000000124f */
[----:B------:R-:W-:Y:S01]  /*58f0*/  VIADD R78, R95, 0x1 ;  /* 0x000000015f4e7836 */ /* 0x000fe20000000000 */
[----:B------:R-:W-:Y:S02]  /*5900*/  SHF.R.U32.HI R82, RZ, 0x3, R79 ;  /* 0x00000003ff527819 */ /* 0x000fe4000001164f */
[----:B------:R-:W-:Y:S02]  /*5910*/  CS2R R84, SRZ ;  /* 0x0000000000547805 */ /* 0x000fe4000001ff00 */
[----:B------:R-:W-:Y:S02]  /*5920*/  ISETP.LE.U32.AND P2, PT, R80, R81, PT ;  /* 0x000000515000720c */ /* 0x000fe40003f43070 */
[----:B------:R-:W-:Y:S02]  /*5930*/  SHF.R.S32.HI R79, RZ, 0x1f, R80 ;  /* 0x0000001fff4f7819 */ /* 0x000fe40000011450 */
[----:B-1----:R-:W-:-:S04]  /*5940*/  ISETP.LT.AND P1, PT, R78, UR4, !P1 ;  /* 0x000000044e007c0c */ /* 0x002fc8000cf21270 */
[----:B------:R-:W-:-:S13]  /*5950*/  ISETP.LE.U32.AND.EX P1, PT, R79, R82, P1, P2 ;  /* 0x000000524f00720c */ /* 0x000fda0000f23120 */
[----:B------:R1:W4:Y:S01]  /*5960*/  @P1 LDG.E.LTC128B.64 R84, desc[UR22][R76.64] ;  /* 0x000000164c541981 */ /* 0x000322000c1e1b20 */
[----:B------:R-:W-:Y:S01]  /*5970*/  IADD3 R75, P1, PT, R70, R75, RZ ;  /* 0x0000004b464b7210 */ /* 0x000fe20007f3e0ff */
[----:B------:R-:W-:Y:S04]  /*5980*/  BSSY.RECONVERGENT B0, `(.L_x_31) ;  /* 0x000001f000007945 */ /* 0x000fe80003800200 */
[----:B------:R-:W-:-:S05]  /*5990*/  IMAD.X R74, R71, 0x1, R74, P1 ;  /* 0x00000001474a7824 */ /* 0x000fca00008e064a */
        /* <DEDUP_REMOVED lines=23> */
.L_x_32:
[----:B------:R-:W-:Y:S01]  /*5b10*/  IMAD.MOV.U32 R103, RZ, RZ, R75 ;  /* 0x000000ffff677224 */ /* 0x000fe200078e004b */
[----:B------:R-:W-:Y:S01]  /*5b20*/  MOV R102, R92 ;  /* 0x0000005c00667202 */ /* 0x000fe20000000f00 */
[----:B------:R-:W-:Y:S01]  /*5b30*/  IMAD.MOV.U32 R101, RZ, RZ, R74 ;  /* 0x000000ffff657224 */ /* 0x000fe200078e004a */
[----:B------:R-:W-:Y:S02]  /*5b40*/  MOV R99, R91 ;  /* 0x0000005b00637202 */ /* 0x000fe40000000f00 */
[----:B------:R-:W-:Y:S02]  /*5b50*/  MOV R100, 0x5b70 ;  /* 0x00005b7000647802 */ /* 0x000fe40000000f00 */
[----:B----45:R-:W-:Y:S05]  /*5b60*/  CALL.REL.NOINC `($__internal_1_$__cuda_sm20_rem_u64) ;  /* 0x0000015800947944 */ /* 0x030fea0003c00000 */
.L_x_33:
[----:B------:R-:W-:Y:S05]  /*5b70*/  BSYNC.RECONVERGENT B0 ;  /* 0x0000000000007941 */ /* 0x000fea0003800200 */
.L_x_31:
[----:B------:R-:W1:Y:S01]  /*5b80*/  LDCU UR4, c[0x0][0x380] ;  /* 0x00007000ff0477ac */ /* 0x000e620008000800 */
[--C-:B------:R-:W-:Y:S02]  /*5b90*/  SHF.R.U64 R81, R104, 0x3, R105.reuse ;  /* 0x0000000368517819 */ /* 0x100fe40000001269 */
[----:B------:R-:W-:Y:S02]  /*5ba0*/  SHF.R.U32.HI R82, RZ, 0x3, R105 ;  /* 0x00000003ff527819 */ /* 0x000fe40000011669 */
[----:B------:R-:W-:Y:S02]  /*5bb0*/  ISETP.LE.U32.AND P1, PT, R80, R81, PT ;  /* 0x000000515000720c */ /* 0x000fe40003f23070 */
[----:B-1----:R-:W-:-:S04]  /*5bc0*/  ISETP.LT.AND P0, PT, R78, UR4, !P0 ;  /* 0x000000044e007c0c */ /* 0x002fc8000c701270 */
[----:B------:R-:W-:Y:S02]  /*5bd0*/  ISETP.LE.U32.AND.EX P0, PT, R79, R82, P0, P1 ;  /* 0x000000524f00720c */ /* 0x000fe40000703110 */
[----:B------:R-:W-:-:S11]  /*5be0*/  CS2R R82, SRZ ;  /* 0x0000000000527805 */ /* 0x000fd6000001ff00 */
[----:B------:R-:W-:Y:S02]  /*5bf0*/  @P0 IMAD.MOV.U32 R96, RZ, RZ, R76 ;  /* 0x000000ffff600224 */ /* 0x000fe400078e004c */
[----:B------:R-:W-:-:S05]  /*5c00*/  @P0 IMAD.MOV.U32 R97, RZ, RZ, R77 ;  /* 0x000000ffff610224 */ /* 0x000fca00078e004d */
[----:B------:R1:W4:Y:S01]  /*5c10*/  @P0 LDG.E.LTC128B.64 R82, desc[UR22][R96.64+0x100] ;  /* 0x0001001660520981 */ /* 0x000322000c1e1b20 */
[----:B------:R-:W-:Y:S01]  /*5c20*/  IADD3 R76, P0, PT, R70, R76, RZ ;  /* 0x0000004c464c7210 */ /* 0x000fe20007f1e0ff */
[----:B------:R-:W-:Y:S04]  /*5c30*/  BSSY.RECONVERGENT B0, `(.L_x_34) ;  /* 0x000002a000007945 */ /* 0x000fe80003800200 */
[----:B------:R-:W-:Y:S01]  /*5c40*/  IMAD.X R77, R71, 0x1, R77, P0 ;  /* 0x00000001474d7824 */ /* 0x000fe200000e064d */
        /* <DEDUP_REMOVED lines=27> */
.L_x_35:
[----:B------:R-:W-:Y:S01]  /*5e00*/  IMAD.MOV.U32 R98, RZ, RZ, R78 ;  /* 0x000000ffff627224 */ /* 0x000fe200078e004e */
[----:B------:R-:W-:Y:S01]  /*5e10*/  MOV R103, R92 ;  /* 0x0000005c00677202 */ /* 0x000fe20000000f00 */
[----:B------:R-:W-:Y:S01]  /*5e20*/  IMAD.MOV.U32 R97, RZ, RZ, R79 ;  /* 0x000000ffff617224 */ /* 0x000fe200078e004f */
[----:B------:R-:W-:Y:S02]  /*5e30*/  MOV R106, R91 ;  /* 0x0000005b006a7202 */ /* 0x000fe40000000f00 */
[----:B------:R-:W-:Y:S02]  /*5e40*/  MOV R104, 0x5e60 ;  /* 0x00005e6000687802 */ /* 0x000fe40000000f00 */
[----:B----45:R-:W-:Y:S05]  /*5e50*/  CALL.REL.NOINC `($__internal_0_$__cuda_sm20_div_u64) ;  /* 0x0000015000c47944 */ /* 0x030fea0003c00000 */
[-C--:B------:R-:W-:Y:S02]  /*5e60*/  IADD3 R81, P0, PT, RZ, -R99.reuse, RZ ;  /* 0x80000063ff517210 */ /* 0x080fe40007f1e0ff */
[----:B------:R-:W-:Y:S02]  /*5e70*/  MOV R96, R99 ;  /* 0x0000006300607202 */ /* 0x000fe40000000f00 */
[----:B------:R-:W-:Y:S01]  /*5e80*/  IADD3.X R97, PT, PT, RZ, ~R98, RZ, P0, !PT ;  /* 0x80000062ff617210 */ /* 0x000fe200007fe4ff */
[----:B------:R-:W-:-:S04]  /*5e90*/  IMAD.WIDE.U32 R78, R92, R81, R78 ;  /* 0x000000515c4e7225 */ /* 0x000fc800078e004e */
[----:B------:R-:W-:-:S04]  /*5ea0*/  IMAD R80, R97, R92, RZ ;  /* 0x0000005c61507224 */ /* 0x000fc800078e02ff */
[----:B------:R-:W-:-:S05]  /*5eb0*/  IMAD R80, R91, R81, R80 ;  /* 0x000000515b507224 */ /* 0x000fca00078e0250 */
[----:B------:R-:W-:Y:S02]  /*5ec0*/  IADD3 R79, PT, PT, R80, R79, RZ ;  /* 0x0000004f504f7210 */ /* 0x000fe40007ffe0ff */
.L_x_36:
[----:B------:R-:W-:Y:S05]  /*5ed0*/  BSYNC.RECONVERGENT B0 ;  /* 0x0000000000007941 */ /* 0x000fea0003800200 */
.L_x_34:
[----:B------:R-:W1:Y:S01]  /*5ee0*/  LDCU.64 UR4, c[0x0][0x380] ;  /* 0x00007000ff0477ac */ /* 0x000e620008000a00 */
[--C-:B------:R-:W-:Y:S01]  /*5ef0*/  SHF.R.U64 R81, R78, 0x3, R79.reuse ;  /* 0x000000034e517819 */ /* 0x100fe2000000124f */
[----:B------:R-:W-:Y:S01]  /*5f00*/  VIADD R78, R95, 0x2 ;  /* 0x000000025f4e7836 */ /* 0x000fe20000000000 */
[----:B------:R-:W-:Y:S02]  /*5f10*/  SHF.R.U32.HI R80, RZ, 0x3, R79 ;  /* 0x00000003ff507819 */ /* 0x000fe4000001164f */
[----:B------:R-:W-:Y:S02]  /*5f20*/  ISETP.LE.U32.AND P2, PT, R96, R81, PT ;  /* 0x000000516000720c */ /* 0x000fe40003f43070 */
[----:B------:R-:W-:Y:S02]  /*5f30*/  SHF.R.S32.HI R79, RZ, 0x1f, R96 ;  /* 0x0000001fff4f7819 */ /* 0x000fe40000011460 */
[----:B-1----:R-:W-:-:S04]  /*5f40*/  ISETP.GE.AND P0, PT, R94, UR5, PT ;  /* 0x000000055e007c0c */ /* 0x002fc8000bf06270 */
[----:B------:R-:W-:-:S04]  /*5f50*/  ISETP.LT.AND P1, PT, R78, UR4, !P0 ;  /* 0x000000044e007c0c */ /* 0x000fc8000c721270 */
[----:B------:R-:W-:Y:S02]  /*5f60*/  ISETP.LE.U32.AND.EX P1, PT, R79, R80, P1, P2 ;  /* 0x000000504f00720c */ /* 0x000fe40000f23120 */
[----:B------:R-:W-:-:S11]  /*5f70*/  CS2R R80, SRZ ;  /* 0x0000000000507805 */ /* 0x000fd6000001ff00 */
        /* <DEDUP_REMOVED lines=27> */
.L_x_38:
[----:B------:R-:W-:Y:S01]  /*6130*/  IMAD.MOV.U32 R103, RZ, RZ, R75 ;  /* 0x000000ffff677224 */ /* 0x000fe200078e004b */
[----:B------:R-:W-:Y:S01]  /*6140*/  MOV R102, R92 ;  /* 0x0000005c00667202 */ /* 0x000fe20000000f00 */
[----:B------:R-:W-:Y:S01]  /*6150*/  IMAD.MOV.U32 R101, RZ, RZ, R74 ;  /* 0x000000ffff657224 */ /* 0x000fe200078e004a */
[----:B------:R-:W-:Y:S02]  /*6160*/  MOV R99, R91 ;  /* 0x0000005b00637202 */ /* 0x000fe40000000f00 */
[----:B------:R-:W-:Y:S02]  /*6170*/  MOV R100, 0x6190 ;  /* 0x0000619000647802 */ /* 0x000fe40000000f00 */
[----:B----45:R-:W-:Y:S05]  /*6180*/  CALL.REL.NOINC `($__internal_1_$__cuda_sm20_rem_u64) ;  /* 0x00000154000c7944 */ /* 0x030fea0003c00000 */
.L_x_39:
[----:B------:R-:W-:Y:S05]  /*6190*/  BSYNC.RECONVERGENT B0 ;  /* 0x0000000000007941 */ /* 0x000fea0003800200 */
.L_x_37:
[----:B------:R-:W1:Y:S01]  /*61a0*/  LDCU.64 UR4, c[0x0][0x380] ;  /* 0x00007000ff0477ac */ /* 0x000e620008000a00 */
[----:B------:R-:W-:Y:S01]  /*61b0*/  VIADD R98, R94, 0x20 ;  /* 0x000000205e627836 */ /* 0x000fe20000000000 */
[----:B------:R-:W-:-:S04]  /*61c0*/  SHF.R.U64 R97, R104, 0x3, R105 ;  /* 0x0000000368617819 */ /* 0x000fc80000001269 */
[----:B------:R-:W-:Y:S02]  /*61d0*/  ISETP.LE.U32.AND P2, PT, R96, R97, PT ;  /* 0x000000616000720c */ /* 0x000fe40003f43070 */
[----:B-1----:R-:W-:Y:S02]  /*61e0*/  ISETP.GE.AND P1, PT, R98, UR5, PT ;  /* 0x0000000562007c0c */ /* 0x002fe4000bf26270 */
[----:B------:R-:W-:Y:S02]  /*61f0*/  SHF.R.U32.HI R98, RZ, 0x3, R105 ;  /* 0x00000003ff627819 */ /* 0x000fe40000011669 */
[----:B------:R-:W-:-:S04]  /*6200*/  ISETP.LT.AND P3, PT, R78, UR4, !P1 ;  /* 0x000000044e007c0c */ /* 0x000fc8000cf61270 */
        /* <DEDUP_REMOVED lines=35> */
.L_x_41:
        /* <DEDUP_REMOVED lines=13> */
.L_x_42:
[----:B------:R-:W-:Y:S05]  /*6510*/  BSYNC.RECONVERGENT B0 ;  /* 0x0000000000007941 */ /* 0x000fea0003800200 */
.L_x_40:
[----:B------:R-:W1:Y:S01]  /*6520*/  LDCU UR4, c[0x0][0x380] ;  /* 0x00007000ff0477ac */ /* 0x000e620008000800 */
[----:B------:R-:W-:Y:S01]  /*6530*/  VIADD R96, R95, 0x3 ;  /* 0x000000035f607836 */ /* 0x000fe20000000000 */
[--C-:B------:R-:W-:Y:S02]  /*6540*/  SHF.R.U64 R76, R76, 0x3, R77.reuse ;  /* 0x000000034c4c7819 */ /* 0x100fe4000000124d */
[----:B------:R-:W-:Y:S02]  /*6550*/  SHF.R.U32.HI R77, RZ, 0x3, R77 ;  /* 0x00000003ff4d7819 */ /* 0x000fe4000001164d */
[----:B------:R-:W-:Y:S02]  /*6560*/  ISETP.LE.U32.AND P2, PT, R117, R76, PT ;  /* 0x0000004c7500720c */ /* 0x000fe40003f43070 */
[----:B------:R-:W-:Y:S02]  /*6570*/  SHF.R.S32.HI R108, RZ, 0x1f, R117 ;  /* 0x0000001fff6c7819 */ /* 0x000fe40000011475 */
[----:B-1----:R-:W-:-:S04]  /*6580*/  ISETP.LT.AND P0, PT, R96, UR4, !P0 ;  /* 0x0000000460007c0c */ /* 0x002fc8000c701270 */
        /* <DEDUP_REMOVED lines=29> */
.L_x_44:
[----:B------:R-:W-:Y:S01]  /*6760*/  IMAD.MOV.U32 R102, RZ, RZ, R92 ;  /* 0x000000ffff667224 */ /* 0x000fe200078e005c */
[----:B------:R-:W-:Y:S02]  /*6770*/  MOV R99, R91 ;  /* 0x0000005b00637202 */ /* 0x000fe40000000f00 */
[----:B------:R-:W-:Y:S02]  /*6780*/  MOV R100, 0x67a0 ;  /* 0x000067a000647802 */ /* 0x000fe40000000f00 */
[----:B----45:R-:W-:Y:S05]  /*6790*/  CALL.REL.NOINC `($__internal_1_$__cuda_sm20_rem_u64) ;  /* 0x0000014c00887944 */ /* 0x030fea0003c00000 */
.L_x_45:
[----:B------:R-:W-:Y:S05]  /*67a0*/  BSYNC.RECONVERGENT B0 ;  /* 0x0000000000007941 */ /* 0x000fea0003800200 */
.L_x_43:
[----:B------:R-:W1:Y:S01]  /*67b0*/  LDCU UR8, c[0x0][0x380] ;  /* 0x00007000ff0877ac */ /* 0x000e620008000800 */
[--C-:B------:R-:W-:Y:S02]  /*67c0*/  SHF.R.U64 R74, R104, 0x3, R105.reuse ;  /* 0x00000003684a7819 */ /* 0x100fe40000001269 */
[----:B------:R-:W-:Y:S02]  /*67d0*/  SHF.R.U32.HI R75, RZ, 0x3, R105 ;  /* 0x00000003ff4b7819 */ /* 0x000fe40000011669 */
[----:B------:R-:W-:Y:S02]  /*67e0*/  ISETP.LE.U32.AND P0, PT, R117, R74, PT ;  /* 0x0000004a7500720c */ /* 0x000fe40003f03070 */
[----:B-1----:R-:W-:-:S04]  /*67f0*/  ISETP.LT.AND P1, PT, R96, UR8, !P1 ;  /* 0x0000000860007c0c */ /* 0x002fc8000cf21270 */
[----:B------:R-:W-:Y:S02]  /*6800*/  ISETP.LE.U32.AND.EX P0, PT, R108, R75, P1, P0 ;  /* 0x0000004b6c00720c */ /* 0x000fe40000f03100 */
[----:B------:R-:W-:-:S11]  /*6810*/  CS2R R74, SRZ ;  /* 0x00000000004a7805 */ /* 0x000fd6000001ff00 */
[----:B------:R-:W-:Y:S05]  /*6820*/  @!P0 BRA `(.L_x_21) ;  /* 0x00000000000c8947 */ /* 0x000fea0003800000 */
[----:B------:R-:W-:Y:S02]  /*6830*/  MOV R74, R124 ;  /* 0x0000007c004a7202 */ /* 0x000fe40000000f00 */
[----:B------:R-:W-:-:S06]  /*6840*/  MOV R75, R125 ;  /* 0x0000007d004b7202 */ /* 0x000fcc0000000f00 */
[----:B------:R-:W4:Y:S02]  /*6850*/  LDG.E.LTC128B.64 R74, desc[UR22][R74.64+0x100] ;  /* 0x000100164a4a7981 */ /* 0x000f24000c1e1b20 */
.L_x_21:
[----:B------:R-:W-:Y:S05]  /*6860*/  BSYNC.RECONVERGENT B1 ;  /* 0x0000000000017941 */ /* 0x000fea0003800200 */
.L_x_19:
[----:B-12---:R-:W1:Y:S01]  /*6870*/  S2R R96, SR_TID.X ;  /* 0x0000000000607919 */ /* 0x006e620000002100 */
[----:B------:R-:W-:Y:S01]  /*6880*/  BSSY.RECONVERGENT B1, `(.L_x_46) ;  /* 0x0000234000017945 */ /* 0x000fe20003800200 */
[----:B------:R-:W-:Y:S06]  /*6890*/  BAR.SYNC.DEFER_BLOCKING 0x0 ;  /* 0x0000000000007b1d */ /* 0x000fec0000010000 */
[----:B------:R-:W-:-:S04]  /*68a0*/  DEPBAR.LE SB5, 0xe ;  /* 0x0000d3800000791a */ /* 0x000fc80000000000 */
[----:B------:R2:W-:Y:S04]  /*68b0*/  STS.128 [R93], R4 ;  /* 0x000000045d007388 */ /* 0x0005e80000000c00 */
[----:B------:R-:W-:Y:S01]  /*68c0*/  STS.128 [R93+0x40], R8 ;  /* 0x000040085d007388 */ /* 0x000fe20000000c00 */
[----:B-1----:R-:W-:Y:S01]  /*68d0*/  IMAD.SHL.U32 R97, R96, 0x8, RZ ;  /* 0x0000000860617824 */ /* 0x002fe200078e00ff */
[----:B------:R-:W-:Y:S01]  /*68e0*/  SHF.R.U32.HI R96, RZ, 0x3, R96 ;  /* 0x00000003ff607819 */ /* 0x000fe20000011660 */
[----:B------:R-:W-:-:S04]  /*68f0*/  DEPBAR.LE SB5, 0xc ;  /* 0x0000d3000000791a */ /* 0x000fc80000000000 */
[----:B------:R-:W-:Y:S01]  /*6900*/  STS.128 [R93+0x80], R12 ;  /* 0x0000800c5d007388 */ /* 0x000fe20000000c00 */
[----:B------:R-:W-:-:S03]  /*6910*/  LOP3.LUT R97, R97, 0xf8, RZ, 0xc0, !PT ;  /* 0x000000f861617812 */ /* 0x000fc600078ec0ff */
[----:B------:R-:W-:Y:S01]  /*6920*/  STS.128 [R93+0xc0], R16 ;  /* 0x0000c0105d007388 */ /* 0x000fe20000000c00 */
[----:B------:R-:W-:-:S05]  /*6930*/  LOP3.LUT R96, R96, 0x7c, RZ, 0xc0, !PT ;  /* 0x0000007c60607812 */ /* 0x000fca00078ec0ff */
[----:B------:R-:W-:Y:S01]  /*6940*/  IMAD R96, R96, 0x220, R97 ;  /* 0x0000022060607824 */ /* 0x000fe200078e0261 */
[----:B------:R-:W-:Y:S08]  /*6950*/  BAR.SYNC.DEFER_BLOCKING 0x0 ;  /* 0x0000000000007b1d */ /* 0x000ff00000010000 */
[----:B------:R-:W1:Y:S01]  /*6960*/  LDC R97, c[0x0][0x398] ;  /* 0x0000e600ff617b82 */ /* 0x000e620000000800 */
[----:B--2---:R-:W-:Y:S01]  /*6970*/  IMAD.MOV.U32 R4, RZ, RZ, -0x1 ;  /* 0xffffffffff047424 */ /* 0x004fe200078e00ff */
[----:B------:R-:W2:Y:S04]  /*6980*/  LDS.64 R120, [R96+UR12+0x100] ;  /* 0x0001000c60787984 */ /* 0x000ea80008000a00 */
[----:B------:R-:W3:Y:S01]  /*6990*/  LDS.64 R128, [R96+UR12] ;  /* 0x0000000c60807984 */ /* 0x000ee20008000a00 */
[----:B-1----:R-:W-:-:S03]  /*69a0*/  SHF.L.U32 R5, R4, R97, RZ ;  /* 0x0000006104057219 */ /* 0x002fc600000006ff */
[----:B------:R-:W1:Y:S01]  /*69b0*/  LDS.64 R124, [R96+UR12+0x220] ;  /* 0x0002200c607c7984 */ /* 0x000e620008000a00 */
[----:B------:R-:W-:Y:S02]  /*69c0*/  SHF.L.U32 R6, R109, R97, RZ ;  /* 0x000000616d067219 */ /* 0x000fe400000006ff */
[----:B------:R-:W-:Y:S01]  /*69d0*/  LOP3.LUT R5, R0, R5, RZ, 0x30, !PT ;  /* 0x0000000500057212 */ /* 0x000fe200078e30ff */
[----:B------:R-:W1:Y:S01]  /*69e0*/  LDS.64 R104, [R96+UR12+0x320] ;  /* 0x0003200c60687984 */ /* 0x000e620008000a00 */
[----:B------:R-:W-:-:S03]  /*69f0*/  SHF.R.U32.HI R7, RZ, R97, R0 ;  /* 0x00000061ff077219 */ /* 0x000fc60000011600 */
[----:B------:R-:W1:Y:S01]  /*6a00*/  LDS.64 R102, [R96+UR12+0x440] ;  /* 0x0004400c60667984 */ /* 0x000e620008000a00 */
[----:B------:R-:W-:Y:S01]  /*6a10*/  IMAD.IADD R6, R6, 0x1, R5 ;  /* 0x0000000106067824 */ /* 0x000fe200078e0205 */
[----:B------:R-:W-:Y:S02]  /*6a20*/  LEA R7, R7, 0x40, 0x6 ;  /* 0x0000004007077811 */ /* 0x000fe400078e30ff */
[----:B------:R-:W1:Y:S01]  /*6a30*/  LDS.64 R100, [R96+UR12+0x540] ;  /* 0x0005400c60647984 */ /* 0x000e620008000a00 */
[----:B------:R-:W-:-:S03]  /*6a40*/  IMAD.SHL.U32 R6, R6, 0x40, RZ ;  /* 0x0000004006067824 */ /* 0x000fc600078e00ff */
[----:B------:R-:W1:Y:S02]  /*6a50*/  LDS.64 R98, [R96+UR12+0x660] ;  /* 0x0006600c60627984 */ /* 0x000e640008000a00 */
[----:B------:R-:W-:Y:S02]  /*6a60*/  ISETP.GT.AND P0, PT, R7, R6, PT ;  /* 0x000000060700720c */ /* 0x000fe40003f04270 */
[----:B------:R-:W1:Y:S01]  /*6a70*/  LDS.64 R8, [R96+UR12+0x760] ;  /* 0x0007600c60087984 */ /* 0x000e620008000a00 */
[-C--:B--2---:R-:W-:Y:S02]  /*6a80*/  DMUL R12, R120, R114.reuse ;  /* 0x00000072780c7228 */ /* 0x084fe40000000000 */
[-C--:B---3--:R-:W-:Y:S02]  /*6a90*/  DMUL R128, R128, R114.reuse ;  /* 0x0000007280807228 */ /* 0x088fe40000000000 */
[----:B-1----:R-:W-:-:S04]  /*6aa0*/  DMUL R124, R124, R114 ;  /* 0x000000727c7c7228 */ /* 0x002fc80000000000 */
[----:B----4-:R-:W-:Y:S02]  /*6ab0*/  DFMA R4, R86, R112, R12 ;  /* 0x000000705604722b */ /* 0x010fe4000000000c */
[----:B------:R-:W-:Y:S02]  /*6ac0*/  DMUL R10, R104, R114 ;  /* 0x00000072680a7228 */ /* 0x000fe40000000000 */
[----:B------:R-:W-:Y:S02]  /*6ad0*/  DFMA R128, R88, R112, R128 ;  /* 0x000000705880722b */ /* 0x000fe40000000080 */
[----:B------:R-:W-:Y:S02]  /*6ae0*/  DMUL R102, R102, R114 ;  /* 0x0000007266667228 */ /* 0x000fe40000000000 */
[----:B------:R-:W-:Y:S02]  /*6af0*/  DFMA R124, R84, R112, R124 ;  /* 0x00000070547c722b */ /* 0x000fe4000000007c */
[----:B------:R-:W-:-:S02]  /*6b00*/  DMUL R18, R100, R114 ;  /* 0x0000007264127228 */ /* 0x000fc40000000000 */
[----:B------:R-:W-:Y:S02]  /*6b10*/  DFMA R10, R82, R112, R10 ;  /* 0x00000070520a722b */ /* 0x000fe4000000000a */
[----:B------:R-:W-:Y:S02]  /*6b20*/  DMUL R14, R98, R114 ;  /* 0x00000072620e7228 */ /* 0x000fe40000000000 */
[----:B------:R-:W-:Y:S02]  /*6b30*/  DFMA R6, R80, R112, R102 ;  /* 0x000000705006722b */ /* 0x000fe40000000066 */
[----:B------:R-:W-:Y:S02]  /*6b40*/  DMUL R8, R8, R114 ;  /* 0x0000007208087228 */ /* 0x000fe40000000000 */
[-C--:B------:R-:W-:Y:S02]  /*6b50*/  DFMA R18, R78, R112.reuse, R18 ;  /* 0x000000704e12722b */ /* 0x080fe40000000012 */
[----:B------:R-:W-:-:S04]  /*6b60*/  DFMA R14, R76, R112, R14 ;  /* 0x000000704c0e722b */ /* 0x000fc8000000000e */
[----:B------:R-:W-:Y:S01]  /*6b70*/  DFMA R12, R74, R112, R8 ;  /* 0x000000704a0c722b */ /* 0x000fe20000000008 */
[----:B------:R-:W-:Y:S10]  /*6b80*/  @P0 BRA `(.L_x_47) ;  /* 0x00000000009c0947 */ /* 0x000ff40003800000 */
[----:B------:R-:W1:Y:S01]  /*6b90*/  LDCU UR9, c[0x0][0x384] ;  /* 0x00007080ff0977ac */ /* 0x000e620008000800 */
[C---:B------:R-:W-:Y:S02]  /*6ba0*/  VIADD R8, R94.reuse, 0x20 ;  /* 0x000000205e087836 */ /* 0x040fe40000000000 */
[C---:B------:R-:W-:Y:S01]  /*6bb0*/  VIADD R9, R95.reuse, 0x3 ;  /* 0x000000035f097836 */ /* 0x040fe20000000000 */
[----:B------:R-:W2:Y:S01]  /*6bc0*/  LDCU.64 UR6, c[0x0][0x460] ;  /* 0x00008c00ff0677ac */ /* 0x000ea20008000a00 */
[----:B------:R-:W3:Y:S01]  /*6bd0*/  LDCU.64 UR4, c[0x0][0x468] ;  /* 0x00008d00ff0477ac */ /* 0x000ee20008000a00 */
[----:B-1----:R-:W-:Y:S02]  /*6be0*/  ISETP.GE.AND P0, PT, R94, UR9, PT ;  /* 0x000000095e007c0c */ /* 0x002fe4000bf06270 */
[----:B------:R-:W-:Y:S01]  /*6bf0*/  ISETP.GE.AND P3, PT, R8, UR9, PT ;  /* 0x0000000908007c0c */ /* 0x000fe2000bf66270 */
[C---:B------:R-:W-:Y:S01]  /*6c00*/  VIADD R8, R95.reuse, 0x1 ;  /* 0x000000015f087836 */ /* 0x040fe20000000000 */
[C---:B------:R-:W-:Y:S01]  /*6c10*/  ISETP.LT.AND P6, PT, R95.reuse, UR8, !P0 ;  /* 0x000000085f007c0c */ /* 0x040fe2000c7c1270 */
[C---:B--2---:R-:W-:Y:S01]  /*6c20*/  IMAD.WIDE.U32 R98, R95.reuse, UR6, R118 ;  /* 0x000000065f627c25 */ /* 0x044fe2000f8e0076 */
[----:B------:R-:W-:-:S02]  /*6c30*/  ISETP.LT.AND P2, PT, R95, UR8, !P3 ;  /* 0x000000085f007c0c */ /* 0x000fc4000df41270 */
[----:B------:R-:W-:Y:S01]  /*6c40*/  ISETP.LT.AND P1, PT, R8, UR8, !P0 ;  /* 0x0000000808007c0c */ /* 0x000fe2000c721270 */
[----:B------:R-:W-:Y:S01]  /*6c50*/  IMAD R16, R95, UR7, R99 ;  /* 0x000000075f107c24 */ /* 0x000fe2000f8e0263 */
[----:B------:R-:W-:-:S05]  /*6c60*/  IADD3 R98, P4, PT, R68, R98, RZ ;  /* 0x0000006244627210 */ /* 0x000fca0007f9e0ff */
[----:B------:R-:W-:Y:S01]  /*6c70*/  IMAD.X R99, R69, 0x1, R16, P4 ;  /* 0x0000000145637824 */ /* 0x000fe200020e0610 */
[----:B---3--:R-:W-:-:S03]  /*6c80*/  IADD3 R16, P4, PT, R98, UR4, RZ ;  /* 0x0000000462107c10 */ /* 0x008fc6000ff9e0ff */
[----:B------:R-:W-:Y:S01]  /*6c90*/  @P2 IMAD.MOV.U32 R102, RZ, RZ, R98 ;  /* 0x000000ffff662224 */ /* 0x000fe200078e0062 */
[----:B------:R1:W-:Y:S01]  /*6ca0*/  @P6 STG.E.64 desc[UR22][R98.64], R128 ;  /* 0x0000008062006986 */ /* 0x0003e2000c101b16 */
[----:B------:R-:W-:Y:S01]  /*6cb0*/  ISETP.LT.AND P6, PT, R8, UR8, !P3 ;  /* 0x0000000808007c0c */ /* 0x000fe2000dfc1270 */
[----:B------:R-:W-:Y:S01]  /*6cc0*/  @P2 IMAD.MOV.U32 R103, RZ, RZ, R99 ;  /* 0x000000ffff672224 */ /* 0x000fe200078e0063 */
[----:B------:R-:W-:Y:S01]  /*6cd0*/  IADD3.X R17, PT, PT, R99, UR5, RZ, P4, !PT ;  /* 0x0000000563117c10 */ /* 0x000fe2000a7fe4ff */
[----:B------:R-:W-:Y:S01]  /*6ce0*/  VIADD R8, R95, 0x2 ;  /* 0x000000025f087836 */ /* 0x000fe20000000000 */
[----:B------:R-:W-:Y:S02]  /*6cf0*/  IADD3 R100, P4, PT, R16, UR4, RZ ;  /* 0x0000000410647c10 */ /* 0x000fe4000ff9e0ff */
[----:B------:R2:W-:Y:S02]  /*6d00*/  @P2 STG.E.64 desc[UR22][R102.64+0x100], R4 ;  /* 0x0001000466002986 */ /* 0x0005e4000c101b16 */
[----:B------:R-:W-:-:S02]  /*6d10*/  ISETP.LT.AND P2, PT, R8, UR8, !P0 ;  /* 0x0000000808007c0c */ /* 0x000fc4000c741270 */
[----:B------:R2:W-:Y:S01]  /*6d20*/  @P1 STG.E.64 desc[UR22][R16.64], R124 ;  /* 0x0000007c10001986 */ /* 0x0005e2000c101b16 */
[----:B------:R-:W-:Y:S02]  /*6d30*/  ISETP.LT.AND P1, PT, R8, UR8, !P3 ;  /* 0x0000000808007c0c */ /* 0x000fe4000df21270 */
[----:B------:R-:W-:Y:S01]  /*6d40*/  ISETP.LT.AND P0, PT, R9, UR8, !P0 ;  /* 0x0000000809007c0c */ /* 0x000fe2000c701270 */
[----:B------:R2:W-:Y:S01]  /*6d50*/  @P6 STG.E.64 desc[UR22][R16.64+0x100], R10 ;  /* 0x0001000a10006986 */ /* 0x0005e2000c101b16 */
[----:B------:R-:W-:Y:S02]  /*6d60*/  IADD3.X R101, PT, PT, R17, UR5, RZ, P4, !PT ;  /* 0x0000000511657c10 */ /* 0x000fe4000a7fe4ff */
[----:B------:R-:W-:-:S04]  /*6d70*/  ISETP.LT.AND P3, PT, R9, UR8, !P3 ;  /* 0x0000000809007c0c */ /* 0x000fc8000df61270 */
[----:B------:R2:W-:Y:S04]  /*6d80*/  @P2 STG.E.64 desc[UR22][R100.64], R6 ;  /* 0x0000000664002986 */ /* 0x0005e8000c101b16 */
[----:B------:R2:W-:Y:S01]  /*6d90*/  @P1 STG.E.64 desc[UR22][R100.64+0x100], R18 ;  /* 0x0001001264001986 */ /* 0x0005e2000c101b16 */
[----:B-1----:R-:W-:-:S04]  /*6da0*/  IADD3 R98, P4, PT, R100, UR4, RZ ;  /* 0x0000000464627c10 */ /* 0x002fc8000ff9e0ff */
[----:B------:R-:W-:-:S05]  /*6db0*/  IADD3.X R99, PT, PT, R101, UR5, RZ, P4, !PT ;  /* 0x0000000565637c10 */ /* 0x000fca000a7fe4ff */
[----:B------:R2:W-:Y:S01]  /*6dc0*/  @P0 STG.E.64 desc[UR22][R98.64], R14 ;  /* 0x0000000e62000986 */ /* 0x0005e2000c101b16 */
[----:B------:R-:W-:Y:S05]  /*6dd0*/  @!P3 BRA `(.L_x_48) ;  /* 0x0000001c0078b947 */ /* 0x000fea0003800000 */
[----:B------:R3:W-:Y:S01]  /*6de0*/  STG.E.64 desc[UR22][R98.64+0x100], R12 ;  /* 0x0001000c62007986 */ /* 0x0007e2000c101b16 */
[----:B------:R-:W-:Y:S05]  /*6df0*/  BRA `(.L_x_48) ;  /* 0x0000001c00707947 */ /* 0x000fea0003800000 */
.L_x_47:
[----:B------:R-:W1:Y:S01]  /*6e00*/  LDCU.64 UR4, c[0x0][0x460] ;  /* 0x00008c00ff0477ac */ /* 0x000e620008000a00 */
[----:B------:R-:W-:Y:S01]  /*6e10*/  IMAD.WIDE R16, R94, 0x8, RZ ;  /* 0x000000085e107825 */ /* 0x000fe200078e02ff */
[----:B------:R-:W-:Y:S01]  /*6e20*/  BSSY.RECONVERGENT B0, `(.L_x_49) ;  /* 0x0000034000007945 */ /* 0x000fe20003800200 */
[----:B-1----:R-:W-:Y:S02]  /*6e30*/  MOV R98, UR5 ;  /* 0x0000000500627c02 */ /* 0x002fe40008000f00 */
[----:B------:R-:W-:-:S03]  /*6e40*/  MOV R100, UR4 ;  /* 0x0000000400647c02 */ /* 0x000fc60008000f00 */
[C---:B------:R-:W-:Y:S02]  /*6e50*/  IMAD R119, R95.reuse, R98, RZ ;  /* 0x000000625f777224 */ /* 0x040fe400078e02ff */
[----:B------:R-:W-:-:S05]  /*6e60*/  IMAD.WIDE.U32 R8, R95, R100, R16 ;  /* 0x000000645f087225 */ /* 0x000fca00078e0010 */
[----:B------:R-:W-:-:S04]  /*6e70*/  IADD3 R119, PT, PT, R9, R119, RZ ;  /* 0x0000007709777210 */ /* 0x000fc80007ffe0ff */
[----:B------:R-:W-:-:S04]  /*6e80*/  LOP3.LUT R97, R119, R98, RZ, 0xfc, !PT ;  /* 0x0000006277617212 */ /* 0x000fc800078efcff */
[----:B------:R-:W-:-:S13]  /*6e90*/  ISETP.NE.U32.AND P0, PT, R97, RZ, PT ;  /* 0x000000ff6100720c */ /* 0x000fda0003f05070 */
[----:B------:R-:W-:Y:S05]  /*6ea0*/  @P0 BRA `(.L_x_50) ;  /* 0x0000000000600947 */ /* 0x000fea0003800000 */
[----:B------:R-:W1:Y:S01]  /*6eb0*/  I2F.U32.RP R9, R100 ;  /* 0x0000006400097306 */ /* 0x000e620000209000 */
[----:B------:R-:W-:Y:S01]  /*6ec0*/  IMAD.MOV.U32 R102, RZ, RZ, RZ ;  /* 0x000000ffff667224 */ /* 0x000fe200078e00ff */
[----:B------:R-:W-:Y:S02]  /*6ed0*/  SHF.L.U32 R99, R94, 0x3, RZ ;  /* 0x000000035e637819 */ /* 0x000fe400000006ff */
[----:B------:R-:W-:-:S03]  /*6ee0*/  ISETP.NE.U32.AND P0, PT, R100, RZ, PT ;  /* 0x000000ff6400720c */ /* 0x000fc60003f05070 */
[----:B------:R-:W-:Y:S01]  /*6ef0*/  IMAD R99, R95, R100, R99 ;  /* 0x000000645f637224 */ /* 0x000fe200078e0263 */
[----:B-1----:R-:W1:Y:S02]  /*6f00*/  MUFU.RCP R97, R9 ;  /* 0x0000000900617308 */ /* 0x002e640000001000 */
[----:B-1----:R-:W-:-:S06]  /*6f10*/  IADD3 R97, PT, PT, R97, 0xffffffe, RZ ;  /* 0x0ffffffe61617810 */ /* 0x002fcc0007ffe0ff */
[----:B------:R-:W1:Y:S02]  /*6f20*/  F2I.FTZ.U32.TRUNC.NTZ R103, R97 ;  /* 0x0000006100677305 */ /* 0x000e64000021f000 */
[----:B-1----:R-:W-:Y:S01]  /*6f30*/  IMAD.MOV R8, RZ, RZ, -R103 ;  /* 0x000000ffff087224 */ /* 0x002fe200078e0a67 */
[----:B------:R-:W-:-:S03]  /*6f40*/  MOV R97, RZ ;  /* 0x000000ff00617202 */ /* 0x000fc60000000f00 */
        /* <DEDUP_REMOVED lines=8> */
[----:B------:R-:W-:-:S13]  /*6fd0*/  ISETP.GE.U32.AND P1, PT, R9, R100, PT ;  /* 0x000000640900720c */ /* 0x000fda0003f26070 */
[----:B------:R-:W-:Y:S01]  /*6fe0*/  @P1 VIADD R108, R108, 0x1 ;  /* 0x000000016c6c1836 */ /* 0x000fe20000000000 */
[----:B------:R-:W-:-:S04]  /*6ff0*/  @!P0 LOP3.LUT R108, RZ, R100, RZ, 0x33, !PT ;  /* 0x00000064ff6c8212 */ /* 0x000fc800078e33ff */
[----:B------:R-:W-:-:S05]  /*7000*/  IADD3 R9, PT, PT, -R108, RZ, RZ ;  /* 0x000000ff6c097210 */ /* 0x000fca0007ffe1ff */
[----:B------:R-:W-:Y:S01]  /*7010*/  IMAD R8, R100, R9, R99 ;  /* 0x0000000964087224 */ /* 0x000fe200078e0263 */
[----:B------:R-:W-:Y:S05]  /*7020*/  BRA `(.L_x_51) ;  /* 0x00000000004c7947 */ /* 0x000fea0003800000 */
.L_x_50:
[----:B------:R-:W1:Y:S01]  /*7030*/  LDCU.64 UR4, c[0x0][0x460] ;  /* 0x00008c00ff0477ac */ /* 0x000e620008000a00 */
[----:B------:R-:W-:Y:S01]  /*7040*/  IMAD.MOV.U32 R98, RZ, RZ, R8 ;  /* 0x000000ffff627224 */ /* 0x000fe200078e0008 */
[----:B------:R-:W-:Y:S02]  /*7050*/  MOV R97, R119 ;  /* 0x0000007700617202 */ /* 0x000fe40000000f00 */
[----:B------:R-:W-:Y:S01]  /*7060*/  MOV R104, 0x70a0 ;  /* 0x000070a000687802 */ /* 0x000fe20000000f00 */
[----:B-1----:R-:W-:Y:S01]  /*7070*/  IMAD.U32 R103, RZ, RZ, UR4 ;  /* 0x00000004ff677e24 */ /* 0x002fe2000f8e00ff */
[----:B------:R-:W-:Y:S02]  /*7080*/  MOV R106, UR5 ;  /* 0x00000005006a7c02 */ /* 0x000fe40008000f00 */
[----:B-----5:R-:W-:Y:S05]  /*7090*/  CALL.REL.NOINC `($__internal_0_$__cuda_sm20_div_u64) ;  /* 0x0000014000347944 */ /* 0x020fea0003c00000 */
[----:B------:R-:W1:Y:S01]  /*70a0*/  LDCU.64 UR4, c[0x0][0x460] ;  /* 0x00008c00ff0477ac */ /* 0x000e620008000a00 */
[----:B------:R-:W-:Y:S01]  /*70b0*/  IADD3 R9, P0, PT, RZ, -R99, RZ ;  /* 0x80000063ff097210 */ /* 0x000fe20007f1e0ff */
[----:B------:R-:W-:Y:S01]  /*70c0*/  IMAD.MOV.U32 R108, RZ, RZ, R99 ;  /* 0x000000ffff6c7224 */ /* 0x000fe200078e0063 */
[----:B------:R-:W-:Y:S02]  /*70d0*/  MOV R118, R8 ;  /* 0x0000000800767202 */ /* 0x000fe40000000f00 */
[----:B------:R-:W-:Y:S02]  /*70e0*/  IADD3.X R97, PT, PT, RZ, ~R98, RZ, P0, !PT ;  /* 0x80000062ff617210 */ /* 0x000fe400007fe4ff */
[----:B-1----:R-:W-:Y:S01]  /*70f0*/  MOV R100, UR4 ;  /* 0x0000000400647c02 */ /* 0x002fe20008000f00 */
[----:B------:R-:W-:-:S04]  /*7100*/  IMAD.U32 R98, RZ, RZ, UR5 ;  /* 0x00000005ff627e24 */ /* 0x000fc8000f8e00ff */
[-C--:B------:R-:W-:Y:S02]  /*7110*/  IMAD R97, R97, R100.reuse, RZ ;  /* 0x0000006461617224 */ /* 0x080fe400078e02ff */
[----:B------:R-:W-:-:S04]  /*7120*/  IMAD.WIDE.U32 R118, R9, R100, R118 ;  /* 0x0000006409767225 */ /* 0x000fc800078e0076 */
[----:B------:R-:W-:Y:S01]  /*7130*/  IMAD R97, R9, R98, R97 ;  /* 0x0000006209617224 */ /* 0x000fe200078e0261 */
[----:B------:R-:W-:-:S04]  /*7140*/  MOV R8, R118 ;  /* 0x0000007600087202 */ /* 0x000fc80000000f00 */
[----:B------:R-:W-:Y:S02]  /*7150*/  IADD3 R97, PT, PT, R119, R97, RZ ;  /* 0x0000006177617210 */ /* 0x000fe40007ffe0ff */
.L_x_51:
[----:B------:R-:W-:Y:S05]  /*7160*/  BSYNC.RECONVERGENT B0 ;  /* 0x0000000000007941 */ /* 0x000fea0003800200 */
.L_x_49:
[----:B------:R-:W1:Y:S01]  /*7170*/  LDCU.64 UR4, c[0x0][0x380] ;  /* 0x00007000ff0477ac */ /* 0x000e620008000a00 */
[----:B------:R-:W-:Y:S01]  /*7180*/  SHF.R.U64 R9, R8, 0x3, R97 ;  /* 0x0000000308097819 */ /* 0x000fe20000001261 */
[C---:B------:R-:W-:Y:S01]  /*7190*/  IMAD.WIDE.U32 R102, R95.reuse, R100, R16 ;  /* 0x000000645f667225 */ /* 0x040fe200078e0010 */
[----:B------:R-:W-:Y:S01]  /*71a0*/  SHF.R.U32.HI R8, RZ, 0x3, R97 ;  /* 0x00000003ff087819 */ /* 0x000fe20000011661 */
[----:B------:R-:W-:Y:S01]  /*71b0*/  BSSY.RECONVERGENT B0, `(.L_x_52) ;  /* 0x000002b000007945 */ /* 0x000fe20003800200 */
[----:B------:R-:W-:Y:S02]  /*71c0*/  ISETP.LE.U32.AND P2, PT, R108, R9, PT ;  /* 0x000000096c00720c */ /* 0x000fe40003f43070 */
[----:B------:R-:W-:Y:S02]  /*71d0*/  SHF.R.S32.HI R9, RZ, 0x1f, R108 ;  /* 0x0000001fff097819 */ /* 0x000fe4000001146c */
[----:B-1----:R-:W-:-:S04]  /*71e0*/  ISETP.GE.AND P0, PT, R95, UR4, PT ;  /* 0x000000045f007c0c */ /* 0x002fc8000bf06270 */
[----:B------:R-:W-:-:S04]  /*71f0*/  ISETP.LT.AND P1, PT, R94, UR5, !P0 ;  /* 0x000000055e007c0c */ /* 0x000fc8000c721270 */
[----:B------:R-:W-:Y:S01]  /*7200*/  ISETP.LE.U32.AND.EX P2, PT, R9, R8, P1, P2 ;  /* 0x000000080900720c */ /* 0x000fe20000f43120 */
[----:B------:R-:W-:Y:S01]  /*7210*/  IMAD R8, R95, R98, R103 ;  /* 0x000000625f087224 */ /* 0x000fe200078e0267 */
[----:B------:R-:W-:-:S05]  /*7220*/  IADD3 R104, P1, PT, R68, R102, RZ ;  /* 0x0000006644687210 */ /* 0x000fca0007f3e0ff */
[----:B------:R-:W-:Y:S01]  /*7230*/  IMAD.X R105, R69, 0x1, R8, P1 ;  /* 0x0000000145697824 */ /* 0x000fe200008e0608 */
[----:B------:R-:W-:-:S05]  /*7240*/  IADD3 R103, P1, PT, R102, 0x100, RZ ;  /* 0x0000010066677810 */ /* 0x000fca0007f3e0ff */
[----:B------:R-:W-:Y:S01]  /*7250*/  IMAD.X R101, RZ, RZ, R8, P1 ;  /* 0x000000ffff657224 */ /* 0x000fe200008e0608 */
[----:B------:R1:W-:Y:S04]  /*7260*/  @P2 STG.E.64 desc[UR22][R104.64], R128 ;  /* 0x0000008068002986 */ /* 0x0003e8000c101b16 */
[----:B------:R-:W-:-:S04]  /*7270*/  LOP3.LUT R98, R101, R98, RZ, 0xfc, !PT ;  /* 0x0000006265627212 */ /* 0x000fc800078efcff */
[----:B------:R-:W-:-:S13]  /*7280*/  ISETP.NE.U32.AND P1, PT, R98, RZ, PT ;  /* 0x000000ff6200720c */ /* 0x000fda0003f25070 */
[----:B------:R-:W-:Y:S05]  /*7290*/  @P1 BRA `(.L_x_53) ;  /* 0x00000000005c1947 */ /* 0x000fea0003800000 */
[----:B------:R-:W2:Y:S01]  /*72a0*/  I2F.U32.RP R99, R100 ;  /* 0x0000006400637306 */ /* 0x000ea20000209000 */
[----:B------:R-:W-:Y:S01]  /*72b0*/  SHF.L.U32 R97, R94, 0x3, RZ ;  /* 0x000000035e617819 */ /* 0x000fe200000006ff */
[----:B------:R-:W-:Y:S01]  /*72c0*/  IMAD.MOV.U32 R102, RZ, RZ, RZ ;  /* 0x000000ffff667224 */ /* 0x000fe200078e00ff */
[----:B-1----:R-:W-:-:S03]  /*72d0*/  MOV R105, RZ ;  /* 0x000000ff00697202 */ /* 0x002fc60000000f00 */
[----:B------:R-:W-:-:S05]  /*72e0*/  IMAD R97, R95, R100, R97 ;  /* 0x000000645f617224 */ /* 0x000fca00078e0261 */
[----:B------:R-:W-:Y:S01]  /*72f0*/  IADD3 R97, PT, PT, R97, 0x100, RZ ;  /* 0x0000010061617810 */ /* 0x000fe20007ffe0ff */
[----:B--2---:R-:W1:Y:S02]  /*7300*/  MUFU.RCP R98, R99 ;  /* 0x0000006300627308 */ /* 0x004e640000001000 */
[----:B-1----:R-:W-:-:S06]  /*7310*/  IADD3 R98, PT, PT, R98, 0xffffffe, RZ ;  /* 0x0ffffffe62627810 */ /* 0x002fcc0007ffe0ff */
        /* <DEDUP_REMOVED lines=15> */
.L_x_53:
[----:B------:R-:W2:Y:S01]  /*7410*/  LDCU.64 UR4, c[0x0][0x460] ;  /* 0x00008c00ff0477ac */ /* 0x000ea20008000a00 */
[----:B------:R-:W-:Y:S01]  /*7420*/  MOV R100, 0x7460 ;  /* 0x0000746000647802 */ /* 0x000fe20000000f00 */
[----:B--2---:R-:W-:Y:S01]  /*7430*/  IMAD.U32 R102, RZ, RZ, UR4 ;  /* 0x00000004ff667e24 */ /* 0x004fe2000f8e00ff */
[----:B------:R-:W-:Y:S02]  /*7440*/  MOV R99, UR5 ;  /* 0x0000000500637c02 */ /* 0x000fe40008000f00 */
[----:B-1---5:R-:W-:Y:S05]  /*7450*/  CALL.REL.NOINC `($__internal_1_$__cuda_sm20_rem_u64) ;  /* 0x0000014000587944 */ /* 0x022fea0003c00000 */
.L_x_54:
[----:B------:R-:W-:Y:S05]  /*7460*/  BSYNC.RECONVERGENT B0 ;  /* 0x0000000000007941 */ /* 0x000fea0003800200 */
.L_x_52:
[----:B------:R-:W1:Y:S01]  /*7470*/  LDCU.64 UR4, c[0x0][0x460] ;  /* 0x00008c00ff0477ac */ /* 0x000e620008000a00 */
[----:B------:R-:W-:Y:S01]  /*7480*/  VIADD R8, R94, 0x20 ;  /* 0x000000205e087836 */ /* 0x000fe20000000000 */
[--C-:B------:R-:W-:Y:S01]  /*7490*/  SHF.R.U64 R99, R104, 0x3, R105.reuse ;  /* 0x0000000368637819 */ /* 0x100fe20000001269 */
[----:B------:R-:W-:Y:S01]  /*74a0*/  BSSY.RECONVERGENT B0, `(.L_x_55) ;  /* 0x000003d000007945 */ /* 0x000fe20003800200 */
[----:B------:R-:W2:Y:S01]  /*74b0*/  LDCU UR8, c[0x0][0x384] ;  /* 0x00007080ff0877ac */ /* 0x000ea20008000800 */
[----:B------:R-:W-:Y:S02]  /*74c0*/  SHF.R.U32.HI R100, RZ, 0x3, R105 ;  /* 0x00000003ff647819 */ /* 0x000fe40000011669 */
[----:B------:R-:W-:Y:S01]  /*74d0*/  ISETP.LE.U32.AND P1, PT, R108, R99, PT ;  /* 0x000000636c00720c */ /* 0x000fe20003f23070 */
[----:B------:R-:W3:Y:S01]  /*74e0*/  LDCU.64 UR6, c[0x0][0x468] ;  /* 0x00008d00ff0677ac */ /* 0x000ee20008000a00 */
[----:B-1----:R-:W-:Y:S02]  /*74f0*/  IMAD.U32 R97, RZ, RZ, UR4 ;  /* 0x00000004ff617e24 */ /* 0x002fe4000f8e00ff */
[----:B------:R-:W-:Y:S01]  /*7500*/  IMAD.U32 R98, RZ, RZ, UR5 ;  /* 0x00000005ff627e24 */ /* 0x000fe2000f8e00ff */
[----:B--2---:R-:W-:Y:S01]  /*7510*/  ISETP.LT.AND P0, PT, R8, UR8, !P0 ;  /* 0x0000000808007c0c */ /* 0x004fe2000c701270 */
[----:B------:R-:W-:-:S03]  /*7520*/  IMAD.WIDE.U32 R118, R95, R97, R16 ;  /* 0x000000615f767225 */ /* 0x000fc600078e0010 */
[----:B------:R-:W-:Y:S01]  /*7530*/  ISETP.LE.U32.AND.EX P1, PT, R9, R100, P0, P1 ;  /* 0x000000640900720c */ /* 0x000fe20000723110 */
[----:B------:R-:W-:Y:S01]  /*7540*/  IMAD R99, R95, R98, RZ ;  /* 0x000000625f637224 */ /* 0x000fe200078e02ff */
[----:B------:R-:W-:-:S03]  /*7550*/  IADD3 R102, P0, PT, R68, R118, RZ ;  /* 0x0000007644667210 */ /* 0x000fc60007f1e0ff */
[----:B------:R-:W-:-:S04]  /*7560*/  IMAD.IADD R100, R119, 0x1, R99 ;  /* 0x0000000177647824 */ /* 0x000fc800078e0263 */
[----:B------:R-:W-:Y:S01]  /*7570*/  IMAD.X R103, R69, 0x1, R100, P0 ;  /* 0x0000000145677824 */ /* 0x000fe200000e0664 */
[----:B---3--:R-:W-:-:S04]  /*7580*/  IADD3 R118, P0, PT, R118, UR6, RZ ;  /* 0x0000000676767c10 */ /* 0x008fc8000ff1e0ff */
[----:B------:R-:W-:Y:S01]  /*7590*/  IADD3.X R119, PT, PT, R100, UR7, RZ, P0, !PT ;  /* 0x0000000764777c10 */ /* 0x000fe200087fe4ff */
[----:B------:R1:W-:Y:S03]  /*75a0*/  @P1 STG.E.64 desc[UR22][R102.64+0x100], R4 ;  /* 0x0001000466001986 */ /* 0x0003e6000c101b16 */
[----:B------:R-:W-:-:S04]  /*75b0*/  LOP3.LUT R9, R119, R98, RZ, 0xfc, !PT ;  /* 0x0000006277097212 */ /* 0x000fc800078efcff */
[----:B------:R-:W-:-:S13]  /*75c0*/  ISETP.NE.U32.AND P0, PT, R9, RZ, PT ;  /* 0x000000ff0900720c */ /* 0x000fda0003f05070 */
[----:B------:R-:W-:Y:S05]  /*75d0*/  @P0 BRA `(.L_x_56) ;  /* 0x00000000005c0947 */ /* 0x000fea0003800000 */
[----:B------:R-:W2:Y:S01]  /*75e0*/  I2F.U32.RP R99, R97 ;  /* 0x0000006100637306 */ /* 0x000ea20000209000 */
[----:B------:R-:W-:Y:S01]  /*75f0*/  IMAD R100, R95, R97, R16 ;  /* 0x000000615f647224 */ /* 0x000fe200078e0210 */
[----:B------:R-:W-:Y:S01]  /*7600*/  ISETP.NE.U32.AND P0, PT, R97, RZ, PT ;  /* 0x000000ff6100720c */ /* 0x000fe20003f05070 */
[----:B-1----:R-:W-:-:S03]  /*7610*/  IMAD.MOV.U32 R102, RZ, RZ, RZ ;  /* 0x000000ffff667224 */ /* 0x002fc600078e00ff */
[----:B------:R-:W-:Y:S02]  /*7620*/  IADD3 R100, PT, PT, R100, UR6, RZ ;  /* 0x0000000664647c10 */ /* 0x000fe4000fffe0ff */
[----:B--2---:R-:W1:Y:S02]  /*7630*/  MUFU.RCP R9, R99 ;  /* 0x0000006300097308 */ /* 0x004e640000001000 */
[----:B-1----:R-:W-:-:S06]  /*7640*/  IADD3 R9, PT, PT, R9, 0xffffffe, RZ ;  /* 0x0ffffffe09097810 */ /* 0x002fcc0007ffe0ff */
[----:B------:R-:W1:Y:S02]  /*7650*/  F2I.FTZ.U32.TRUNC.NTZ R103, R9 ;  /* 0x0000000900677305 */ /* 0x000e64000021f000 */
[----:B-1----:R-:W-:-:S05]  /*7660*/  IADD3 R4, PT, PT, RZ, -R103, RZ ;  /* 0x80000067ff047210 */ /* 0x002fca0007ffe0ff */
[----:B------:R-:W-:-:S04]  /*7670*/  IMAD R4, R4, R97, RZ ;  /* 0x0000006104047224 */ /* 0x000fc800078e02ff */
[----:B------:R-:W-:-:S06]  /*7680*/  IMAD.HI.U32 R5, R103, R4, R102 ;  /* 0x0000000467057227 */ /* 0x000fcc00078e0066 */
[----:B------:R-:W-:-:S04]  /*7690*/  IMAD.HI.U32 R108, R5, R100, RZ ;  /* 0x00000064056c7227 */ /* 0x000fc800078e00ff */
[----:B------:R-:W-:-:S04]  /*76a0*/  IMAD.MOV R4, RZ, RZ, -R108 ;  /* 0x000000ffff047224 */ /* 0x000fc800078e0a6c */
[----:B------:R-:W-:-:S05]  /*76b0*/  IMAD R4, R97, R4, R100 ;  /* 0x0000000461047224 */ /* 0x000fca00078e0264 */
[----:B------:R-:W-:-:S13]  /*76c0*/  ISETP.GE.U32.AND P2, PT, R4, R97, PT ;  /* 0x000000610400720c */ /* 0x000fda0003f46070 */
[----:B------:R-:W-:Y:S01]  /*76d0*/  @P2 IADD3 R4, PT, PT, R4, -R97, RZ ;  /* 0x8000006104042210 */ /* 0x000fe20007ffe0ff */
[----:B------:R-:W-:-:S03]  /*76e0*/  @P2 VIADD R108, R108, 0x1 ;  /* 0x000000016c6c2836 */ /* 0x000fc60000000000 */
[----:B------:R-:W-:-:S13]  /*76f0*/  ISETP.GE.U32.AND P1, PT, R4, R97, PT ;  /* 0x000000610400720c */ /* 0x000fda0003f26070 */
[----:B------:R-:W-:Y:S02]  /*7700*/  @P1 IADD3 R108, PT, PT, R108, 0x1, RZ ;  /* 0x000000016c6c1810 */ /* 0x000fe40007ffe0ff */
[----:B------:R-:W-:-:S04]  /*7710*/  @!P0 LOP3.LUT R108, RZ, R97, RZ, 0x33, !PT ;  /* 0x00000061ff6c8212 */ /* 0x000fc800078e33ff */
[----:B------:R-:W-:-:S05]  /*7720*/  IADD3 R4, PT, PT, -R108, RZ, RZ ;  /* 0x000000ff6c047210 */ /* 0x000fca0007ffe1ff */
[----:B------:R-:W-:Y:S01]  /*7730*/  IMAD R99, R97, R4, R100 ;  /* 0x0000000461637224 */ /* 0x000fe200078e0264 */
[----:B------:R-:W-:Y:S05]  /*7740*/  BRA `(.L_x_57) ;  /* 0x0000000000487947 */ /* 0x000fea0003800000 */
.L_x_56:
        /* <DEDUP_REMOVED lines=9> */
[----:B------:R-:W-:-:S03]  /*77e0*/  IMAD.MOV.U32 R108, RZ, RZ, R99 ;  /* 0x000000ffff6c7224 */ /* 0x000fc600078e0063 */
[----:B------:R-:W-:Y:S02]  /*77f0*/  IADD3.X R4, PT, PT, RZ, ~R98, RZ, P0, !PT ;  /* 0x80000062ff047210 */ /* 0x000fe400007fe4ff */
[----:B-1----:R-:W-:Y:S02]  /*7800*/  MOV R97, UR4 ;  /* 0x0000000400617c02 */ /* 0x002fe40008000f00 */
[----:B------:R-:W-:-:S03]  /*7810*/  MOV R98, UR5 ;  /* 0x0000000500627c02 */ /* 0x000fc60008000f00 */
[-C--:B------:R-:W-:Y:S02]  /*7820*/  IMAD R4, R4, R97.reuse, RZ ;  /* 0x0000006104047224 */ /* 0x080fe400078e02ff */
[----:B------:R-:W-:-:S04]  /*7830*/  IMAD.WIDE.U32 R118, R5, R97, R118 ;  /* 0x0000006105767225 */ /* 0x000fc800078e0076 */
[----:B------:R-:W-:Y:S01]  /*7840*/  IMAD R4, R5, R98, R4 ;  /* 0x0000006205047224 */ /* 0x000fe200078e0204 */
[----:B------:R-:W-:-:S03]  /*7850*/  MOV R99, R118 ;  /* 0x0000007600637202 */ /* 0x000fc60000000f00 */
[----:B------:R-:W-:Y:S02]  /*7860*/  IMAD.IADD R102, R4, 0x1, R119 ;  /* 0x0000000104667824 */ /* 0x000fe400078e0277 */
.L_x_57:
[----:B------:R-:W-:Y:S05]  /*7870*/  BSYNC.RECONVERGENT B0 ;  /* 0x0000000000007941 */ /* 0x000fea0003800200 */
.L_x_55:
[----:B------:R-:W1:Y:S01]  /*7880*/  LDC.64 R4, c[0x0][0x468] ;  /* 0x00011a00ff047b82 */ /* 0x000e620000000a00 */
[----:B------:R-:W2:Y:S01]  /*7890*/  LDCU.64 UR4, c[0x0][0x380] ;  /* 0x00007000ff0477ac */ /* 0x000ea20008000a00 */
[----:B------:R-:W-:Y:S01]  /*78a0*/  VIADD R9, R95, 0x1 ;  /* 0x000000015f097836 */ /* 0x000fe20000000000 */
[----:B------:R-:W-:Y:S01]  /*78b0*/  SHF.R.U64 R99, R99, 0x3, R102 ;  /* 0x0000000363637819 */ /* 0x000fe20000001266 */
[C---:B------:R-:W-:Y:S01]  /*78c0*/  IMAD.WIDE.U32 R104, R95.reuse, R97, R16 ;  /* 0x000000615f687225 */ /* 0x040fe200078e0010 */
[----:B------:R-:W-:Y:S01]  /*78d0*/  SHF.R.U32.HI R102, RZ, 0x3, R102 ;  /* 0x00000003ff667819 */ /* 0x000fe20000011666 */
[----:B------:R-:W-:Y:S01]  /*78e0*/  BSSY.RECONVERGENT B0, `(.L_x_58) ;  /* 0x000002d000007945 */ /* 0x000fe20003800200 */
[----:B------:R-:W-:Y:S01]  /*78f0*/  ISETP.LE.U32.AND P2, PT, R108, R99, PT ;  /* 0x000000636c00720c */ /* 0x000fe20003f43070 */
[----:B------:R-:W-:Y:S01]  /*7900*/  IMAD R100, R95, R98, R105 ;  /* 0x000000625f647224 */ /* 0x000fe200078e0269 */
[----:B--2---:R-:W-:Y:S02]  /*7910*/  ISETP.GE.AND P0, PT, R9, UR4, PT ;  /* 0x0000000409007c0c */ /* 0x004fe4000bf06270 */
[----:B------:R-:W-:-:S02]  /*7920*/  SHF.R.S32.HI R9, RZ, 0x1f, R108 ;  /* 0x0000001fff097819 */ /* 0x000fc4000001146c */
[----:B------:R-:W-:Y:S02]  /*7930*/  ISETP.LT.AND P3, PT, R94, UR5, !P0 ;  /* 0x000000055e007c0c */ /* 0x000fe4000c761270 */
[----:B-1----:R-:W-:Y:S02]  /*7940*/  IADD3 R99, P1, PT, R104, R4, RZ ;  /* 0x0000000468637210 */ /* 0x002fe40007f3e0ff */
[----:B------:R-:W-:-:S03]  /*7950*/  ISETP.LE.U32.AND.EX P2, PT, R9, R102, P3, P2 ;  /* 0x000000660900720c */ /* 0x000fc60001f43120 */
[----:B------:R-:W-:Y:S01]  /*7960*/  IMAD.X R100, R100, 0x1, R5, P1 ;  /* 0x0000000164647824 */ /* 0x000fe200008e0605 */
[----:B------:R-:W-:-:S05]  /*7970*/  IADD3 R104, P1, PT, R68, R99, RZ ;  /* 0x0000006344687210 */ /* 0x000fca0007f3e0ff */
[----:B------:R-:W-:Y:S01]  /*7980*/  IMAD.X R105, R69, 0x1, R100, P1 ;  /* 0x0000000145697824 */ /* 0x000fe200008e0664 */
[----:B------:R-:W-:-:S04]  /*7990*/  IADD3 R103, P1, PT, R99, 0x100, RZ ;  /* 0x0000010063677810 */ /* 0x000fc80007f3e0ff */
[----:B------:R1:W-:Y:S01]  /*79a0*/  @P2 STG.E.64 desc[UR22][R104.64], R124 ;  /* 0x0000007c68002986 */ /* 0x0003e2000c101b16 */
[----:B------:R-:W-:-:S05]  /*79b0*/  IMAD.X R101, RZ, RZ, R100, P1 ;  /* 0x000000ffff657224 */ /* 0x000fca00008e0664 */
[----:B------:R-:W-:-:S04]  /*79c0*/  LOP3.LUT R98, R101, R98, RZ, 0xfc, !PT ;  /* 0x0000006265627212 */ /* 0x000fc800078efcff */
[----:B------:R-:W-:-:S13]  /*79d0*/  ISETP.NE.U32.AND P1, PT, R98, RZ, PT ;  /* 0x000000ff6200720c */ /* 0x000fda0003f25070 */
[----:B------:R-:W-:Y:S05]  /*79e0*/  @P1 BRA `(.L_x_59) ;  /* 0x00000000005c1947 */ /* 0x000fea0003800000 */
[----:B------:R-:W2:Y:S01]  /*79f0*/  I2F.U32.RP R101, R97 ;  /* 0x0000006100657306 */ /* 0x000ea20000209000 */
[----:B------:R-:W-:Y:S01]  /*7a00*/  IMAD.SHL.U32 R98, R94, 0x8, RZ ;  /* 0x000000085e627824 */ /* 0x000fe200078e00ff */
[----:B------:R-:W-:Y:S01]  /*7a10*/  MOV R102, RZ ;  /* 0x000000ff00667202 */ /* 0x000fe20000000f00 */
[----:B-1----:R-:W-:Y:S02]  /*7a20*/  IMAD.MOV.U32 R105, RZ, RZ, RZ ;  /* 0x000000ffff697224 */ /* 0x002fe400078e00ff */
[----:B------:R-:W-:-:S05]  /*7a30*/  IMAD R99, R95, R97, R98 ;  /* 0x000000615f637224 */ /* 0x000fca00078e0262 */
[----:B------:R-:W-:Y:S01]  /*7a40*/  IADD3 R4, PT, PT, R4, 0x100, R99 ;  /* 0x0000010004047810 */ /* 0x000fe20007ffe063 */
        /* <DEDUP_REMOVED lines=17> */
.L_x_59:
[----:B------:R-:W2:Y:S01]  /*7b60*/  LDCU.64 UR4, c[0x0][0x460] ;  /* 0x00008c00ff0477ac */ /* 0x000ea20008000a00 */
[----:B------:R-:W-:Y:S01]  /*7b70*/  MOV R100, 0x7bb0 ;  /* 0x00007bb000647802 */ /* 0x000fe20000000f00 */
[----:B--2---:R-:W-:Y:S01]  /*7b80*/  IMAD.U32 R102, RZ, RZ, UR4 ;  /* 0x00000004ff667e24 */ /* 0x004fe2000f8e00ff */
[----:B------:R-:W-:Y:S02]  /*7b90*/  MOV R99, UR5 ;  /* 0x0000000500637c02 */ /* 0x000fe40008000f00 */
[----:B-1---5:R-:W-:Y:S05]  /*7ba0*/  CALL.REL.NOINC `($__internal_1_$__cuda_sm20_rem_u64) ;  /* 0x0000013800847944 */ /* 0x022fea0003c00000 */
.L_x_60:
[----:B------:R-:W-:Y:S05]  /*7bb0*/  BSYNC.RECONVERGENT B0 ;  /* 0x0000000000007941 */ /* 0x000fea0003800200 */
.L_x_58:
[----:B------:R-:W1:Y:S01]  /*7bc0*/  LDCU.128 UR4, c[0x0][0x460] ;  /* 0x00008c00ff0477ac */ /* 0x000e620008000c00 */
[--C-:B------:R-:W-:Y:S01]  /*7bd0*/  SHF.R.U64 R5, R104, 0x3, R105.reuse ;  /* 0x0000000368057819 */ /* 0x100fe20000001269 */
[----:B------:R-:W-:Y:S01]  /*7be0*/  BSSY.RECONVERGENT B0, `(.L_x_61) ;  /* 0x0000040000007945 */ /* 0x000fe20003800200 */
[----:B------:R-:W-:Y:S01]  /*7bf0*/  SHF.R.U32.HI R4, RZ, 0x3, R105 ;  /* 0x00000003ff047819 */ /* 0x000fe20000011669 */
[----:B------:R-:W2:Y:S01]  /*7c00*/  LDCU UR8, c[0x0][0x384] ;  /* 0x00007080ff0877ac */ /* 0x000ea20008000800 */
[----:B------:R-:W-:Y:S01]  /*7c10*/  ISETP.LE.U32.AND P2, PT, R108, R5, PT ;  /* 0x000000056c00720c */ /* 0x000fe20003f43070 */
[----:B-1----:R-:W-:Y:S02]  /*7c20*/  IMAD.U32 R97, RZ, RZ, UR4 ;  /* 0x00000004ff617e24 */ /* 0x002fe4000f8e00ff */
[----:B------:R-:W-:Y:S02]  /*7c30*/  IMAD.U32 R98, RZ, RZ, UR5 ;  /* 0x00000005ff627e24 */ /* 0x000fe4000f8e00ff */
[----:B------:R-:W-:Y:S01]  /*7c40*/  IMAD.WIDE.U32 R102, R95, R97, R16 ;  /* 0x000000615f667225 */ /* 0x000fe200078e0010 */
[----:B--2---:R-:W-:-:S03]  /*7c50*/  ISETP.LT.AND P1, PT, R8, UR8, !P0 ;  /* 0x0000000808007c0c */ /* 0x004fc6000c721270 */
[----:B------:R-:W-:Y:S01]  /*7c60*/  IMAD R100, R95, R98, RZ ;  /* 0x000000625f647224 */ /* 0x000fe200078e02ff */
[----:B------:R-:W-:Y:S02]  /*7c70*/  IADD3 R5, P0, PT, R68, R102, RZ ;  /* 0x0000006644057210 */ /* 0x000fe40007f1e0ff */
[----:B------:R-:W-:Y:S02]  /*7c80*/  ISETP.LE.U32.AND.EX P2, PT, R9, R4, P1, P2 ;  /* 0x000000040900720c */ /* 0x000fe40000f43120 */
[----:B------:R-:W-:Y:S02]  /*7c90*/  IADD3.X R100, PT, PT, R69, R103, R100, P0, !PT ;  /* 0x0000006745647210 */ /* 0x000fe400007fe464 */
[----:B------:R-:W-:-:S04]  /*7ca0*/  IADD3 R102, P0, PT, R5, UR6, RZ ;  /* 0x0000000605667c10 */ /* 0x000fc8000ff1e0ff */
[----:B------:R-:W-:Y:S02]  /*7cb0*/  IADD3.X R103, PT, PT, R100, UR7, RZ, P0, !PT ;  /* 0x0000000764677c10 */ /* 0x000fe400087fe4ff */
[----:B------:R-:W-:-:S03]  /*7cc0*/  IADD3 RZ, P1, P0, -R68, UR6, R102 ;  /* 0x0000000644ff7c10 */ /* 0x000fc6000f83e166 */
[----:B------:R1:W-:Y:S01]  /*7cd0*/  @P2 STG.E.64 desc[UR22][R102.64+0x100], R10 ;  /* 0x0001000a66002986 */ /* 0x0003e2000c101b16 */
[----:B------:R-:W-:-:S04]  /*7ce0*/  IADD3.X R5, PT, PT, ~R69, UR7, R103, P1, P0 ;  /* 0x0000000745057c10 */ /* 0x000fc80008fe0567 */
[----:B------:R-:W-:-:S04]  /*7cf0*/  LOP3.LUT R5, R5, R98, RZ, 0xfc, !PT ;  /* 0x0000006205057212 */ /* 0x000fc800078efcff */
[----:B------:R-:W-:-:S13]  /*7d00*/  ISETP.NE.U32.AND P0, PT, R5, RZ, PT ;  /* 0x000000ff0500720c */ /* 0x000fda0003f05070 */
[----:B------:R-:W-:Y:S05]  /*7d10*/  @P0 BRA `(.L_x_62) ;  /* 0x0000000000640947 */ /* 0x000fea0003800000 */
[----:B-1----:R-:W1:Y:S01]  /*7d20*/  I2F.U32.RP R11, R97 ;  /* 0x00000061000b7306 */ /* 0x002e620000209000 */
[----:B------:R-:W-:Y:S01]  /*7d30*/  IMAD R5, R95, R97, R16 ;  /* 0x000000615f057224 */ /* 0x000fe200078e0210 */
[----:B------:R-:W-:Y:S01]  /*7d40*/  ISETP.NE.U32.AND P0, PT, R97, RZ, PT ;  /* 0x000000ff6100720c */ /* 0x000fe20003f05070 */
[----:B------:R-:W-:Y:S02]  /*7d50*/  IMAD.MOV.U32 R100, RZ, RZ, RZ ;  /* 0x000000ffff647224 */ /* 0x000fe400078e00ff */
[----:B------:R-:W-:Y:S01]  /*7d60*/  IMAD.MOV.U32 R99, RZ, RZ, RZ ;  /* 0x000000ffff637224 */ /* 0x000fe200078e00ff */
[----:B------:R-:W-:Y:S02]  /*7d70*/  IADD3 R5, PT, PT, R68, UR6, R5 ;  /* 0x0000000644057c10 */ /* 0x000fe4000fffe005 */
[----:B-1----:R-:W1:Y:S02]  /*7d80*/  MUFU.RCP R10, R11 ;  /* 0x0000000b000a7308 */ /* 0x002e640000001000 */
[----:B-1----:R-:W-:-:S06]  /*7d90*/  IADD3 R10, PT, PT, R10, 0xffffffe, RZ ;  /* 0x0ffffffe0a0a7810 */ /* 0x002fcc0007ffe0ff */
[----:B------:R-:W1:Y:S02]  /*7da0*/  F2I.FTZ.U32.TRUNC.NTZ R101, R10 ;  /* 0x0000000a00657305 */ /* 0x000e64000021f000 */
[----:B-1----:R-:W-:-:S05]  /*7db0*/  IADD3 R4, PT, PT, RZ, -R101, RZ ;  /* 0x80000065ff047210 */ /* 0x002fca0007ffe0ff */
[----:B------:R-:W-:Y:S01]  /*7dc0*/  IMAD R9, R4, R97, RZ ;  /* 0x0000006104097224 */ /* 0x000fe200078e02ff */
[----:B------:R-:W-:-:S03]  /*7dd0*/  IADD3 R4, PT, PT, -R68, UR6, R5 ;  /* 0x0000000644047c10 */ /* 0x000fc6000fffe105 */
        /* <DEDUP_REMOVED lines=13> */
.L_x_62:
[----:B------:R-:W1:Y:S01]  /*7eb0*/  LDCU.64 UR4, c[0x0][0x460] ;  /* 0x00008c00ff0477ac */ /* 0x000e620008000a00 */
[----:B------:R-:W-:Y:S02]  /*7ec0*/  IADD3 R4, P1, P0, -R68, UR6, R102 ;  /* 0x0000000644047c10 */ /* 0x000fe4000f83e166 */
[----:B------:R-:W-:Y:S02]  /*7ed0*/  MOV R104, 0x7f40 ;  /* 0x00007f4000687802 */ /* 0x000fe40000000f00 */
[----:B------:R-:W-:Y:S02]  /*7ee0*/  IADD3.X R5, PT, PT, ~R69, UR7, R103, P1, P0 ;  /* 0x0000000745057c10 */ /* 0x000fe40008fe0567 */
[----:B------:R-:W-:-:S03]  /*7ef0*/  MOV R98, R4 ;  /* 0x0000000400627202 */ /* 0x000fc60000000f00 */
[----:B------:R-:W-:Y:S02]  /*7f00*/  IMAD.MOV.U32 R97, RZ, RZ, R5 ;  /* 0x000000ffff617224 */ /* 0x000fe400078e0005 */
[----:B-1----:R-:W-:Y:S02]  /*7f10*/  IMAD.U32 R103, RZ, RZ, UR4 ;  /* 0x00000004ff677e24 */ /* 0x002fe4000f8e00ff */
[----:B------:R-:W-:Y:S02]  /*7f20*/  IMAD.U32 R106, RZ, RZ, UR5 ;  /* 0x00000005ff6a7e24 */ /* 0x000fe4000f8e00ff */
[----:B-----5:R-:W-:Y:S05]  /*7f30*/  CALL.REL.NOINC `($__internal_0_$__cuda_sm20_div_u64) ;  /* 0x00000130008c7944 */ /* 0x020fea0003c00000 */
[----:B------:R-:W1:Y:S01]  /*7f40*/  LDCU.64 UR4, c[0x0][0x460] ;  /* 0x00008c00ff0477ac */ /* 0x000e620008000a00 */
[----:B------:R-:W-:-:S04]  /*7f50*/  IADD3 R9, P0, PT, RZ, -R99, RZ ;  /* 0x80000063ff097210 */ /* 0x000fc80007f1e0ff */
[----:B------:R-:W-:Y:S02]  /*7f60*/  IADD3.X R10, PT, PT, RZ, ~R98, RZ, P0, !PT ;  /* 0x80000062ff0a7210 */ /* 0x000fe400007fe4ff */
[----:B-1----:R-:W-:Y:S02]  /*7f70*/  MOV R97, UR4 ;  /* 0x0000000400617c02 */ /* 0x002fe40008000f00 */
[----:B------:R-:W-:-:S03]  /*7f80*/  MOV R98, UR5 ;  /* 0x0000000500627c02 */ /* 0x000fc60008000f00 */
[-C--:B------:R-:W-:Y:S02]  /*7f90*/  IMAD R10, R10, R97.reuse, RZ ;  /* 0x000000610a0a7224 */ /* 0x080fe400078e02ff */
[----:B------:R-:W-:-:S04]  /*7fa0*/  IMAD.WIDE.U32 R100, R9, R97, R4 ;  /* 0x0000006109647225 */ /* 0x000fc800078e0004 */
[----:B------:R-:W-:Y:S01]  /*7fb0*/  IMAD R10, R9, R98, R10 ;  /* 0x00000062090a7224 */ /* 0x000fe200078e020a */
[----:B------:R-:W-:-:S04]  /*7fc0*/  MOV R9, R99 ;  /* 0x0000006300097202 */ /* 0x000fc80000000f00 */
[----:B------:R-:W-:Y:S02]  /*7fd0*/  IADD3 R99, PT, PT, R10, R101, RZ ;  /* 0x000000650a637210 */ /* 0x000fe40007ffe0ff */
.L_x_63:
[----:B------:R-:W-:Y:S05]  /*7fe0*/  BSYNC.RECONVERGENT B0 ;  /* 0x0000000000007941 */ /* 0x000fea0003800200 */
.L_x_61:
[----:B------:R-:W1:Y:S01]  /*7ff0*/  LDC.64 R4, c[0x0][0x468] ;  /* 0x00011a00ff047b82 */ /* 0x000e620000000a00 */
[----:B------:R-:W2:Y:S01]  /*8000*/  LDCU.64 UR4, c[0x0][0x380] ;  /* 0x00007000ff0477ac */ /* 0x000ea20008000a00 */
[C---:B------:R-:W-:Y:S01]  /*8010*/  IMAD.WIDE.U32 R102, R95.reuse, R97, R16 ;  /* 0x000000615f667225 */ /* 0x040fe200078e0010 */
[--C-:B------:R-:W-:Y:S01]  /*8020*/  SHF.R.U64 R100, R100, 0x3, R99.reuse ;  /* 0x0000000364647819 */ /* 0x100fe20000001263 */
[----:B------:R-:W-:Y:S01]  /*8030*/  BSSY.RECONVERGENT B0, `(.L_x_64) ;  /* 0x0000030000007945 */ /* 0x000fe20003800200 */
[----:B------:R-:W-:Y:S01]  /*8040*/  SHF.R.U32.HI R99, RZ, 0x3, R99 ;  /* 0x00000003ff637819 */ /* 0x000fe20000011663 */
[----:B------:R-:W-:Y:S01]  /*8050*/  VIADD R10, R95, 0x2 ;  /* 0x000000025f0a7836 */ /* 0x000fe20000000000 */
[----:B------:R-:W-:Y:S01]  /*8060*/  ISETP.LE.U32.AND P3, PT, R9, R100, PT ;  /* 0x000000640900720c */ /* 0x000fe20003f63070 */
[----:B------:R-:W-:-:S03]  /*8070*/  IMAD R100, R95, R98, R103 ;  /* 0x000000625f647224 */ /* 0x000fc600078e0267 */
[----:B--2---:R-:W-:Y:S02]  /*8080*/  ISETP.GE.AND P0, PT, R10, UR4, PT ;  /* 0x000000040a007c0c */ /* 0x004fe4000bf06270 */
[----:B------:R-:W-:Y:S02]  /*8090*/  SHF.R.S32.HI R10, RZ, 0x1f, R9 ;  /* 0x0000001fff0a7819 */ /* 0x000fe40000011409 */
[----:B------:R-:W-:Y:S02]  /*80a0*/  ISETP.LT.AND P4, PT, R94, UR5, !P0 ;  /* 0x000000055e007c0c */ /* 0x000fe4000c781270 */
[----:B-1----:R-:W-:Y:S02]  /*80b0*/  IADD3 R11, P1, PT, R102, R4, RZ ;  /* 0x00000004660b7210 */ /* 0x002fe40007f3e0ff */
[----:B------:R-:W-:Y:S02]  /*80c0*/  ISETP.LE.U32.AND.EX P3, PT, R10, R99, P4, P3 ;  /* 0x000000630a00720c */ /* 0x000fe40002763130 */
[----:B------:R-:W-:-:S04]  /*80d0*/  IADD3 R11, P2, PT, R4, R11, RZ ;  /* 0x0000000b040b7210 */ /* 0x000fc80007f5e0ff */
[----:B------:R-:W-:Y:S02]  /*80e0*/  IADD3.X R100, PT, PT, R5, R100, R5, P2, P1 ;  /* 0x0000006405647210 */ /* 0x000fe400017e2405 */
        /* <DEDUP_REMOVED lines=9> */
[----:B------:R-:W-:Y:S02]  /*8180*/  IMAD R5, R95, R97, R16 ;  /* 0x000000615f057224 */ /* 0x000fe400078e0210 */
[----:B------:R-:W-:Y:S02]  /*8190*/  IMAD.MOV.U32 R98, RZ, RZ, RZ ;  /* 0x000000ffff627224 */ /* 0x000fe400078e00ff */
[----:B-1----:R-:W-:Y:S01]  /*81a0*/  IMAD.MOV.U32 R105, RZ, RZ, RZ ;  /* 0x000000ffff697224 */ /* 0x002fe200078e00ff */
[----:B------:R-:W-:-:S04]  /*81b0*/  IADD3 R5, PT, PT, R4, 0x100, R5 ;  /* 0x0000010004057810 */ /* 0x000fc80007ffe005 */
[----:B------:R-:W-:Y:S01]  /*81c0*/  IADD3 R5, PT, PT, R5, R4, RZ ;  /* 0x0000000405057210 */ /* 0x000fe20007ffe0ff */
        /* <DEDUP_REMOVED lines=17> */
.L_x_65:
[----:B------:R-:W2:Y:S01]  /*82e0*/  LDCU.64 UR4, c[0x0][0x460] ;  /* 0x00008c00ff0477ac */ /* 0x000ea20008000a00 */
[----:B------:R-:W-:Y:S01]  /*82f0*/  MOV R100, 0x8330 ;  /* 0x0000833000647802 */ /* 0x000fe20000000f00 */
[----:B--2---:R-:W-:Y:S01]  /*8300*/  IMAD.U32 R102, RZ, RZ, UR4 ;  /* 0x00000004ff667e24 */ /* 0x004fe2000f8e00ff */
[----:B------:R-:W-:Y:S02]  /*8310*/  MOV R99, UR5 ;  /* 0x0000000500637c02 */ /* 0x000fe40008000f00 */
[----:B-1---5:R-:W-:Y:S05]  /*8320*/  CALL.REL.NOINC `($__internal_1_$__cuda_sm20_rem_u64) ;  /* 0x0000013000a47944 */ /* 0x022fea0003c00000 */
.L_x_66:
[----:B------:R-:W-:Y:S05]  /*8330*/  BSYNC.RECONVERGENT B0 ;  /* 0x0000000000007941 */ /* 0x000fea0003800200 */
.L_x_64:
[----:B------:R-:W1:Y:S01]  /*8340*/  LDC.64 R6, c[0x0][0x460] ;  /* 0x00011800ff067b82 */ /* 0x000e620000000a00 */
[----:B------:R-:W2:Y:S01]  /*8350*/  LDCU UR4, c[0x0][0x384] ;  /* 0x00007080ff0477ac */ /* 0x000ea20008000800 */
[--C-:B------:R-:W-:Y:S01]  /*8360*/  SHF.R.U64 R98, R104, 0x3, R105.reuse ;  /* 0x0000000368627819 */ /* 0x100fe20000001269 */
[----:B------:R-:W-:Y:S01]  /*8370*/  BSSY.RECONVERGENT B0, `(.L_x_67) ;  /* 0x0000042000007945 */ /* 0x000fe20003800200 */
[----:B------:R-:W-:Y:S02]  /*8380*/  SHF.R.U32.HI R11, RZ, 0x3, R105 ;  /* 0x00000003ff0b7819 */ /* 0x000fe40000011669 */
[----:B------:R-:W-:Y:S02]  /*8390*/  ISETP.LE.U32.AND P2, PT, R9, R98, PT ;  /* 0x000000620900720c */ /* 0x000fe40003f43070 */
[----:B------:R-:W3:Y:S01]  /*83a0*/  LDC.64 R4, c[0x0][0x468] ;  /* 0x00011a00ff047b82 */ /* 0x000ee20000000a00 */
[----:B--2---:R-:W-:-:S04]  /*83b0*/  ISETP.LT.AND P1, PT, R8, UR4, !P0 ;  /* 0x0000000408007c0c */ /* 0x004fc8000c721270 */
[----:B------:R-:W-:Y:S01]  /*83c0*/  ISETP.LE.U32.AND.EX P2, PT, R10, R11, P1, P2 ;  /* 0x0000000b0a00720c */ /* 0x000fe20000f43120 */
[----:B-1----:R-:W-:-:S04]  /*83d0*/  IMAD.WIDE.U32 R124, R95, R6, R16 ;  /* 0x000000065f7c7225 */ /* 0x002fc800078e0010 */
[----:B------:R-:W-:Y:S01]  /*83e0*/  IMAD R97, R95, R7, RZ ;  /* 0x000000075f617224 */ /* 0x000fe200078e02ff */
[----:B------:R-:W-:-:S03]  /*83f0*/  IADD3 R9, P0, PT, R68, R124, RZ ;  /* 0x0000007c44097210 */ /* 0x000fc60007f1e0ff */
[----:B------:R-:W-:Y:S01]  /*8400*/  IMAD.IADD R118, R125, 0x1, R97 ;  /* 0x000000017d767824 */ /* 0x000fe200078e0261 */
[----:B---3--:R-:W-:-:S03]  /*8410*/  IADD3 R11, P1, PT, R9, R4, RZ ;  /* 0x00000004090b7210 */ /* 0x008fc60007f3e0ff */
[----:B------:R-:W-:Y:S01]  /*8420*/  IMAD.X R10, R69, 0x1, R118, P0 ;  /* 0x00000001450a7824 */ /* 0x000fe200000e0676 */
[----:B------:R-:W-:-:S04]  /*8430*/  IADD3 R100, P0, PT, R11, R4, RZ ;  /* 0x000000040b647210 */ /* 0x000fc80007f1e0ff */
[----:B------:R-:W-:Y:S02]  /*8440*/  IADD3.X R101, PT, PT, R5, R10, R5, P0, P1 ;  /* 0x0000000a05657210 */ /* 0x000fe400007e2405 */
[----:B------:R-:W-:-:S03]  /*8450*/  IADD3 RZ, P1, P0, -R68, R4, R100 ;  /* 0x0000000444ff7210 */ /* 0x000fc6000783e164 */
[----:B------:R1:W-:Y:S01]  /*8460*/  @P2 STG.E.64 desc[UR22][R100.64+0x100], R18 ;  /* 0x0001001264002986 */ /* 0x0003e2000c101b16 */
[----:B------:R-:W-:-:S04]  /*8470*/  IADD3.X R98, PT, PT, ~R69, R5, R101, P1, P0 ;  /* 0x0000000545627210 */ /* 0x000fc80000fe0565 */
[----:B------:R-:W-:-:S04]  /*8480*/  LOP3.LUT R98, R98, R7, RZ, 0xfc, !PT ;  /* 0x0000000762627212 */ /* 0x000fc800078efcff */
[----:B------:R-:W-:-:S13]  /*8490*/  ISETP.NE.U32.AND P0, PT, R98, RZ, PT ;  /* 0x000000ff6200720c */ /* 0x000fda0003f05070 */
[----:B------:R-:W-:Y:S05]  /*84a0*/  @P0 BRA `(.L_x_68) ;  /* 0x0000000000680947 */ /* 0x000fea0003800000 */
[----:B------:R-:W1:Y:S01]  /*84b0*/  I2F.U32.RP R97, R6 ;  /* 0x0000000600617306 */ /* 0x000e620000209000 */
[----:B------:R-:W-:Y:S01]  /*84c0*/  IMAD R11, R95, R6, R16 ;  /* 0x000000065f0b7224 */ /* 0x000fe200078e0210 */
[----:B------:R-:W-:Y:S01]  /*84d0*/  ISETP.NE.U32.AND P0, PT, R6, RZ, PT ;  /* 0x000000ff0600720c */ /* 0x000fe20003f05070 */
[----:B------:R-:W-:-:S03]  /*84e0*/  IMAD.MOV.U32 R98, RZ, RZ, RZ ;  /* 0x000000ffff627224 */ /* 0x000fc600078e00ff */
[----:B------:R-:W-:-:S04]  /*84f0*/  IADD3 R11, PT, PT, R68, R4, R11 ;  /* 0x00000004440b7210 */ /* 0x000fc80007ffe00b */
[----:B------:R-:W-:-:S04]  /*8500*/  IADD3 R11, PT, PT, R11, R4, RZ ;  /* 0x000000040b0b7210 */ /* 0x000fc80007ffe0ff */
[----:B------:R-:W-:Y:S01]  /*8510*/  IADD3 R11, PT, PT, -R68, R4, R11 ;  /* 0x00000004440b7210 */ /* 0x000fe20007ffe10b */
[----:B-1----:R-:W1:Y:S02]  /*8520*/  MUFU.RCP R19, R97 ;  /* 0x0000006100137308 */ /* 0x002e640000001000 */
[----:B-1----:R-:W-:-:S06]  /*8530*/  VIADD R19, R19, 0xffffffe ;  /* 0x0ffffffe13137836 */ /* 0x002fcc0000000000 */
        /* <DEDUP_REMOVED lines=17> */
.L_x_68:
[----:B------:R-:W2:Y:S01]  /*8650*/  LDCU.64 UR4, c[0x0][0x460] ;  /* 0x00008c00ff0477ac */ /* 0x000ea20008000a00 */
[----:B------:R-:W-:Y:S02]  /*8660*/  IADD3 R4, P1, P0, -R68, R4, R100 ;  /* 0x0000000444047210 */ /* 0x000fe4000783e164 */
[----:B------:R-:W-:Y:S02]  /*8670*/  MOV R104, 0x86e0 ;  /* 0x000086e000687802 */ /* 0x000fe40000000f00 */
[----:B------:R-:W-:Y:S02]  /*8680*/  IADD3.X R5, PT, PT, ~R69, R5, R101, P1, P0 ;  /* 0x0000000545057210 */ /* 0x000fe40000fe0565 */
[----:B------:R-:W-:-:S03]  /*8690*/  MOV R98, R4 ;  /* 0x0000000400627202 */ /* 0x000fc60000000f00 */
[----:B------:R-:W-:Y:S02]  /*86a0*/  IMAD.MOV.U32 R97, RZ, RZ, R5 ;  /* 0x000000ffff617224 */ /* 0x000fe400078e0005 */
[----:B--2---:R-:W-:Y:S02]  /*86b0*/  IMAD.U32 R103, RZ, RZ, UR4 ;  /* 0x00000004ff677e24 */ /* 0x004fe4000f8e00ff */
[----:B------:R-:W-:Y:S02]  /*86c0*/  IMAD.U32 R106, RZ, RZ, UR5 ;  /* 0x00000005ff6a7e24 */ /* 0x000fe4000f8e00ff */
[----:B-1---5:R-:W-:Y:S05]  /*86d0*/  CALL.REL.NOINC `($__internal_0_$__cuda_sm20_div_u64) ;  /* 0x0000012800a47944 */ /* 0x022fea0003c00000 */
        /* <DEDUP_REMOVED lines=8> */
[----:B------:R-:W-:Y:S01]  /*8760*/  MOV R98, R4 ;  /* 0x0000000400627202 */ /* 0x000fe20000000f00 */
[----:B------:R-:W-:Y:S02]  /*8770*/  IMAD.MOV.U32 R18, RZ, RZ, R99 ;  /* 0x000000ffff127224 */ /* 0x000fe400078e0063 */
[----:B------:R-:W-:Y:S02]  /*8780*/  IMAD.IADD R19, R11, 0x1, R5 ;  /* 0x000000010b137824 */ /* 0x000fe400078e0205 */
.L_x_69:
[----:B------:R-:W-:Y:S05]  /*8790*/  BSYNC.RECONVERGENT B0 ;  /* 0x0000000000007941 */ /* 0x000fea0003800200 */
.L_x_67:
[----:B------:R-:W1:Y:S01]  /*87a0*/  LDC.64 R4, c[0x0][0x468] ;  /* 0x00011a00ff047b82 */ /* 0x000e620000000a00 */
[----:B------:R-:W2:Y:S01]  /*87b0*/  LDCU.64 UR4, c[0x0][0x380] ;  /* 0x00007000ff0477ac */ /* 0x000ea20008000a00 */
[--C-:B------:R-:W-:Y:S01]  /*87c0*/  SHF.R.U64 R97, R98, 0x3, R19.reuse ;  /* 0x0000000362617819 */ /* 0x100fe20000001213 */
[----:B------:R-:W-:Y:S01]  /*87d0*/  VIADD R11, R95, 0x3 ;  /* 0x000000035f0b7836 */ /* 0x000fe20000000000 */
[----:B------:R-:W-:Y:S01]  /*87e0*/  SHF.R.U32.HI R98, RZ, 0x3, R19 ;  /* 0x00000003ff627819 */ /* 0x000fe20000011613 */
[----:B------:R-:W-:Y:S01]  /*87f0*/  BSSY.RECONVERGENT B0, `(.L_x_70) ;  /* 0x000002f000007945 */ /* 0x000fe20003800200 */
[----:B------:R-:W-:Y:S02]  /*8800*/  ISETP.LE.U32.AND P3, PT, R18, R97, PT ;  /* 0x000000611200720c */ /* 0x000fe40003f63070 */
[----:B--2---:R-:W-:Y:S02]  /*8810*/  ISETP.GE.AND P0, PT, R11, UR4, PT ;  /* 0x000000040b007c0c */ /* 0x004fe4000bf06270 */
[----:B------:R-:W-:-:S02]  /*8820*/  SHF.R.S32.HI R11, RZ, 0x1f, R18 ;  /* 0x0000001fff0b7819 */ /* 0x000fc40000011412 */
[----:B------:R-:W-:Y:S02]  /*8830*/  ISETP.LT.AND P4, PT, R94, UR5, !P0 ;  /* 0x000000055e007c0c */ /* 0x000fe4000c781270 */
[----:B-1----:R-:W-:Y:S02]  /*8840*/  IADD3 R125, P2, PT, R124, R4, RZ ;  /* 0x000000047c7d7210 */ /* 0x002fe40007f5e0ff */
[----:B------:R-:W-:Y:S02]  /*8850*/  ISETP.LE.U32.AND.EX P3, PT, R11, R98, P4, P3 ;  /* 0x000000620b00720c */ /* 0x000fe40002763130 */
[----:B------:R-:W-:-:S04]  /*8860*/  IADD3 R97, P1, PT, R4, R125, RZ ;  /* 0x0000007d04617210 */ /* 0x000fc80007f3e0ff */
[----:B------:R-:W-:Y:S02]  /*8870*/  IADD3.X R118, PT, PT, R5, R118, R5, P1, P2 ;  /* 0x0000007605767210 */ /* 0x000fe40000fe4405 */
[----:B------:R-:W-:-:S05]  /*8880*/  IADD3 R97, P1, PT, R97, R4, RZ ;  /* 0x0000000461617210 */ /* 0x000fca0007f3e0ff */
        /* <DEDUP_REMOVED lines=9> */
[----:B-1----:R-:W1:Y:S01]  /*8920*/  I2F.U32.RP R14, R6 ;  /* 0x00000006000e7306 */ /* 0x002e620000209000 */
[----:B------:R-:W-:Y:S02]  /*8930*/  IMAD R17, R95, R6, R16 ;  /* 0x000000065f117224 */ /* 0x000fe400078e0210 */
[----:B------:R-:W-:Y:S02]  /*8940*/  IMAD.MOV.U32 R98, RZ, RZ, RZ ;  /* 0x000000ffff627224 */ /* 0x000fe400078e00ff */
[----:B------:R-:W-:Y:S01]  /*8950*/  IMAD.MOV.U32 R105, RZ, RZ, RZ ;  /* 0x000000ffff697224 */ /* 0x000fe200078e00ff */
[----:B------:R-:W-:-:S04]  /*8960*/  IADD3 R17, PT, PT, R4, 0x100, R17 ;  /* 0x0000010004117810 */ /* 0x000fc80007ffe011 */
[----:B------:R-:W-:Y:S01]  /*8970*/  LEA R17, R4, R17, 0x1 ;  /* 0x0000001104117211 */ /* 0x000fe200078e08ff */
[----:B-1----:R-:W1:Y:S02]  /*8980*/  MUFU.RCP R7, R14 ;  /* 0x0000000e00077308 */ /* 0x002e640000001000 */
        /* <DEDUP_REMOVED lines=16> */
.L_x_71:
[----:B------:R-:W2:Y:S01]  /*8a90*/  LDCU.64 UR4, c[0x0][0x460] ;  /* 0x00008c00ff0477ac */ /* 0x000ea20008000a00 */
[----:B------:R-:W-:Y:S01]  /*8aa0*/  MOV R100, 0x8ae0 ;  /* 0x00008ae000647802 */ /* 0x000fe20000000f00 */
[----:B--2---:R-:W-:Y:S01]  /*8ab0*/  IMAD.U32 R102, RZ, RZ, UR4 ;  /* 0x00000004ff667e24 */ /* 0x004fe2000f8e00ff */
[----:B-1----:R-:W-:Y:S02]  /*8ac0*/  MOV R99, UR5 ;  /* 0x0000000500637c02 */ /* 0x002fe40008000f00 */
[----:B-----5:R-:W-:Y:S05]  /*8ad0*/  CALL.REL.NOINC `($__internal_1_$__cuda_sm20_rem_u64) ;  /* 0x0000012800b87944 */ /* 0x020fea0003c00000 */
.L_x_72:
[----:B------:R-:W-:Y:S05]  /*8ae0*/  BSYNC.RECONVERGENT B0 ;  /* 0x0000000000007941 */ /* 0x000fea0003800200 */
.L_x_70:
[----:B------:R-:W1:Y:S01]  /*8af0*/  LDC.64 R4, c[0x0][0x468] ;  /* 0x00011a00ff047b82 */ /* 0x000e620000000a00 */
[----:B------:R-:W2:Y:S01]  /*8b00*/  LDCU UR9, c[0x0][0x384] ;  /* 0x00007080ff0977ac */ /* 0x000ea20008000800 */
[--C-:B------:R-:W-:Y:S02]  /*8b10*/  SHF.R.U64 R7, R104, 0x3, R105.reuse ;  /* 0x0000000368077819 */ /* 0x100fe40000001269 */
[----:B------:R-:W-:Y:S02]  /*8b20*/  SHF.R.U32.HI R6, RZ, 0x3, R105 ;  /* 0x00000003ff067819 */ /* 0x000fe40000011669 */
[----:B------:R-:W-:Y:S02]  /*8b30*/  ISETP.LE.U32.AND P2, PT, R18, R7, PT ;  /* 0x000000071200720c */ /* 0x000fe40003f43070 */
[----:B--2---:R-:W-:-:S04]  /*8b40*/  ISETP.LT.AND P3, PT, R8, UR9, !P0 ;  /* 0x0000000908007c0c */ /* 0x004fc8000c761270 */
[----:B------:R-:W-:Y:S02]  /*8b50*/  ISETP.LE.U32.AND.EX P3, PT, R11, R6, P3, P2 ;  /* 0x000000060b00720c */ /* 0x000fe40001f63120 */
[----:B-1----:R-:W-:-:S04]  /*8b60*/  IADD3 R9, P1, PT, R9, R4, RZ ;  /* 0x0000000409097210 */ /* 0x002fc80007f3e0ff */
[----:B------:R-:W-:-:S04]  /*8b70*/  IADD3 R9, P0, PT, R9, R4, RZ ;  /* 0x0000000409097210 */ /* 0x000fc80007f1e0ff */
[----:B------:R-:W-:Y:S02]  /*8b80*/  IADD3 R4, P2, PT, R4, R9, RZ ;  /* 0x0000000904047210 */ /* 0x000fe40007f5e0ff */
[----:B------:R-:W-:-:S05]  /*8b90*/  IADD3.X R10, PT, PT, R5, R10, R5, P0, P1 ;  /* 0x0000000a050a7210 */ /* 0x000fca00007e2405 */
[----:B------:R-:W-:-:S05]  /*8ba0*/  IMAD.X R5, R5, 0x1, R10, P2 ;  /* 0x0000000105057824 */ /* 0x000fca00010e060a */
[----:B------:R1:W-:Y:S02]  /*8bb0*/  @P3 STG.E.64 desc[UR22][R4.64+0x100], R12 ;  /* 0x0001000c04003986 */ /* 0x0003e4000c101b16 */
.L_x_48:
[----:B------:R-:W-:Y:S05]  /*8bc0*/  BSYNC.RECONVERGENT B1 ;  /* 0x0000000000017941 */ /* 0x000fea0003800200 */
.L_x_46:
[----:B-12---:R-:W1:Y:S01]  /*8bd0*/  S2R R4, SR_CTAID.Y ;  /* 0x0000000000047919 */ /* 0x006e620000002600 */
[----:B------:R-:W2:Y:S01]  /*8be0*/  LDC R7, c[0x0][0x398] ;  /* 0x0000e600ff077b82 */ /* 0x000ea20000000800 */
[----:B------:R-:W-:Y:S01]  /*8bf0*/  IMAD.MOV.U32 R6, RZ, RZ, -0x1 ;  /* 0xffffffffff067424 */ /* 0x000fe200078e00ff */
[----:B------:R-:W-:Y:S01]  /*8c00*/  IADD3 R116, P0, PT, R72, R116, RZ ;  /* 0x0000007448747210 */ /* 0x000fe20007f1e0ff */
[----:B------:R-:W-:Y:S04]  /*8c10*/  BSSY.RECONVERGENT B1, `(.L_x_73) ;  /* 0x00001ab000017945 */ /* 0x000fe80003800200 */
[----:B------:R-:W-:Y:S01]  /*8c20*/  IMAD.X R117, R73, 0x1, R107, P0 ;  /* 0x0000000149757824 */ /* 0x000fe200000e066b */
[----:B--2---:R-:W-:-:S04]  /*8c30*/  SHF.L.U32 R9, R6, R7, RZ ;  /* 0x0000000706097219 */ /* 0x004fc800000006ff */
[----:B------:R-:W-:Y:S02]  /*8c40*/  LOP3.LUT R6, R0, R9, RZ, 0x30, !PT ;  /* 0x0000000900067212 */ /* 0x000fe400078e30ff */
[-C--:B------:R-:W-:Y:S02]  /*8c50*/  SHF.R.U32.HI R0, RZ, R7.reuse, R0 ;  /* 0x00000007ff007219 */ /* 0x080fe40000011600 */
[----:B-1----:R-:W-:-:S05]  /*8c60*/  SHF.L.U32 R5, R4, R7, RZ ;  /* 0x0000000704057219 */ /* 0x002fca00000006ff */
[----:B------:R-:W-:Y:S01]  /*8c70*/  IMAD.IADD R6, R5, 0x1, R6 ;  /* 0x0000000105067824 */ /* 0x000fe200078e0206 */
[----:B------:R-:W-:-:S03]  /*8c80*/  LEA R5, R0, 0x40, 0x6 ;  /* 0x0000004000057811 */ /* 0x000fc600078e30ff */
[----:B------:R-:W-:-:S05]  /*8c90*/  IMAD.SHL.U32 R0, R6, 0x40, RZ ;  /* 0x0000004006007824 */ /* 0x000fca00078e00ff */
[----:B------:R-:W-:Y:S01]  /*8ca0*/  ISETP.GT.AND P1, PT, R5, R0, PT ;  /* 0x000000000500720c */ /* 0x000fe20003f24270 */
[----:B------:R-:W-:Y:S02]  /*8cb0*/  VIADD R0, R94, 0x20 ;  /* 0x000000205e007836 */ /* 0x000fe40000000000 */
[----:B------:R-:W-:-:S10]  /*8cc0*/  VIADD R5, R95, 0x8 ;  /* 0x000000085f057836 */ /* 0x000fd40000000000 */
[----:B------:R-:W-:Y:S05]  /*8cd0*/  @!P1 BRA `(.L_x_74) ;  /* 0x0000001400f89947 */ /* 0x000fea0003800000 */
[----:B------:R-:W-:Y:S01]  /*8ce0*/  IADD3 R10, P0, PT, -R2, R116, RZ ;  /* 0x00000074020a7210 */ /* 0x000fe20007f1e1ff */
[----:B------:R-:W-:Y:S04]  /*8cf0*/  BSSY.RECONVERGENT B0, `(.L_x_75) ;  /* 0x0000029000007945 */ /* 0x000fe80003800200 */
[----:B------:R-:W-:-:S05]  /*8d00*/  IMAD.X R11, R117, 0x1, ~R3, P0 ;  /* 0x00000001750b7824 */ /* 0x000fca00000e0e03 */
[----:B------:R-:W-:-:S04]  /*8d10*/  LOP3.LUT R6, R11, R91, RZ, 0xfc, !PT ;  /* 0x0000005b0b067212 */ /* 0x000fc800078efcff */
[----:B------:R-:W-:-:S13]  /*8d20*/  ISETP.NE.U32.AND P0, PT, R6, RZ, PT ;  /* 0x000000ff0600720c */ /* 0x000fda0003f05070 */
[----:B------:R-:W-:Y:S05]  /*8d30*/  @P0 BRA `(.L_x_76) ;  /* 0x0000000000580947 */ /* 0x000fea0003800000 */
[----:B---3--:R-:W1:Y:S01]  /*8d40*/  I2F.U32.RP R12, R92 ;  /* 0x0000005c000c7306 */ /* 0x008e620000209000 */
[----:B------:R-:W-:-:S07]  /*8d50*/  ISETP.NE.U32.AND P0, PT, R92, RZ, PT ;  /* 0x000000ff5c00720c */ /* 0x000fce0003f05070 */
[----:B-1----:R-:W1:Y:S02]  /*8d60*/  MUFU.RCP R8, R12 ;  /* 0x0000000c00087308 */ /* 0x002e640000001000 */
[----:B-1----:R-:W-:-:S06]  /*8d70*/  IADD3 R8, PT, PT, R8, 0xffffffe, RZ ;  /* 0x0ffffffe08087810 */ /* 0x002fcc0007ffe0ff */
[----:B------:R-:W1:Y:S02]  /*8d80*/  F2I.FTZ.U32.TRUNC.NTZ R9, R8 ;  /* 0x0000000800097305 */ /* 0x000e64000021f000 */
[----:B-1----:R-:W-:Y:S01]  /*8d90*/  IADD3 R6, PT, PT, RZ, -R9, RZ ;  /* 0x80000009ff067210 */ /* 0x002fe20007ffe0ff */
[----:B------:R-:W-:-:S04]  /*8da0*/  IMAD.MOV.U32 R8, RZ, RZ, RZ ;  /* 0x000000ffff087224 */ /* 0x000fc800078e00ff */
        /* <DEDUP_REMOVED lines=15> */
.L_x_76:
[----:B---3--:R-:W-:Y:S01]  /*8ea0*/  IMAD.MOV.U32 R98, RZ, RZ, R10 ;  /* 0x000000ffff627224 */ /* 0x008fe200078e000a */
[----:B------:R-:W-:Y:S01]  /*8eb0*/  MOV R103, R92 ;  /* 0x0000005c00677202 */ /* 0x000fe20000000f00 */
[----:B------:R-:W-:Y:S01]  /*8ec0*/  IMAD.MOV.U32 R97, RZ, RZ, R11 ;  /* 0x000000ffff617224 */ /* 0x000fe200078e000b */
[----:B------:R-:W-:Y:S02]  /*8ed0*/  MOV R106, R91 ;  /* 0x0000005b006a7202 */ /* 0x000fe40000000f00 */
[----:B------:R-:W-:Y:S02]  /*8ee0*/  MOV R104, 0x8f00 ;  /* 0x00008f0000687802 */ /* 0x000fe40000000f00 */
[----:B-----5:R-:W-:Y:S05]  /*8ef0*/  CALL.REL.NOINC `($__internal_0_$__cuda_sm20_div_u64) ;  /* 0x00000120009c7944 */ /* 0x020fea0003c00000 */
[----:B------:R-:W-:-:S04]  /*8f00*/  IADD3 R7, P0, PT, RZ, -R99, RZ ;  /* 0x80000063ff077210 */ /* 0x000fc80007f1e0ff */
[----:B------:R-:W-:Y:S01]  /*8f10*/  IADD3.X R9, PT, PT, RZ, ~R98, RZ, P0, !PT ;  /* 0x80000062ff097210 */ /* 0x000fe200007fe4ff */
[----:B------:R-:W-:-:S04]  /*8f20*/  IMAD.WIDE.U32 R12, R92, R7, R10 ;  /* 0x000000075c0c7225 */ /* 0x000fc800078e000a */
[----:B------:R-:W-:Y:S01]  /*8f30*/  IMAD R6, R9, R92, RZ ;  /* 0x0000005c09067224 */ /* 0x000fe200078e02ff */
[----:B------:R-:W-:Y:S02]  /*8f40*/  MOV R9, R99 ;  /* 0x0000006300097202 */ /* 0x000fe40000000f00 */
[----:B------:R-:W-:Y:S01]  /*8f50*/  MOV R8, R12 ;  /* 0x0000000c00087202 */ /* 0x000fe20000000f00 */
[----:B------:R-:W-:-:S05]  /*8f60*/  IMAD R6, R91, R7, R6 ;  /* 0x000000075b067224 */ /* 0x000fca00078e0206 */
[----:B------:R-:W-:Y:S02]  /*8f70*/  IADD3 R7, PT, PT, R6, R13, RZ ;  /* 0x0000000d06077210 */ /* 0x000fe40007ffe0ff */
.L_x_77:
[----:B------:R-:W-:Y:S05]  /*8f80*/  BSYNC.RECONVERGENT B0 ;  /* 0x0000000000007941 */ /* 0x000fea0003800200 */
.L_x_75:
[----:B------:R-:W1:Y:S01]  /*8f90*/  LDCU.64 UR4, c[0x0][0x380] ;  /* 0x00007000ff0477ac */ /* 0x000e620008000a00 */
[--C-:B------:R-:W-:Y:S02]  /*8fa0*/  SHF.R.U64 R8, R8, 0x3, R7.reuse ;  /* 0x0000000308087819 */ /* 0x100fe40000001207 */
[----:B------:R-:W-:Y:S02]  /*8fb0*/  SHF.R.U32.HI R7, RZ, 0x3, R7 ;  /* 0x00000003ff077819 */ /* 0x000fe40000011607 */
[----:B------:R-:W-:Y:S02]  /*8fc0*/  ISETP.LE.U32.AND P0, PT, R9, R8, PT ;  /* 0x000000080900720c */ /* 0x000fe40003f03070 */
[----:B------:R-:W-:Y:S02]  /*8fd0*/  SHF.R.S32.HI R8, RZ, 0x1f, R9 ;  /* 0x0000001fff087819 */ /* 0x000fe40000011409 */
[----:B-1----:R-:W-:-:S04]  /*8fe0*/  ISETP.GE.AND P1, PT, R5, UR4, PT ;  /* 0x0000000405007c0c */ /* 0x002fc8000bf26270 */
[----:B------:R-:W-:-:S04]  /*8ff0*/  ISETP.LT.AND P1, PT, R94, UR5, !P1 ;  /* 0x000000055e007c0c */ /* 0x000fc8000cf21270 */
[----:B------:R-:W-:-:S13]  /*9000*/  ISETP.LE.U32.AND.EX P0, PT, R8, R7, P1, P0 ;  /* 0x000000070800720c */ /* 0x000fda0000f03100 */
        /* <DEDUP_REMOVED lines=27> */
.L_x_79:
[----:B------:R-:W-:Y:S01]  /*91c0*/  IMAD.MOV.U32 R103, RZ, RZ, R7 ;  /* 0x000000ffff677224 */ /* 0x000fe200078e0007 */
[----:B------:R-:W-:Y:S01]  /*91d0*/  MOV R102, R92 ;  /* 0x0000005c00667202 */ /* 0x000fe20000000f00 */
[----:B------:R-:W-:Y:S01]  /*91e0*/  IMAD.MOV.U32 R101, RZ, RZ, R6 ;  /* 0x000000ffff657224 */ /* 0x000fe200078e0006 */
[----:B------:R-:W-:Y:S02]  /*91f0*/  MOV R99, R91 ;  /* 0x0000005b00637202 */ /* 0x000fe40000000f00 */
[----:B------:R-:W-:Y:S02]  /*9200*/  MOV R100, 0x9220 ;  /* 0x0000922000647802 */ /* 0x000fe40000000f00 */
[----:B----45:R-:W-:Y:S05]  /*9210*/  CALL.REL.NOINC `($__internal_1_$__cuda_sm20_rem_u64) ;  /* 0x0000012000e87944 */ /* 0x030fea0003c00000 */
.L_x_80:
[----:B------:R-:W-:Y:S05]  /*9220*/  BSYNC.RECONVERGENT B0 ;  /* 0x0000000000007941 */ /* 0x000fea0003800200 */
.L_x_78:
[----:B------:R-:W1:Y:S01]  /*9230*/  LDCU.64 UR4, c[0x0][0x380] ;  /* 0x00007000ff0477ac */ /* 0x000e620008000a00 */
[--C-:B------:R-:W-:Y:S02]  /*9240*/  SHF.R.U64 R10, R104, 0x3, R105.reuse ;  /* 0x00000003680a7819 */ /* 0x100fe40000001269 */
[----:B------:R-:W-:Y:S02]  /*9250*/  SHF.R.U32.HI R11, RZ, 0x3, R105 ;  /* 0x00000003ff0b7819 */ /* 0x000fe40000011669 */
[----:B------:R-:W-:Y:S02]  /*9260*/  ISETP.LE.U32.AND P0, PT, R9, R10, PT ;  /* 0x0000000a0900720c */ /* 0x000fe40003f03070 */
[----:B-1----:R-:W-:-:S04]  /*9270*/  ISETP.GE.AND P1, PT, R0, UR5, PT ;  /* 0x0000000500007c0c */ /* 0x002fc8000bf26270 */
[----:B------:R-:W-:-:S04]  /*9280*/  ISETP.LT.AND P2, PT, R5, UR4, !P1 ;  /* 0x0000000405007c0c */ /* 0x000fc8000cf41270 */
[----:B------:R-:W-:-:S13]  /*9290*/  ISETP.LE.U32.AND.EX P0, PT, R8, R11, P2, P0 ;  /* 0x0000000b0800720c */ /* 0x000fda0001703100 */
        /* <DEDUP_REMOVED lines=19> */
[----:B------:R-:W-:-:S04]  /*93d0*/  IMAD.HI.U32 R11, R13, R11, R12 ;  /* 0x0000000b0d0b7227 */ /* 0x000fc800078e000c */
[----:B------:R-:W-:Y:S02]  /*93e0*/  IMAD.MOV.U32 R13, RZ, RZ, RZ ;  /* 0x000000ffff0d7224 */ /* 0x000fe400078e00ff */
        /* <DEDUP_REMOVED lines=12> */
.L_x_82:
[----:B------:R-:W-:Y:S01]  /*94b0*/  IMAD.MOV.U32 R98, RZ, RZ, R10 ;  /* 0x000000ffff627224 */ /* 0x000fe200078e000a */
[----:B------:R-:W-:Y:S01]  /*94c0*/  MOV R103, R92 ;  /* 0x0000005c00677202 */ /* 0x000fe20000000f00 */
[----:B------:R-:W-:Y:S01]  /*94d0*/  IMAD.MOV.U32 R97, RZ, RZ, R11 ;  /* 0x000000ffff617224 */ /* 0x000fe200078e000b */
[----:B------:R-:W-:Y:S02]  /*94e0*/  MOV R106, R91 ;  /* 0x0000005b006a7202 */ /* 0x000fe40000000f00 */
[----:B------:R-:W-:Y:S02]  /*94f0*/  MOV R104, 0x9510 ;  /* 0x0000951000687802 */ /* 0x000fe40000000f00 */
[----:B----45:R-:W-:Y:S05]  /*9500*/  CALL.REL.NOINC `($__internal_0_$__cuda_sm20_div_u64) ;  /* 0x0000011c00187944 */ /* 0x030fea0003c00000 */
[----:B------:R-:W-:-:S04]  /*9510*/  IADD3 R13, P0, PT, RZ, -R99, RZ ;  /* 0x80000063ff0d7210 */ /* 0x000fc80007f1e0ff */
[----:B------:R-:W-:Y:S01]  /*9520*/  IADD3.X R15, PT, PT, RZ, ~R98, RZ, P0, !PT ;  /* 0x80000062ff0f7210 */ /* 0x000fe200007fe4ff */
[----:B------:R-:W-:-:S04]  /*9530*/  IMAD.WIDE.U32 R10, R92, R13, R10 ;  /* 0x0000000d5c0a7225 */ /* 0x000fc800078e000a */
[----:B------:R-:W-:-:S04]  /*9540*/  IMAD R12, R15, R92, RZ ;  /* 0x0000005c0f0c7224 */ /* 0x000fc800078e02ff */
[----:B------:R-:W-:Y:S01]  /*9550*/  IMAD R13, R91, R13, R12 ;  /* 0x0000000d5b0d7224 */ /* 0x000fe200078e020c */
[----:B------:R-:W-:-:S04]  /*9560*/  MOV R12, R99 ;  /* 0x00000063000c7202 */ /* 0x000fc80000000f00 */
[----:B------:R-:W-:Y:S02]  /*9570*/  IADD3 R13, PT, PT, R13, R11, RZ ;  /* 0x0000000b0d0d7210 */ /* 0x000fe40007ffe0ff */
.L_x_83:
[----:B------:R-:W-:Y:S05]  /*9580*/  BSYNC.RECONVERGENT B0 ;  /* 0x0000000000007941 */ /* 0x000fea0003800200 */
.L_x_81:
[----:B------:R-:W1:Y:S01]  /*9590*/  LDCU.64 UR4, c[0x0][0x380] ;  /* 0x00007000ff0477ac */ /* 0x000e620008000a00 */
[----:B------:R-:W-:Y:S01]  /*95a0*/  VIADD R11, R95, 0x9 ;  /* 0x000000095f0b7836 */ /* 0x000fe20000000000 */
        /* <DEDUP_REMOVED lines=34> */
.L_x_85:
[----:B------:R-:W-:Y:S01]  /*97d0*/  IMAD.MOV.U32 R103, RZ, RZ, R7 ;  /* 0x000000ffff677224 */ /* 0x000fe200078e0007 */
[----:B------:R-:W-:Y:S01]  /*97e0*/  MOV R102, R92 ;  /* 0x0000005c00667202 */ /* 0x000fe20000000f00 */
[----:B------:R-:W-:Y:S01]  /*97f0*/  IMAD.MOV.U32 R101, RZ, RZ, R6 ;  /* 0x000000ffff657224 */ /* 0x000fe200078e0006 */
[----:B------:R-:W-:Y:S02]  /*9800*/  MOV R99, R91 ;  /* 0x0000005b00637202 */ /* 0x000fe40000000f00 */
[----:B------:R-:W-:Y:S02]  /*9810*/  MOV R100, 0x9830 ;  /* 0x0000983000647802 */ /* 0x000fe40000000f00 */
[----:B----45:R-:W-:Y:S05]  /*9820*/  CALL.REL.NOINC `($__internal_1_$__cuda_sm20_rem_u64) ;  /* 0x0000011c00647944 */ /* 0x030fea0003c00000 */
.L_x_86:
[----:B------:R-:W-:Y:S05]  /*9830*/  BSYNC.RECONVERGENT B0 ;  /* 0x0000000000007941 */ /* 0x000fea0003800200 */
.L_x_84:
[----:B------:R-:W1:Y:S01]  /*9840*/  LDCU UR4, c[0x0][0x380] ;  /* 0x00007000ff0477ac */ /* 0x000e620008000800 */
[--C-:B------:R-:W-:Y:S02]  /*9850*/  SHF.R.U64 R15, R104, 0x3, R105.reuse ;  /* 0x00000003680f7819 */ /* 0x100fe40000001269 */
[----:B------:R-:W-:Y:S02]  /*9860*/  SHF.R.U32.HI R13, RZ, 0x3, R105 ;  /* 0x00000003ff0d7819 */ /* 0x000fe40000011669 */
[----:B------:R-:W-:Y:S02]  /*9870*/  ISETP.LE.U32.AND P2, PT, R12, R15, PT ;  /* 0x0000000f0c00720c */ /* 0x000fe40003f43070 */
[----:B-1----:R-:W-:-:S04]  /*9880*/  ISETP.LT.AND P1, PT, R11, UR4, !P1 ;  /* 0x000000040b007c0c */ /* 0x002fc8000cf21270 */
        /* <DEDUP_REMOVED lines=34> */
.L_x_88:
        /* <DEDUP_REMOVED lines=9> */
[----:B------:R-:W-:Y:S01]  /*9b40*/  IMAD.WIDE.U32 R14, R92, R13, R10 ;  /* 0x0000000d5c0e7225 */ /* 0x000fe200078e000a */
[----:B------:R-:W-:-:S03]  /*9b50*/  MOV R11, R99 ;  /* 0x00000063000b7202 */ /* 0x000fc60000000f00 */
[----:B------:R-:W-:Y:S01]  /*9b60*/  IMAD R12, R91, R13, R12 ;  /* 0x0000000d5b0c7224 */ /* 0x000fe200078e020c */
[----:B------:R-:W-:-:S04]  /*9b70*/  MOV R10, R14 ;  /* 0x0000000e000a7202 */ /* 0x000fc80000000f00 */
[----:B------:R-:W-:Y:S02]  /*9b80*/  IADD3 R13, PT, PT, R12, R15, RZ ;  /* 0x0000000f0c0d7210 */ /* 0x000fe40007ffe0ff */
.L_x_89:
[----:B------:R-:W-:Y:S05]  /*9b90*/  BSYNC.RECONVERGENT B0 ;  /* 0x0000000000007941 */ /* 0x000fea0003800200 */
.L_x_87:
[----:B------:R-:W1:Y:S01]  /*9ba0*/  LDCU UR4, c[0x0][0x380] ;  /* 0x00007000ff0477ac */ /* 0x000e620008000800 */
[--C-:B------:R-:W-:Y:S01]  /*9bb0*/  SHF.R.U64 R10, R10, 0x3, R13.reuse ;  /* 0x000000030a0a7819 */ /* 0x100fe2000000120d */
[----:B------:R-:W-:Y:S01]  /*9bc0*/  VIADD R12, R95, 0xa ;  /* 0x0000000a5f0c7836 */ /* 0x000fe20000000000 */
[----:B------:R-:W-:Y:S02]  /*9bd0*/  SHF.R.U32.HI R13, RZ, 0x3, R13 ;  /* 0x00000003ff0d7819 */ /* 0x000fe4000001160d */
[----:B------:R-:W-:Y:S02]  /*9be0*/  ISETP.LE.U32.AND P1, PT, R11, R10, PT ;  /* 0x0000000a0b00720c */ /* 0x000fe40003f23070 */
[----:B------:R-:W-:Y:S02]  /*9bf0*/  SHF.R.S32.HI R10, RZ, 0x1f, R11 ;  /* 0x0000001fff0a7819 */ /* 0x000fe4000001140b */
[----:B-1----:R-:W-:-:S04]  /*9c00*/  ISETP.LT.AND P0, PT, R12, UR4, !P0 ;  /* 0x000000040c007c0c */ /* 0x002fc8000c701270 */
[----:B------:R-:W-:-:S13]  /*9c10*/  ISETP.LE.U32.AND.EX P0, PT, R10, R13, P0, P1 ;  /* 0x0000000d0a00720c */ /* 0x000fda0000703110 */
[----:B------:R1:W4:Y:S01]  /*9c20*/  @P0 LDG.E.LTC128B.64 R80, desc[UR22][R8.64] ;  /* 0x0000001608500981 */ /* 0x000322000c1e1b20 */
[----:B------:R-:W-:Y:S01]  /*9c30*/  IADD3 R7, P0, PT, R70, R7, RZ ;  /* 0x0000000746077210 */ /* 0x000fe20007f1e0ff */
[----:B------:R-:W-:Y:S04]  /*9c40*/  BSSY.RECONVERGENT B0, `(.L_x_90) ;  /* 0x0000020000007945 */ /* 0x000fe80003800200 */
[----:B------:R-:W-:Y:S01]  /*9c50*/  IMAD.X R6, R71, 0x1, R6, P0 ;  /* 0x0000000147067824 */ /* 0x000fe200000e0606 */
[----:B------:R-:W-:-:S04]  /*9c60*/  ISETP.GE.AND P0, PT, R12, UR4, PT ;  /* 0x000000040c007c0c */ /* 0x000fc8000bf06270 */
        /* <DEDUP_REMOVED lines=23> */
.L_x_91:
[----:B------:R-:W-:Y:S01]  /*9de0*/  IMAD.MOV.U32 R103, RZ, RZ, R7 ;  /* 0x000000ffff677224 */ /* 0x000fe200078e0007 */
[----:B------:R-:W-:Y:S01]  /*9df0*/  MOV R102, R92 ;  /* 0x0000005c00667202 */ /* 0x000fe20000000f00 */
[----:B------:R-:W-:Y:S01]  /*9e00*/  IMAD.MOV.U32 R101, RZ, RZ, R6 ;  /* 0x000000ffff657224 */ /* 0x000fe200078e0006 */
[----:B------:R-:W-:Y:S02]  /*9e10*/  MOV R99, R91 ;  /* 0x0000005b00637202 */ /* 0x000fe40000000f00 */
[----:B------:R-:W-:Y:S02]  /*9e20*/  MOV R100, 0x9e40 ;  /* 0x00009e4000647802 */ /* 0x000fe40000000f00 */
[----:B----45:R-:W-:Y:S05]  /*9e30*/  CALL.REL.NOINC `($__internal_1_$__cuda_sm20_rem_u64) ;  /* 0x0000011400e07944 */ /* 0x030fea0003c00000 */
.L_x_92:
[----:B------:R-:W-:Y:S05]  /*9e40*/  BSYNC.RECONVERGENT B0 ;  /* 0x0000000000007941 */ /* 0x000fea0003800200 */
.L_x_90:
        /* <DEDUP_REMOVED lines=22> */
[----:B-1----:R-:W-:Y:S01]  /*9fb0*/  IMAD.MOV R11, RZ, RZ, -R13 ;  /* 0x000000ffff0b7224 */ /* 0x002fe200078e0a0d */
[----:B------:R-:W-:-:S03]  /*9fc0*/  MOV R12, RZ ;  /* 0x000000ff000c7202 */ /* 0x000fc60000000f00 */
        /* <DEDUP_REMOVED lines=14> */
.L_x_94:
        /* <DEDUP_REMOVED lines=14> */
.L_x_95:
[----:B------:R-:W-:Y:S05]  /*a190*/  BSYNC.RECONVERGENT B0 ;  /* 0x0000000000007941 */ /* 0x000fea0003800200 */
.L_x_93:
[----:B------:R-:W1:Y:S01]  /*a1a0*/  LDCU.64 UR4, c[0x0][0x380] ;  /* 0x00007000ff0477ac */ /* 0x000e620008000a00 */
[----:B------:R-:W-:Y:S01]  /*a1b0*/  VIADD R13, R95, 0xb ;  /* 0x0000000b5f0d7836 */ /* 0x000fe20000000000 */
[----:B------:R-:W-:-:S04]  /*a1c0*/  SHF.R.U64 R10, R10, 0x3, R12 ;  /* 0x000000030a0a7819 */ /* 0x000fc8000000120c */
[----:B------:R-:W-:Y:S02]  /*a1d0*/  ISETP.LE.U32.AND P1, PT, R11, R10, PT ;  /* 0x0000000a0b00720c */ /* 0x000fe40003f23070 */
[----:B------:R-:W-:Y:S02]  /*a1e0*/  SHF.R.S32.HI R10, RZ, 0x1f, R11 ;  /* 0x0000001fff0a7819 */ /* 0x000fe4000001140b */
[----:B-1----:R-:W-:Y:S02]  /*a1f0*/  ISETP.GE.AND P0, PT, R13, UR4, PT ;  /* 0x000000040d007c0c */ /* 0x002fe4000bf06270 */
[----:B------:R-:W-:Y:S02]  /*a200*/  SHF.R.U32.HI R13, RZ, 0x3, R12 ;  /* 0x00000003ff0d7819 */ /* 0x000fe4000001160c */
        /* <DEDUP_REMOVED lines=29> */
.L_x_97:
[----:B------:R-:W-:Y:S01]  /*a3e0*/  IMAD.MOV.U32 R102, RZ, RZ, R92 ;  /* 0x000000ffff667224 */ /* 0x000fe200078e005c */
[----:B------:R-:W-:Y:S02]  /*a3f0*/  MOV R99, R91 ;  /* 0x0000005b00637202 */ /* 0x000fe40000000f00 */
[----:B------:R-:W-:Y:S02]  /*a400*/  MOV R100, 0xa420 ;  /* 0x0000a42000647802 */ /* 0x000fe40000000f00 */
[----:B----45:R-:W-:Y:S05]  /*a410*/  CALL.REL.NOINC `($__internal_1_$__cuda_sm20_rem_u64) ;  /* 0x0000011000687944 */ /* 0x030fea0003c00000 */
.L_x_98:
[----:B------:R-:W-:Y:S05]  /*a420*/  BSYNC.RECONVERGENT B0 ;  /* 0x0000000000007941 */ /* 0x000fea0003800200 */
.L_x_96:
[----:B------:R-:W1:Y:S01]  /*a430*/  LDCU UR9, c[0x0][0x384] ;  /* 0x00007080ff0977ac */ /* 0x000e620008000800 */
[--C-:B------:R-:W-:Y:S02]  /*a440*/  SHF.R.U64 R6, R104, 0x3, R105.reuse ;  /* 0x0000000368067819 */ /* 0x100fe40000001269 */
[----:B------:R-:W-:Y:S02]  /*a450*/  SHF.R.U32.HI R7, RZ, 0x3, R105 ;  /* 0x00000003ff077819 */ /* 0x000fe40000011669 */
[----:B------:R-:W-:Y:S02]  /*a460*/  ISETP.LE.U32.AND P1, PT, R11, R6, PT ;  /* 0x000000060b00720c */ /* 0x000fe40003f23070 */
[----:B-1----:R-:W-:-:S04]  /*a470*/  ISETP.LT.AND P0, PT, R0, UR9, !P0 ;  /* 0x0000000900007c0c */ /* 0x002fc8000c701270 */
[----:B------:R-:W-:-:S13]  /*a480*/  ISETP.LE.U32.AND.EX P0, PT, R10, R7, P0, P1 ;  /* 0x000000070a00720c */ /* 0x000fda0000703110 */
[----:B------:R-:W-:Y:S05]  /*a490*/  @!P0 BRA `(.L_x_99) ;  /* 0x0000000000888947 */ /* 0x000fea0003800000 */
[----:B------:R1:W4:Y:S01]  /*a4a0*/  LDG.E.LTC128B.64 R74, desc[UR22][R8.64+0x100] ;  /* 0x00010016084a7981 */ /* 0x000322000c1e1b20 */
[----:B------:R-:W-:Y:S05]  /*a4b0*/  BRA `(.L_x_99) ;  /* 0x0000000000807947 */ /* 0x000fea0003800000 */
.L_x_74:
[----:B------:R-:W1:Y:S01]  /*a4c0*/  LDCU UR4, c[0x0][0x380] ;  /* 0x00007000ff0477ac */ /* 0x000e620008000800 */
[C---:B------:R-:W-:Y:S01]  /*a4d0*/  VIADD R6, R95.reuse, 0x9 ;  /* 0x000000095f067836 */ /* 0x040fe20000000000 */
[----:B------:R-:W-:Y:S02]  /*a4e0*/  ISETP.GE.AND P3, PT, R0, UR9, PT ;  /* 0x0000000900007c0c */ /* 0x000fe4000bf66270 */
[----:B------:R-:W-:Y:S02]  /*a4f0*/  ISETP.GE.AND P2, PT, R94, UR9, PT ;  /* 0x000000095e007c0c */ /* 0x000fe4000bf46270 */
[----:B------:R-:W-:Y:S01]  /*a500*/  IADD3 R10, P4, PT, R70, R116, RZ ;  /* 0x00000074460a7210 */ /* 0x000fe20007f9e0ff */
[----:B------:R-:W-:-:S04]  /*a510*/  VIADD R7, R95, 0xa ;  /* 0x0000000a5f077836 */ /* 0x000fc80000000000 */
[----:B------:R-:W-:Y:S01]  /*a520*/  IMAD.X R11, R71, 0x1, R117, P4 ;  /* 0x00000001470b7824 */ /* 0x000fe200020e0675 */
[C---:B-1----:R-:W-:Y:S02]  /*a530*/  ISETP.LT.AND P0, PT, R6.reuse, UR4, !P3 ;  /* 0x0000000406007c0c */ /* 0x042fe4000df01270 */
[----:B------:R-:W-:Y:S02]  /*a540*/  ISETP.LT.AND P1, PT, R6, UR4, !P2 ;  /* 0x0000000406007c0c */ /* 0x000fe4000d721270 */
[----:B------:R-:W-:Y:S02]  /*a550*/  ISETP.LT.AND P6, PT, R5, UR4, !P2 ;  /* 0x0000000405007c0c */ /* 0x000fe4000d7c1270 */
[----:B------:R-:W-:-:S07]  /*a560*/  IADD3 R8, P4, PT, R70, R10, RZ ;  /* 0x0000000a46087210 */ /* 0x000fce0007f9e0ff */
[----:B------:R-:W4:Y:S01]  /*a570*/  @P0 LDG.E.LTC128B.64 R82, desc[UR22][R10.64+0x100] ;  /* 0x000100160a520981 */ /* 0x000f22000c1e1b20 */
[----:B------:R-:W-:Y:S01]  /*a580*/  ISETP.LT.AND P0, PT, R7, UR4, !P2 ;  /* 0x0000000407007c0c */ /* 0x000fe2000d701270 */
[----:B------:R-:W-:Y:S02]  /*a590*/  VIADD R6, R95, 0xb ;  /* 0x0000000b5f067836 */ /* 0x000fe40000000000 */
[----:B------:R1:W4:Y:S01]  /*a5a0*/  @P1 LDG.E.LTC128B.64 R84, desc[UR22][R10.64] ;  /* 0x000000160a541981 */ /* 0x000322000c1e1b20 */
[----:B------:R-:W-:Y:S01]  /*a5b0*/  ISETP.LT.AND P1, PT, R5, UR4, !P3 ;  /* 0x0000000405007c0c */ /* 0x000fe2000df21270 */
[----:B------:R-:W-:Y:S01]  /*a5c0*/  IMAD.X R9, R71, 0x1, R11, P4 ;  /* 0x0000000147097824 */ /* 0x000fe200020e060b */
[----:B------:R-:W-:Y:S02]  /*a5d0*/  ISETP.LT.AND P4, PT, R7, UR4, !P3 ;  /* 0x0000000407007c0c */ /* 0x000fe4000df81270 */
[C---:B------:R-:W-:Y:S02]  /*a5e0*/  ISETP.LT.AND P2, PT, R6.reuse, UR4, !P2 ;  /* 0x0000000406007c0c */ /* 0x040fe4000d741270 */
[----:B------:R-:W-:-:S03]  /*a5f0*/  ISETP.LT.AND P3, PT, R6, UR4, !P3 ;  /* 0x0000000406007c0c */ /* 0x000fc6000df61270 */
[----:B------:R-:W4:Y:S01]  /*a600*/  @P0 LDG.E.LTC128B.64 R80, desc[UR22][R8.64] ;  /* 0x0000001608500981 */ /* 0x000f22000c1e1b20 */
[----:B------:R-:W-:-:S05]  /*a610*/  IADD3 R6, P0, PT, R70, R8, RZ ;  /* 0x0000000846067210 */ /* 0x000fca0007f1e0ff */
[----:B------:R-:W-:Y:S01]  /*a620*/  IMAD.X R7, R71, 0x1, R9, P0 ;  /* 0x0000000147077824 */ /* 0x000fe200000e0609 */
[----:B------:R-:W4:Y:S04]  /*a630*/  @P4 LDG.E.LTC128B.64 R78, desc[UR22][R8.64+0x100] ;  /* 0x00010016084e4981 */ /* 0x000f28000c1e1b20 */
[----:B------:R-:W4:Y:S01]  /*a640*/  @P2 LDG.E.LTC128B.64 R76, desc[UR22][R6.64] ;  /* 0x00000016064c2981 */ /* 0x000f22000c1e1b20 */
[----:B-1----:R-:W-:-:S03]  /*a650*/  @P6 IMAD.MOV.U32 R10, RZ, RZ, R116 ;  /* 0x000000ffff0a6224 */ /* 0x002fc600078e0074 */
[----:B------:R-:W4:Y:S01]  /*a660*/  @P3 LDG.E.LTC128B.64 R74, desc[UR22][R6.64+0x100] ;  /* 0x00010016064a3981 */ /* 0x000f22000c1e1b20 */
[----:B------:R-:W-:-:S05]  /*a670*/  @P6 IMAD.MOV.U32 R11, RZ, RZ, R117 ;  /* 0x000000ffff0b6224 */ /* 0x000fca00078e0075 */
[----:B------:R1:W4:Y:S02]  /*a680*/  @P6 LDG.E.LTC128B.64 R88, desc[UR22][R10.64] ;  /* 0x000000160a586981 */ /* 0x000324000c1e1b20 */
[----:B-1----:R-:W-:Y:S02]  /*a690*/  @P1 IMAD.MOV.U32 R10, RZ, RZ, R116 ;  /* 0x000000ffff0a1224 */ /* 0x002fe400078e0074 */
[----:B------:R-:W-:-:S05]  /*a6a0*/  @P1 IMAD.MOV.U32 R11, RZ, RZ, R117 ;  /* 0x000000ffff0b1224 */ /* 0x000fca00078e0075 */
[----:B------:R2:W4:Y:S02]  /*a6b0*/  @P1 LDG.E.LTC128B.64 R86, desc[UR22][R10.64+0x100] ;  /* 0x000100160a561981 */ /* 0x000524000c1e1b20 */
.L_x_99:
[----:B------:R-:W-:Y:S05]  /*a6c0*/  BSYNC.RECONVERGENT B1 ;  /* 0x0000000000017941 */ /* 0x000fea0003800200 */
.L_x_73:
[----:B------:R-:W-:Y:S01]  /*a6d0*/  BAR.SYNC.DEFER_BLOCKING 0x0 ;  /* 0x0000000000007b1d */ /* 0x000fe20000010000 */
[----:B------:R-:W-:-:S07]  /*a6e0*/  IMAD.MOV.U32 R6, RZ, RZ, -0x1 ;  /* 0xffffffffff067424 */ /* 0x000fce00078e00ff */
[----:B------:R-:W3:Y:S01]  /*a6f0*/  S2UR UR6, SR_CgaCtaId ;  /* 0x00000000000679c3 */ /* 0x000ee20000008800 */
[----:B------:R-:W-:Y:S01]  /*a700*/  UMOV UR4, 0x400 ;  /* 0x0000040000047882 */ /* 0x000fe20000000000 */
[----:B------:R-:W2:Y:S01]  /*a710*/  S2R R7, SR_CTAID.X ;  /* 0x0000000000077919 */ /* 0x000ea20000002500 */
[----:B------:R-:W-:Y:S05]  /*a720*/  BSSY.RECONVERGENT B1, `(.L_x_100) ;  /* 0x00001f4000017945 */ /* 0x000fea0003800200 */
[----:B-1----:R-:W1:Y:S01]  /*a730*/  LDC R9, c[0x0][0x398] ;  /* 0x0000e600ff097b82 */ /* 0x002e620000000800 */
[----:B------:R-:W-:-:S04]  /*a740*/  DEPBAR.LE SB5, 0x8 ;  /* 0x0000d2000000791a */ /* 0x000fc80000000000 */
[----:B------:R2:W-:Y:S04]  /*a750*/  STS.128 [R93], R32 ;  /* 0x000000205d007388 */ /* 0x0005e80000000c00 */
[----:B------:R-:W-:Y:S01]  /*a760*/  STS.128 [R93+0x40], R28 ;  /* 0x0000401c5d007388 */ /* 0x000fe20000000c00 */
[----:B---3--:R-:W-:-:S03]  /*a770*/  ULEA UR6, UR6, UR4, 0x18 ;  /* 0x0000000406067291 */ /* 0x008fc6000f8ec0ff */
[----:B------:R3:W-:Y:S01]  /*a780*/  STS.128 [R93+0x80], R24 ;  /* 0x000080185d007388 */ /* 0x0007e20000000c00 */
[----:B------:R-:W2:Y:S03]  /*a790*/  LDCU.64 UR4, c[0x0][0x460] ;  /* 0x00008c00ff0477ac */ /* 0x000ea60008000a00 */
[----:B------:R-:W-:Y:S01]  /*a7a0*/  STS.128 [R93+0xc0], R20 ;  /* 0x0000c0145d007388 */ /* 0x000fe20000000c00 */
[-C--:B-1----:R-:W-:Y:S01]  /*a7b0*/  SHF.L.U32 R6, R6, R9.reuse, RZ ;  /* 0x0000000906067219 */ /* 0x082fe200000006ff */
[----:B------:R-:W-:Y:S01]  /*a7c0*/  BAR.SYNC.DEFER_BLOCKING 0x0 ;  /* 0x0000000000007b1d */ /* 0x000fe20000010000 */
[-C--:B------:R-:W-:Y:S02]  /*a7d0*/  SHF.L.U32 R8, R4, R9.reuse, RZ ;  /* 0x0000000904087219 */ /* 0x080fe400000006ff */
[----:B--2---:R-:W-:-:S04]  /*a7e0*/  SHF.R.U32.HI R9, RZ, R9, R7 ;  /* 0x00000009ff097219 */ /* 0x004fc80000011607 */
[----:B------:R-:W-:Y:S02]  /*a7f0*/  LEA R9, R9, 0x40, 0x6 ;  /* 0x0000004009097811 */ /* 0x000fe400078e30ff */
[----:B------:R-:W-:Y:S01]  /*a800*/  MOV R32, UR5 ;  /* 0x0000000500207c02 */ /* 0x000fe20008000f00 */
[----:B---3--:R-:W-:Y:S01]  /*a810*/  IMAD.U32 R25, RZ, RZ, UR4 ;  /* 0x00000004ff197e24 */ /* 0x008fe2000f8e00ff */
[----:B------:R-:W1:Y:S01]  /*a820*/  LDS.64 R10, [R96+UR6] ;  /* 0x00000006600a7984 */ /* 0x000e620008000a00 */
[----:B------:R-:W2:Y:S03]  /*a830*/  LDCU.64 UR4, c[0x0][0x480] ;  /* 0x00009000ff0477ac */ /* 0x000ea60008000a00 */
[----:B------:R-:W3:Y:S04]  /*a840*/  LDS.64 R102, [R96+UR6+0x100] ;  /* 0x0001000660667984 */ /* 0x000ee80008000a00 */
[----:B------:R-:W2:Y:S04]  /*a850*/  LDS.64 R100, [R96+UR6+0x220] ;  /* 0x0002200660647984 */ /* 0x000ea80008000a00 */
[----:B------:R-:W2:Y:S04]  /*a860*/  LDS.64 R98, [R96+UR6+0x320] ;  /* 0x0003200660627984 */ /* 0x000ea80008000a00 */
[----:B------:R-:W2:Y:S04]  /*a870*/  LDS.64 R18, [R96+UR6+0x440] ;  /* 0x0004400660127984 */ /* 0x000ea80008000a00 */
[----:B------:R-:W2:Y:S04]  /*a880*/  LDS.64 R16, [R96+UR6+0x540] ;  /* 0x0005400660107984 */ /* 0x000ea80008000a00 */
[----:B------:R-:W2:Y:S04]  /*a890*/  LDS.64 R14, [R96+UR6+0x660] ;  /* 0x00066006600e7984 */ /* 0x000ea80008000a00 */
[----:B------:R-:W2:Y:S01]  /*a8a0*/  LDS.64 R12, [R96+UR6+0x760] ;  /* 0x00076006600c7984 */ /* 0x000ea20008000a00 */
[-C--:B-1----:R-:W-:Y:S01]  /*a8b0*/  DMUL R28, R10, R114.reuse ;  /* 0x000000720a1c7228 */ /* 0x082fe20000000000 */
[----:B------:R-:W-:Y:S01]  /*a8c0*/  LOP3.LUT R11, R7, R6, RZ, 0x30, !PT ;  /* 0x00000006070b7212 */ /* 0x000fe200078e30ff */
[----:B------:R-:W-:Y:S01]  /*a8d0*/  IMAD R6, R95, R32, RZ ;  /* 0x000000205f067224 */ /* 0x000fe200078e02ff */
[----:B---3--:R-:W-:-:S03]  /*a8e0*/  DMUL R26, R102, R114 ;  /* 0x00000072661a7228 */ /* 0x008fc60000000000 */
[----:B------:R-:W-:Y:S01]  /*a8f0*/  IMAD.IADD R8, R8, 0x1, R11 ;  /* 0x0000000108087824 */ /* 0x000fe200078e020b */
[----:B--2---:R-:W-:Y:S01]  /*a900*/  DMUL R22, R100, R114 ;  /* 0x0000007264167228 */ /* 0x004fe20000000000 */
[----:B------:R-:W-:Y:S01]  /*a910*/  IMAD.WIDE R10, R94, 0x8, RZ ;  /* 0x000000085e0a7825 */ /* 0x000fe200078e02ff */
[----:B----4-:R-:W-:Y:S02]  /*a920*/  DFMA R28, R88, R112, R28 ;  /* 0x00000070581c722b */ /* 0x010fe4000000001c */
[----:B------:R-:W-:Y:S01]  /*a930*/  DMUL R20, R98, R114 ;  /* 0x0000007262147228 */ /* 0x000fe20000000000 */
[----:B------:R-:W-:Y:S01]  /*a940*/  IMAD.SHL.U32 R8, R8, 0x40, RZ ;  /* 0x0000004008087824 */ /* 0x000fe200078e00ff */
[----:B------:R-:W-:Y:S01]  /*a950*/  DFMA R26, R86, R112, R26 ;  /* 0x00000070561a722b */ /* 0x000fe2000000001a */
[----:B------:R-:W-:Y:S01]  /*a960*/  IMAD.WIDE.U32 R10, R95, R25, R10 ;  /* 0x000000195f0a7225 */ /* 0x000fe200078e000a */
[-C--:B------:R-:W-:Y:S02]  /*a970*/  DMUL R18, R18, R114.reuse ;  /* 0x0000007212127228 */ /* 0x080fe40000000000 */
[----:B------:R-:W-:Y:S01]  /*a980*/  ISETP.GT.AND P0, PT, R9, R8, PT ;  /* 0x000000080900720c */ /* 0x000fe20003f04270 */
[----:B------:R-:W-:Y:S01]  /*a990*/  IMAD.IADD R6, R11, 0x1, R6 ;  /* 0x000000010b067824 */ /* 0x000fe200078e0206 */
[----:B------:R-:W-:Y:S01]  /*a9a0*/  DMUL R16, R16, R114 ;  /* 0x0000007210107228 */ /* 0x000fe20000000000 */
[----:B------:R-:W-:Y:S01]  /*a9b0*/  IADD3 R10, P2, P1, R68, UR4, R10 ;  /* 0x00000004440a7c10 */ /* 0x000fe2000f95e00a */
[----:B------:R-:W-:-:S02]  /*a9c0*/  DFMA R22, R84, R112, R22 ;  /* 0x000000705416722b */ /* 0x000fc40000000016 */
[----:B------:R-:W-:Y:S01]  /*a9d0*/  DMUL R14, R14, R114 ;  /* 0x000000720e0e7228 */ /* 0x000fe20000000000 */
[----:B------:R-:W-:Y:S01]  /*a9e0*/  IADD3.X R11, PT, PT, R69, UR5, R6, P2, P1 ;  /* 0x00000005450b7c10 */ /* 0x000fe200097e2406 */
[----:B------:R-:W-:Y:S01]  /*a9f0*/  DFMA R20, R82, R112, R20 ;  /* 0x000000705214722b */ /* 0x000fe20000000014 */
[----:B------:R-:W-:Y:S01]  /*aa00*/  IADD3 R6, PT, PT, R95, 0x10, RZ ;  /* 0x000000105f067810 */ /* 0x000fe20007ffe0ff */
[----:B------:R-:W-:Y:S02]  /*aa10*/  DMUL R12, R12, R114 ;  /* 0x000000720c0c7228 */ /* 0x000fe40000000000 */
[-C--:B------:R-:W-:Y:S02]  /*aa20*/  DFMA R18, R80, R112.reuse, R18 ;  /* 0x000000705012722b */ /* 0x080fe40000000012 */
[-C--:B------:R-:W-:Y:S02]  /*aa30*/  DFMA R16, R78, R112.reuse, R16 ;  /* 0x000000704e10722b */ /* 0x080fe40000000010 */
[----:B------:R-:W-:-:S02]  /*aa40*/  DFMA R14, R76, R112, R14 ;  /* 0x000000704c0e722b */ /* 0x000fc4000000000e */
[----:B------:R-:W-:Y:S01]  /*aa50*/  DFMA R12, R74, R112, R12 ;  /* 0x000000704a0c722b */ /* 0x000fe2000000000c */
[----:B------:R-:W-:Y:S10]  /*aa60*/  @!P0 BRA `(.L_x_101) ;  /* 0x0000001800808947 */ /* 0x000ff40003800000 */
[----:B------:R-:W-:Y:S01]  /*aa70*/  IADD3 R30, P0, PT, -R68, R10, RZ ;  /* 0x0000000a441e7210 */ /* 0x000fe20007f1e1ff */
[----:B------:R-:W-:Y:S04]  /*aa80*/  BSSY.RECONVERGENT B0, `(.L_x_102) ;  /* 0x000002d000007945 */ /* 0x000fe80003800200 */
[----:B------:R-:W-:-:S05]  /*aa90*/  IMAD.X R31, R11, 0x1, ~R69, P0 ;  /* 0x000000010b1f7824 */ /* 0x000fca00000e0e45 */
[----:B------:R-:W-:-:S04]  /*aaa0*/  LOP3.LUT R8, R31, R32, RZ, 0xfc, !PT ;  /* 0x000000201f087212 */ /* 0x000fc800078efcff */
[----:B------:R-:W-:-:S13]  /*aab0*/  ISETP.NE.U32.AND P0, PT, R8, RZ, PT ;  /* 0x000000ff0800720c */ /* 0x000fda0003f05070 */
[----:B------:R-:W-:Y:S05]  /*aac0*/  @P0 BRA `(.L_x_103) ;  /* 0x0000000000580947 */ /* 0x000fea0003800000 */
[----:B------:R-:W1:Y:S01]  /*aad0*/  I2F.U32.RP R33, R25 ;  /* 0x0000001900217306 */ /* 0x000e620000209000 */
[----:B------:R-:W-:Y:S01]  /*aae0*/  IMAD.MOV.U32 R34, RZ, RZ, RZ ;  /* 0x000000ffff227224 */ /* 0x000fe200078e00ff */
[----:B------:R-:W-:-:S06]  /*aaf0*/  ISETP.NE.U32.AND P0, PT, R25, RZ, PT ;  /* 0x000000ff1900720c */ /* 0x000fcc0003f05070 */
[----:B-1----:R-:W1:Y:S02]  /*ab00*/  MUFU.RCP R24, R33 ;  /* 0x0000002100187308 */ /* 0x002e640000001000 */
[----:B-1----:R-:W-:Y:S01]  /*ab10*/  IADD3 R24, PT, PT, R24, 0xffffffe, RZ ;  /* 0x0ffffffe18187810 */ /* 0x002fe20007ffe0ff */
[----:B------:R-:W-:-:S05]  /*ab20*/  IMAD.MOV.U32 R33, RZ, RZ, RZ ;  /* 0x000000ffff217224 */ /* 0x000fca00078e00ff */
        /* <DEDUP_REMOVED lines=16> */
.L_x_103:
        /* <DEDUP_REMOVED lines=18> */
.L_x_104:
[----:B------:R-:W-:Y:S05]  /*ad50*/  BSYNC.RECONVERGENT B0 ;  /* 0x0000000000007941 */ /* 0x000fea0003800200 */
.L_x_102:
[----:B------:R-:W1:Y:S01]  /*ad60*/  LDCU.64 UR4, c[0x0][0x380] ;  /* 0x00007000ff0477ac */ /* 0x000e620008000a00 */
[--C-:B------:R-:W-:Y:S01]  /*ad70*/  SHF.R.U64 R24, R24, 0x3, R33.reuse ;  /* 0x0000000318187819 */ /* 0x100fe20000001221 */
[----:B------:R-:W-:Y:S01]  /*ad80*/  BSSY.RECONVERGENT B0, `(.L_x_105) ;  /* 0x0000028000007945 */ /* 0x000fe20003800200 */
[----:B------:R-:W-:Y:S02]  /*ad90*/  SHF.R.U32.HI R33, RZ, 0x3, R33 ;  /* 0x00000003ff217819 */ /* 0x000fe40000011621 */
[----:B------:R-:W-:Y:S02]  /*ada0*/  ISETP.LE.U32.AND P2, PT, R9, R24, PT ;  /* 0x000000180900720c */ /* 0x000fe40003f43070 */
[----:B------:R-:W-:Y:S02]  /*adb0*/  SHF.R.S32.HI R24, RZ, 0x1f, R9 ;  /* 0x0000001fff187819 */ /* 0x000fe40000011409 */
[----:B-1----:R-:W-:-:S04]  /*adc0*/  ISETP.GE.AND P0, PT, R5, UR4, PT ;  /* 0x0000000405007c0c */ /* 0x002fc8000bf06270 */
[----:B------:R-:W-:-:S04]  /*add0*/  ISETP.LT.AND P1, PT, R94, UR5, !P0 ;  /* 0x000000055e007c0c */ /* 0x000fc8000c721270 */
[----:B------:R-:W-:Y:S02]  /*ade0*/  ISETP.LE.U32.AND.EX P2, PT, R24, R33, P1, P2 ;  /* 0x000000211800720c */ /* 0x000fe40000f43120 */
[----:B------:R-:W-:-:S05]  /*adf0*/  IADD3 R8, P1, PT, R30, 0x100, RZ ;  /* 0x000001001e087810 */ /* 0x000fca0007f3e0ff */
[----:B------:R-:W-:-:S05]  /*ae00*/  IMAD.X R5, RZ, RZ, R31, P1 ;  /* 0x000000ffff057224 */ /* 0x000fca00008e061f */
[----:B------:R-:W-:Y:S01]  /*ae10*/  LOP3.LUT R32, R5, R32, RZ, 0xfc, !PT ;  /* 0x0000002005207212 */ /* 0x000fe200078efcff */
[----:B------:R1:W-:Y:S03]  /*ae20*/  @P2 STG.E.64 desc[UR22][R10.64], R28 ;  /* 0x0000001c0a002986 */ /* 0x0003e6000c101b16 */
[----:B------:R-:W-:-:S13]  /*ae30*/  ISETP.NE.U32.AND P1, PT, R32, RZ, PT ;  /* 0x000000ff2000720c */ /* 0x000fda0003f25070 */
[----:B------:R-:W-:Y:S05]  /*ae40*/  @P1 BRA `(.L_x_106) ;  /* 0x0000000000501947 */ /* 0x000fea0003800000 */
[----:B------:R-:W2:Y:S01]  /*ae50*/  I2F.U32.RP R31, R25 ;  /* 0x00000019001f7306 */ /* 0x000ea20000209000 */
[----:B------:R-:W-:Y:S02]  /*ae60*/  MOV R32, RZ ;  /* 0x000000ff00207202 */ /* 0x000fe40000000f00 */
[----:B------:R-:W-:-:S05]  /*ae70*/  MOV R105, RZ ;  /* 0x000000ff00697202 */ /* 0x000fca0000000f00 */
[----:B--2---:R-:W2:Y:S02]  /*ae80*/  MUFU.RCP R30, R31 ;  /* 0x0000001f001e7308 */ /* 0x004ea40000001000 */
[----:B--2---:R-:W-:-:S06]  /*ae90*/  VIADD R30, R30, 0xffffffe ;  /* 0x0ffffffe1e1e7836 */ /* 0x004fcc0000000000 */
        /* <DEDUP_REMOVED lines=15> */
.L_x_106:
[----:B------:R-:W2:Y:S01]  /*af90*/  LDCU.64 UR4, c[0x0][0x460] ;  /* 0x00008c00ff0477ac */ /* 0x000ea20008000a00 */
[----:B------:R-:W-:Y:S01]  /*afa0*/  IMAD.MOV.U32 R103, RZ, RZ, R8 ;  /* 0x000000ffff677224 */ /* 0x000fe200078e0008 */
[----:B------:R-:W-:Y:S02]  /*afb0*/  MOV R101, R5 ;  /* 0x0000000500657202 */ /* 0x000fe40000000f00 */
[----:B------:R-:W-:Y:S01]  /*afc0*/  MOV R100, 0xb000 ;  /* 0x0000b00000647802 */ /* 0x000fe20000000f00 */
[----:B--2---:R-:W-:Y:S01]  /*afd0*/  IMAD.U32 R102, RZ, RZ, UR4 ;  /* 0x00000004ff667e24 */ /* 0x004fe2000f8e00ff */
[----:B------:R-:W-:Y:S02]  /*afe0*/  MOV R99, UR5 ;  /* 0x0000000500637c02 */ /* 0x000fe40008000f00 */
[----:B-1---5:R-:W-:Y:S05]  /*aff0*/  CALL.REL.NOINC `($__internal_1_$__cuda_sm20_rem_u64) ;  /* 0x0000010400707944 */ /* 0x022fea0003c00000 */
.L_x_107:
[----:B------:R-:W-:Y:S05]  /*b000*/  BSYNC.RECONVERGENT B0 ;  /* 0x0000000000007941 */ /* 0x000fea0003800200 */
.L_x_105:
[----:B------:R-:W1:Y:S01]  /*b010*/  LDCU UR7, c[0x0][0x384] ;  /* 0x00007080ff0777ac */ /* 0x000e620008000800 */
[--C-:B------:R-:W-:Y:S01]  /*b020*/  SHF.R.U64 R28, R104, 0x3, R105.reuse ;  /* 0x00000003681c7819 */ /* 0x100fe20000001269 */
[----:B------:R-:W-:Y:S01]  /*b030*/  BSSY.RECONVERGENT B0, `(.L_x_108) ;  /* 0x0000039000007945 */ /* 0x000fe20003800200 */
[----:B------:R-:W-:Y:S01]  /*b040*/  SHF.R.U32.HI R25, RZ, 0x3, R105 ;  /* 0x00000003ff197819 */ /* 0x000fe20000011669 */
[----:B------:R-:W2:Y:S01]  /*b050*/  LDCU.64 UR4, c[0x0][0x468] ;  /* 0x00008d00ff0477ac */ /* 0x000ea20008000a00 */
[----:B------:R-:W-:Y:S02]  /*b060*/  ISETP.LE.U32.AND P1, PT, R9, R28, PT ;  /* 0x0000001c0900720c */ /* 0x000fe40003f23070 */
[----:B-1----:R-:W-:Y:S01]  /*b070*/  ISETP.LT.AND P0, PT, R0, UR7, !P0 ;  /* 0x0000000700007c0c */ /* 0x002fe2000c701270 */
[----:B------:R-:W1:Y:S03]  /*b080*/  LDCU UR7, c[0x0][0x464] ;  /* 0x00008c80ff0777ac */ /* 0x000e660008000800 */
[----:B------:R-:W-:-:S02]  /*b090*/  ISETP.LE.U32.AND.EX P1, PT, R24, R25, P0, P1 ;  /* 0x000000191800720c */ /* 0x000fc40000723110 */
[----:B--2---:R-:W-:-:S04]  /*b0a0*/  IADD3 R24, P0, PT, R10, UR4, RZ ;  /* 0x000000040a187c10 */ /* 0x004fc8000ff1e0ff */
[----:B------:R-:W-:Y:S02]  /*b0b0*/  IADD3.X R25, PT, PT, R11, UR5, RZ, P0, !PT ;  /* 0x000000050b197c10 */ /* 0x000fe400087fe4ff */
[----:B------:R-:W-:-:S05]  /*b0c0*/  IADD3 R28, P0, PT, -R68, R24, RZ ;  /* 0x00000018441c7210 */ /* 0x000fca0007f1e1ff */
[----:B------:R-:W-:Y:S01]  /*b0d0*/  IMAD.X R29, R25, 0x1, ~R69, P0 ;  /* 0x00000001191d7824 */ /* 0x000fe200000e0e45 */
[----:B------:R2:W-:Y:S01]  /*b0e0*/  @P1 STG.E.64 desc[UR22][R10.64+0x100], R26 ;  /* 0x0001001a0a001986 */ /* 0x0005e2000c101b16 */
[----:B-1----:R-:W-:-:S05]  /*b0f0*/  IMAD.U32 R30, RZ, RZ, UR7 ;  /* 0x00000007ff1e7e24 */ /* 0x002fca000f8e00ff */
[----:B------:R-:W-:-:S04]  /*b100*/  LOP3.LUT R9, R29, R30, RZ, 0xfc, !PT ;  /* 0x0000001e1d097212 */ /* 0x000fc800078efcff */
[----:B------:R-:W-:-:S13]  /*b110*/  ISETP.NE.U32.AND P0, PT, R9, RZ, PT ;  /* 0x000000ff0900720c */ /* 0x000fda0003f05070 */
[----:B------:R-:W-:Y:S05]  /*b120*/  @P0 BRA `(.L_x_109) ;  /* 0x0000000000600947 */ /* 0x000fea0003800000 */
[----:B------:R-:W2:Y:S01]  /*b130*/  LDCU UR4, c[0x0][0x460] ;  /* 0x00008c00ff0477ac */ /* 0x000ea20008000800 */
[----:B------:R-:W-:Y:S01]  /*b140*/  IMAD.MOV.U32 R32, RZ, RZ, RZ ;  /* 0x000000ffff207224 */ /* 0x000fe200078e00ff */
[----:B--2---:R-:W-:-:S04]  /*b150*/  MOV R27, UR4 ;  /* 0x00000004001b7c02 */ /* 0x004fc80008000f00 */
[----:B------:R-:W1:Y:S01]  /*b160*/  I2F.U32.RP R31, R27 ;  /* 0x0000001b001f7306 */ /* 0x000e620000209000 */
[----:B------:R-:W-:-:S07]  /*b170*/  ISETP.NE.U32.AND P0, PT, R27, RZ, PT ;  /* 0x000000ff1b00720c */ /* 0x000fce0003f05070 */
[----:B-1----:R-:W1:Y:S02]  /*b180*/  MUFU.RCP R29, R31 ;  /* 0x0000001f001d7308 */ /* 0x002e640000001000 */
[----:B-1----:R-:W-:-:S06]  /*b190*/  VIADD R29, R29, 0xffffffe ;  /* 0x0ffffffe1d1d7836 */ /* 0x002fcc0000000000 */
[----:B------:R-:W1:Y:S02]  /*b1a0*/  F2I.FTZ.U32.TRUNC.NTZ R33, R29 ;  /* 0x0000001d00217305 */ /* 0x000e64000021f000 */
[----:B-1----:R-:W-:Y:S01]  /*b1b0*/  IMAD R9, R33, R27, RZ ;  /* 0x0000001b21097224 */ /* 0x002fe200078e02ff */
[----:B------:R-:W-:-:S04]  /*b1c0*/  MOV R29, RZ ;  /* 0x000000ff001d7202 */ /* 0x000fc80000000f00 */
[----:B------:R-:W-:-:S05]  /*b1d0*/  IADD3 R9, PT, PT, -R9, RZ, RZ ;  /* 0x000000ff09097210 */ /* 0x000fca0007ffe1ff */
        /* <DEDUP_REMOVED lines=13> */
.L_x_109:
[----:B------:R-:W1:Y:S01]  /*b2b0*/  LDCU.64 UR4, c[0x0][0x460] ;  /* 0x00008c00ff0477ac */ /* 0x000e620008000a00 */
[----:B------:R-:W-:Y:S01]  /*b2c0*/  IMAD.MOV.U32 R98, RZ, RZ, R28 ;  /* 0x000000ffff627224 */ /* 0x000fe200078e001c */
[----:B------:R-:W-:Y:S02]  /*b2d0*/  MOV R97, R29 ;  /* 0x0000001d00617202 */ /* 0x000fe40000000f00 */
[----:B------:R-:W-:Y:S01]  /*b2e0*/  MOV R104, 0xb320 ;  /* 0x0000b32000687802 */ /* 0x000fe20000000f00 */
[----:B-1----:R-:W-:Y:S01]  /*b2f0*/  IMAD.U32 R103, RZ, RZ, UR4 ;  /* 0x00000004ff677e24 */ /* 0x002fe2000f8e00ff */
[----:B------:R-:W-:Y:S02]  /*b300*/  MOV R106, UR5 ;  /* 0x00000005006a7c02 */ /* 0x000fe40008000f00 */
[----:B--2--5:R-:W-:Y:S05]  /*b310*/  CALL.REL.NOINC `($__internal_0_$__cuda_sm20_div_u64) ;  /* 0x000000fc00947944 */ /* 0x024fea0003c00000 */
        /* <DEDUP_REMOVED lines=10> */
.L_x_110:
[----:B------:R-:W-:Y:S05]  /*b3c0*/  BSYNC.RECONVERGENT B0 ;  /* 0x0000000000007941 */ /* 0x000fea0003800200 */
.L_x_108:
[----:B------:R-:W1:Y:S01]  /*b3d0*/  LDCU.64 UR8, c[0x0][0x380] ;  /* 0x00007000ff0877ac */ /* 0x000e620008000a00 */
[----:B------:R-:W-:Y:S01]  /*b3e0*/  VIADD R9, R95, 0x9 ;  /* 0x000000095f097836 */ /* 0x000fe20000000000 */
[--C-:B------:R-:W-:Y:S01]  /*b3f0*/  SHF.R.U64 R31, R28, 0x3, R29.reuse ;  /* 0x000000031c1f7819 */ /* 0x100fe2000000121d */
[----:B------:R-:W-:Y:S01]  /*b400*/  BSSY.RECONVERGENT B0, `(.L_x_111) ;  /* 0x0000029000007945 */ /* 0x000fe20003800200 */
[----:B------:R-:W2:Y:S01]  /*b410*/  LDCU.64 UR4, c[0x0][0x468] ;  /* 0x00008d00ff0477ac */ /* 0x000ea20008000a00 */
[----:B------:R-:W-:Y:S02]  /*b420*/  SHF.R.U32.HI R28, RZ, 0x3, R29 ;  /* 0x00000003ff1c7819 */ /* 0x000fe4000001161d */
[----:B------:R-:W-:Y:S02]  /*b430*/  ISETP.LE.U32.AND P2, PT, R26, R31, PT ;  /* 0x0000001f1a00720c */ /* 0x000fe40003f43070 */
[----:B-1----:R-:W-:Y:S02]  /*b440*/  ISETP.GE.AND P0, PT, R9, UR8, PT ;  /* 0x0000000809007c0c */ /* 0x002fe4000bf06270 */
[----:B------:R-:W-:-:S02]  /*b450*/  SHF.R.S32.HI R9, RZ, 0x1f, R26 ;  /* 0x0000001fff097819 */ /* 0x000fc4000001141a */
[----:B------:R-:W-:-:S04]  /*b460*/  ISETP.LT.AND P1, PT, R94, UR9, !P0 ;  /* 0x000000095e007c0c */ /* 0x000fc8000c721270 */
[----:B------:R-:W-:Y:S02]  /*b470*/  ISETP.LE.U32.AND.EX P2, PT, R9, R28, P1, P2 ;  /* 0x0000001c0900720c */ /* 0x000fe40000f43120 */
[----:B--2---:R-:W-:-:S04]  /*b480*/  IADD3 R8, P1, PT, R8, UR4, RZ ;  /* 0x0000000408087c10 */ /* 0x004fc8000ff3e0ff */
[----:B------:R-:W-:-:S04]  /*b490*/  IADD3.X R5, PT, PT, R5, UR5, RZ, P1, !PT ;  /* 0x0000000505057c10 */ /* 0x000fc80008ffe4ff */
[----:B------:R-:W-:-:S03]  /*b4a0*/  LOP3.LUT R30, R5, R30, RZ, 0xfc, !PT ;  /* 0x0000001e051e7212 */ /* 0x000fc600078efcff */
[----:B------:R1:W-:Y:S01]  /*b4b0*/  @P2 STG.E.64 desc[UR22][R24.64], R22 ;  /* 0x0000001618002986 */ /* 0x0003e2000c101b16 */
        /* <DEDUP_REMOVED lines=22> */
.L_x_112:
[----:B------:R-:W2:Y:S01]  /*b620*/  LDCU.64 UR4, c[0x0][0x460] ;  /* 0x00008c00ff0477ac */ /* 0x000ea20008000a00 */
[----:B------:R-:W-:Y:S01]  /*b630*/  IMAD.MOV.U32 R103, RZ, RZ, R8 ;  /* 0x000000ffff677224 */ /* 0x000fe200078e0008 */
[----:B------:R-:W-:Y:S02]  /*b640*/  MOV R101, R5 ;  /* 0x0000000500657202 */ /* 0x000fe40000000f00 */
[----:B------:R-:W-:Y:S01]  /*b650*/  MOV R100, 0xb690 ;  /* 0x0000b69000647802 */ /* 0x000fe20000000f00 */
[----:B--2---:R-:W-:Y:S01]  /*b660*/  IMAD.U32 R102, RZ, RZ, UR4 ;  /* 0x00000004ff667e24 */ /* 0x004fe2000f8e00ff */
[----:B------:R-:W-:Y:S02]  /*b670*/  MOV R99, UR5 ;  /* 0x0000000500637c02 */ /* 0x000fe40008000f00 */
[----:B-1---5:R-:W-:Y:S05]  /*b680*/  CALL.REL.NOINC `($__internal_1_$__cuda_sm20_rem_u64) ;  /* 0x000000fc00cc7944 */ /* 0x022fea0003c00000 */
.L_x_113:
[----:B------:R-:W-:Y:S05]  /*b690*/  BSYNC.RECONVERGENT B0 ;  /* 0x0000000000007941 */ /* 0x000fea0003800200 */
.L_x_111:
        /* <DEDUP_REMOVED lines=12> */
[----:B------:R-:W-:Y:S02]  /*b760*/  @P1 IMAD.MOV.U32 R28, RZ, RZ, R24 ;  /* 0x000000ffff1c1224 */ /* 0x000fe400078e0018 */
[----:B------:R-:W-:Y:S02]  /*b770*/  @P1 IMAD.MOV.U32 R29, RZ, RZ, R25 ;  /* 0x000000ffff1d1224 */ /* 0x000fe400078e0019 */
[----:B-1----:R-:W-:Y:S02]  /*b780*/  IMAD.U32 R24, RZ, RZ, UR7 ;  /* 0x00000007ff187e24 */ /* 0x002fe4000f8e00ff */
[----:B------:R-:W-:Y:S01]  /*b790*/  IMAD.X R27, R23, 0x1, ~R69, P0 ;  /* 0x00000001171b7824 */ /* 0x000fe200000e0e45 */
[----:B------:R1:W-:Y:S04]  /*b7a0*/  @P1 STG.E.64 desc[UR22][R28.64+0x100], R20 ;  /* 0x000100141c001986 */ /* 0x0003e8000c101b16 */
[----:B------:R-:W-:-:S04]  /*b7b0*/  LOP3.LUT R9, R27, R24, RZ, 0xfc, !PT ;  /* 0x000000181b097212 */ /* 0x000fc800078efcff */
[----:B------:R-:W-:-:S13]  /*b7c0*/  ISETP.NE.U32.AND P0, PT, R9, RZ, PT ;  /* 0x000000ff0900720c */ /* 0x000fda0003f05070 */
[----:B------:R-:W-:Y:S05]  /*b7d0*/  @P0 BRA `(.L_x_115) ;  /* 0x0000000000600947 */ /* 0x000fea0003800000 */
[----:B------:R-:W2:Y:S01]  /*b7e0*/  LDCU UR4, c[0x0][0x460] ;  /* 0x00008c00ff0477ac */ /* 0x000ea20008000800 */
[----:B-1----:R-:W-:Y:S01]  /*b7f0*/  IMAD.MOV.U32 R28, RZ, RZ, RZ ;  /* 0x000000ffff1c7224 */ /* 0x002fe200078e00ff */
        /* <DEDUP_REMOVED lines=22> */
.L_x_115:
[----:B------:R-:W2:Y:S01]  /*b960*/  LDCU.64 UR4, c[0x0][0x460] ;  /* 0x00008c00ff0477ac */ /* 0x000ea20008000a00 */
[----:B------:R-:W-:Y:S01]  /*b970*/  IMAD.MOV.U32 R98, RZ, RZ, R26 ;  /* 0x000000ffff627224 */ /* 0x000fe200078e001a */
[----:B------:R-:W-:Y:S02]  /*b980*/  MOV R97, R27 ;  /* 0x0000001b00617202 */ /* 0x000fe40000000f00 */
[----:B------:R-:W-:Y:S01]  /*b990*/  MOV R104, 0xb9d0 ;  /* 0x0000b9d000687802 */ /* 0x000fe20000000f00 */
[----:B--2---:R-:W-:Y:S01]  /*b9a0*/  IMAD.U32 R103, RZ, RZ, UR4 ;  /* 0x00000004ff677e24 */ /* 0x004fe2000f8e00ff */
[----:B------:R-:W-:Y:S02]  /*b9b0*/  MOV R106, UR5 ;  /* 0x00000005006a7c02 */ /* 0x000fe40008000f00 */
        /* <DEDUP_REMOVED lines=11> */
.L_x_116:
[----:B------:R-:W-:Y:S05]  /*ba70*/  BSYNC.RECONVERGENT B0 ;  /* 0x0000000000007941 */ /* 0x000fea0003800200 */
.L_x_114:
        /* <DEDUP_REMOVED lines=37> */
.L_x_118:
[----:B------:R-:W2:Y:S01]  /*bcd0*/  LDCU.64 UR4, c[0x0][0x460] ;  /* 0x00008c00ff0477ac */ /* 0x000ea20008000a00 */
[----:B------:R-:W-:Y:S01]  /*bce0*/  IMAD.MOV.U32 R103, RZ, RZ, R8 ;  /* 0x000000ffff677224 */ /* 0x000fe200078e0008 */
[----:B------:R-:W-:Y:S02]  /*bcf0*/  MOV R101, R5 ;  /* 0x0000000500657202 */ /* 0x000fe40000000f00 */
[----:B------:R-:W-:Y:S01]  /*bd00*/  MOV R100, 0xbd40 ;  /* 0x0000bd4000647802 */ /* 0x000fe20000000f00 */
[----:B--2---:R-:W-:Y:S01]  /*bd10*/  IMAD.U32 R102, RZ, RZ, UR4 ;  /* 0x00000004ff667e24 */ /* 0x004fe2000f8e00ff */
[----:B------:R-:W-:Y:S02]  /*bd20*/  MOV R99, UR5 ;  /* 0x0000000500637c02 */ /* 0x000fe40008000f00 */
[----:B-1---5:R-:W-:Y:S05]  /*bd30*/  CALL.REL.NOINC `($__internal_1_$__cuda_sm20_rem_u64) ;  /* 0x000000f800207944 */ /* 0x022fea0003c00000 */
.L_x_119:
[----:B------:R-:W-:Y:S05]  /*bd40*/  BSYNC.RECONVERGENT B0 ;  /* 0x0000000000007941 */ /* 0x000fea0003800200 */
.L_x_117:
        /* <DEDUP_REMOVED lines=20> */
[----:B------:R-:W1:Y:S01]  /*be90*/  LDCU UR4, c[0x0][0x460] ;  /* 0x00008c00ff0477ac */ /* 0x000e620008000800 */
[----:B------:R-:W-:Y:S01]  /*bea0*/  IMAD.MOV.U32 R26, RZ, RZ, RZ ;  /* 0x000000ffff1a7224 */ /* 0x000fe200078e00ff */
[----:B-1----:R-:W-:-:S04]  /*beb0*/  MOV R17, UR4 ;  /* 0x0000000400117c02 */ /* 0x002fc80008000f00 */
        /* <DEDUP_REMOVED lines=21> */
.L_x_121:
        /* <DEDUP_REMOVED lines=17> */
.L_x_122:
[----:B------:R-:W-:Y:S05]  /*c120*/  BSYNC.RECONVERGENT B0 ;  /* 0x0000000000007941 */ /* 0x000fea0003800200 */
.L_x_120:
        /* <DEDUP_REMOVED lines=17> */
[----:B-1----:R-:W1:Y:S01]  /*c240*/  I2F.U32.RP R15, R17 ;  /* 0x00000011000f7306 */ /* 0x002e620000209000 */
        /* <DEDUP_REMOVED lines=19> */
.L_x_124:
[----:B------:R-:W2:Y:S01]  /*c380*/  LDCU.64 UR4, c[0x0][0x460] ;  /* 0x00008c00ff0477ac */ /* 0x000ea20008000a00 */
[----:B------:R-:W-:Y:S01]  /*c390*/  MOV R100, 0xc3d0 ;  /* 0x0000c3d000647802 */ /* 0x000fe20000000f00 */
[----:B--2---:R-:W-:Y:S01]  /*c3a0*/  IMAD.U32 R102, RZ, RZ, UR4 ;  /* 0x00000004ff667e24 */ /* 0x004fe2000f8e00ff */
[----:B------:R-:W-:Y:S02]  /*c3b0*/  MOV R99, UR5 ;  /* 0x0000000500637c02 */ /* 0x000fe40008000f00 */
[----:B-1---5:R-:W-:Y:S05]  /*c3c0*/  CALL.REL.NOINC `($__internal_1_$__cuda_sm20_rem_u64) ;  /* 0x000000f0007c7944 */ /* 0x022fea0003c00000 */
.L_x_125:
[----:B------:R-:W-:Y:S05]  /*c3d0*/  BSYNC.RECONVERGENT B0 ;  /* 0x0000000000007941 */ /* 0x000fea0003800200 */
.L_x_123:
[----:B------:R-:W1:Y:S01]  /*c3e0*/  LDCU UR9, c[0x0][0x384] ;  /* 0x00007080ff0977ac */ /* 0x000e620008000800 */
[--C-:B------:R-:W-:Y:S02]  /*c3f0*/  SHF.R.U64 R5, R104, 0x3, R105.reuse ;  /* 0x0000000368057819 */ /* 0x100fe40000001269 */
[----:B------:R-:W-:Y:S02]  /*c400*/  SHF.R.U32.HI R8, RZ, 0x3, R105 ;  /* 0x00000003ff087819 */ /* 0x000fe40000011669 */
[----:B------:R-:W-:Y:S02]  /*c410*/  ISETP.LE.U32.AND P1, PT, R16, R5, PT ;  /* 0x000000051000720c */ /* 0x000fe40003f23070 */
[----:B-1----:R-:W-:-:S04]  /*c420*/  ISETP.LT.AND P0, PT, R0, UR9, !P0 ;  /* 0x0000000900007c0c */ /* 0x002fc8000c701270 */
[----:B------:R-:W-:-:S13]  /*c430*/  ISETP.LE.U32.AND.EX P0, PT, R9, R8, P0, P1 ;  /* 0x000000080900720c */ /* 0x000fda0000703110 */
[----:B------:R-:W-:Y:S05]  /*c440*/  @!P0 BRA `(.L_x_126) ;  /* 0x0000000000848947 */ /* 0x000fea0003800000 */
[----:B------:R1:W-:Y:S01]  /*c450*/  STG.E.64 desc[UR22][R18.64+0x100], R12 ;  /* 0x0001000c12007986 */ /* 0x0003e2000c101b16 */
[----:B------:R-:W-:Y:S05]  /*c460*/  BRA `(.L_x_126) ;  /* 0x00000000007c7947 */ /* 0x000fea0003800000 */
.L_x_101:
[----:B------:R-:W1:Y:S01]  /*c470*/  LDCU UR7, c[0x0][0x380] ;  /* 0x00007000ff0777ac */ /* 0x000e620008000800 */
[----:B------:R-:W-:Y:S01]  /*c480*/  ISETP.GE.AND P6, PT, R94, UR9, PT ;  /* 0x000000095e007c0c */ /* 0x000fe2000bfc6270 */
[----:B------:R-:W-:Y:S01]  /*c490*/  VIADD R8, R95, 0xb ;  /* 0x0000000b5f087836 */ /* 0x000fe20000000000 */
[----:B------:R-:W-:Y:S01]  /*c4a0*/  ISETP.GE.AND P0, PT, R0, UR9, PT ;  /* 0x0000000900007c0c */ /* 0x000fe2000bf06270 */
[----:B------:R-:W2:Y:S01]  /*c4b0*/  LDCU.64 UR4, c[0x0][0x468] ;  /* 0x00008d00ff0477ac */ /* 0x000ea20008000a00 */
[C---:B-1----:R-:W-:Y:S02]  /*c4c0*/  ISETP.LT.AND P4, PT, R5.reuse, UR7, !P6 ;  /* 0x0000000705007c0c */ /* 0x042fe4000f781270 */
[----:B------:R-:W-:Y:S01]  /*c4d0*/  ISETP.LT.AND P3, PT, R5, UR7, !P0 ;  /* 0x0000000705007c0c */ /* 0x000fe2000c761270 */
[----:B------:R-:W-:Y:S01]  /*c4e0*/  VIADD R5, R95, 0x9 ;  /* 0x000000095f057836 */ /* 0x000fe20000000000 */
[----:B--2---:R-:W-:-:S04]  /*c4f0*/  IADD3 R24, P2, PT, R10, UR4, RZ ;  /* 0x000000040a187c10 */ /* 0x004fc8000ff5e0ff */
[----:B------:R-:W-:Y:S02]  /*c500*/  ISETP.LT.AND P1, PT, R5, UR7, !P6 ;  /* 0x0000000705007c0c */ /* 0x000fe4000f721270 */
[----:B------:R-:W-:-:S03]  /*c510*/  IADD3.X R25, PT, PT, R11, UR5, RZ, P2, !PT ;  /* 0x000000050b197c10 */ /* 0x000fc600097fe4ff */
[----:B------:R1:W-:Y:S01]  /*c520*/  @P4 STG.E.64 desc[UR22][R10.64], R28 ;  /* 0x0000001c0a004986 */ /* 0x0003e2000c101b16 */
[----:B------:R-:W-:Y:S01]  /*c530*/  ISETP.LT.AND P4, PT, R5, UR7, !P0 ;  /* 0x0000000705007c0c */ /* 0x000fe2000c781270 */
[----:B------:R-:W-:Y:S02]  /*c540*/  VIADD R5, R95, 0xa ;  /* 0x0000000a5f057836 */ /* 0x000fe40000000000 */
[----:B------:R2:W-:Y:S03]  /*c550*/  @P3 STG.E.64 desc[UR22][R10.64+0x100], R26 ;  /* 0x0001001a0a003986 */ /* 0x0005e6000c101b16 */
[----:B------:R-:W-:Y:S01]  /*c560*/  ISETP.LT.AND P2, PT, R5, UR7, !P0 ;  /* 0x0000000705007c0c */ /* 0x000fe2000c741270 */
[----:B------:R3:W-:Y:S01]  /*c570*/  @P1 STG.E.64 desc[UR22][R24.64], R22 ;  /* 0x0000001618001986 */ /* 0x0007e2000c101b16 */
[C---:B------:R-:W-:Y:S02]  /*c580*/  ISETP.LT.AND P1, PT, R8.reuse, UR7, !P6 ;  /* 0x0000000708007c0c */ /* 0x040fe4000f721270 */
[----:B------:R-:W-:-:S02]  /*c590*/  ISETP.LT.AND P0, PT, R8, UR7, !P0 ;  /* 0x0000000708007c0c */ /* 0x000fc4000c701270 */
[----:B------:R-:W-:Y:S01]  /*c5a0*/  ISETP.LT.AND P3, PT, R5, UR7, !P6 ;  /* 0x0000000705007c0c */ /* 0x000fe2000f761270 */
[----:B------:R-:W-:Y:S02]  /*c5b0*/  @P4 IMAD.MOV.U32 R8, RZ, RZ, R24 ;  /* 0x000000ffff084224 */ /* 0x000fe400078e0018 */
[----:B------:R-:W-:-:S05]  /*c5c0*/  @P4 IMAD.MOV.U32 R9, RZ, RZ, R25 ;  /* 0x000000ffff094224 */ /* 0x000fca00078e0019 */
[----:B------:R3:W-:Y:S01]  /*c5d0*/  @P4 STG.E.64 desc[UR22][R8.64+0x100], R20 ;  /* 0x0001001408004986 */ /* 0x0007e2000c101b16 */
[----:B-1----:R-:W-:-:S04]  /*c5e0*/  IADD3 R28, P6, PT, R24, UR4, RZ ;  /* 0x00000004181c7c10 */ /* 0x002fc8000ffde0ff */
[----:B------:R-:W-:Y:S02]  /*c5f0*/  IADD3.X R29, PT, PT, R25, UR5, RZ, P6, !PT ;  /* 0x00000005191d7c10 */ /* 0x000fe4000b7fe4ff */
[----:B--2---:R-:W-:-:S03]  /*c600*/  IADD3 R26, P4, PT, R28, UR4, RZ ;  /* 0x000000041c1a7c10 */ /* 0x004fc6000ff9e0ff */
[----:B------:R3:W-:Y:S01]  /*c610*/  @P3 STG.E.64 desc[UR22][R28.64], R18 ;  /* 0x000000121c003986 */ /* 0x0007e2000c101b16 */
[----:B------:R-:W-:-:S03]  /*c620*/  IADD3.X R27, PT, PT, R29, UR5, RZ, P4, !PT ;  /* 0x000000051d1b7c10 */ /* 0x000fc6000a7fe4ff */
[----:B------:R3:W-:Y:S04]  /*c630*/  @P2 STG.E.64 desc[UR22][R28.64+0x100], R16 ;  /* 0x000100101c002986 */ /* 0x0007e8000c101b16 */
[----:B------:R3:W-:Y:S04]  /*c640*/  @P1 STG.E.64 desc[UR22][R26.64], R14 ;  /* 0x0000000e1a001986 */ /* 0x0007e8000c101b16 */
[----:B------:R3:W-:Y:S02]  /*c650*/  @P0 STG.E.64 desc[UR22][R26.64+0x100], R12 ;  /* 0x0001000c1a000986 */ /* 0x0007e4000c101b16 */
.L_x_126:
[----:B------:R-:W-:Y:S05]  /*c660*/  BSYNC.RECONVERGENT B1 ;  /* 0x0000000000017941 */ /* 0x000fea0003800200 */
.L_x_100:
[----:B------:R-:W2:Y:S01]  /*c670*/  LDC R5, c[0x0][0x398] ;  /* 0x0000e600ff057b82 */ /* 0x000ea20000000800 */
[----:B---3--:R-:W-:Y:S01]  /*c680*/  IMAD.MOV.U32 R8, RZ, RZ, -0x1 ;  /* 0xffffffffff087424 */ /* 0x008fe200078e00ff */
[----:B-1----:R-:W-:Y:S01]  /*c690*/  IADD3 R12, P1, PT, R72, R116, RZ ;  /* 0x00000074480c7210 */ /* 0x002fe20007f3e0ff */
[----:B------:R-:W-:Y:S04]  /*c6a0*/  BSSY.RECONVERGENT B1, `(.L_x_127) ;  /* 0x00001a1000017945 */ /* 0x000fe80003800200 */
[----:B------:R-:W-:Y:S01]  /*c6b0*/  IMAD.X R13, R73, 0x1, R117, P1 ;  /* 0x00000001490d7824 */ /* 0x000fe200008e0675 */
[-C--:B--2---:R-:W-:Y:S02]  /*c6c0*/  SHF.L.U32 R8, R8, R5.reuse, RZ ;  /* 0x0000000508087219 */ /* 0x084fe400000006ff */
[----:B------:R-:W-:-:S02]  /*c6d0*/  SHF.L.U32 R4, R4, R5, RZ ;  /* 0x0000000504047219 */ /* 0x000fc400000006ff */
[----:B------:R-:W-:Y:S02]  /*c6e0*/  LOP3.LUT R9, R7, R8, RZ, 0x30, !PT ;  /* 0x0000000807097212 */ /* 0x000fe400078e30ff */
[----:B------:R-:W-:-:S03]  /*c6f0*/  SHF.R.U32.HI R5, RZ, R5, R7 ;  /* 0x00000005ff057219 */ /* 0x000fc60000011607 */
[----:B------:R-:W-:Y:S01]  /*c700*/  IMAD.IADD R4, R4, 0x1, R9 ;  /* 0x0000000104047824 */ /* 0x000fe200078e0209 */
[----:B------:R-:W-:-:S03]  /*c710*/  LEA R5, R5, 0x40, 0x6 ;  /* 0x0000004005057811 */ /* 0x000fc600078e30ff */
[----:B------:R-:W-:-:S05]  /*c720*/  IMAD.SHL.U32 R4, R4, 0x40, RZ ;  /* 0x0000004004047824 */ /* 0x000fca00078e00ff */
[----:B------:R-:W-:-:S13]  /*c730*/  ISETP.GT.AND P0, PT, R5, R4, PT ;  /* 0x000000040500720c */ /* 0x000fda0003f04270 */
[----:B------:R-:W-:Y:S05]  /*c740*/  @!P0 BRA `(.L_x_128) ;  /* 0x0000001400e88947 */ /* 0x000fea0003800000 */
        /* <DEDUP_REMOVED lines=28> */
.L_x_130:
[----:B------:R-:W-:Y:S01]  /*c910*/  IMAD.MOV.U32 R98, RZ, RZ, R16 ;  /* 0x000000ffff627224 */ /* 0x000fe200078e0010 */
[----:B------:R-:W-:Y:S01]  /*c920*/  MOV R103, R92 ;  /* 0x0000005c00677202 */ /* 0x000fe20000000f00 */
[----:B------:R-:W-:Y:S01]  /*c930*/  IMAD.MOV.U32 R97, RZ, RZ, R17 ;  /* 0x000000ffff617224 */ /* 0x000fe200078e0011 */
[----:B------:R-:W-:Y:S02]  /*c940*/  MOV R106, R91 ;  /* 0x0000005b006a7202 */ /* 0x000fe40000000f00 */
[----:B------:R-:W-:Y:S02]  /*c950*/  MOV R104, 0xc970 ;  /* 0x0000c97000687802 */ /* 0x000fe40000000f00 */
[----:B-----5:R-:W-:Y:S05]  /*c960*/  CALL.REL.NOINC `($__internal_0_$__cuda_sm20_div_u64) ;  /* 0x000000e800007944 */ /* 0x020fea0003c00000 */
[-C--:B------:R-:W-:Y:S02]  /*c970*/  IADD3 R7, P0, PT, RZ, -R99.reuse, RZ ;  /* 0x80000063ff077210 */ /* 0x080fe40007f1e0ff */
[----:B------:R-:W-:Y:S02]  /*c980*/  MOV R14, R99 ;  /* 0x00000063000e7202 */ /* 0x000fe40000000f00 */
[----:B------:R-:W-:Y:S01]  /*c990*/  IADD3.X R9, PT, PT, RZ, ~R98, RZ, P0, !PT ;  /* 0x80000062ff097210 */ /* 0x000fe200007fe4ff */
[----:B------:R-:W-:-:S04]  /*c9a0*/  IMAD.WIDE.U32 R18, R92, R7, R16 ;  /* 0x000000075c127225 */ /* 0x000fc800078e0010 */
[----:B------:R-:W-:-:S04]  /*c9b0*/  IMAD R8, R9, R92, RZ ;  /* 0x0000005c09087224 */ /* 0x000fc800078e02ff */
[----:B------:R-:W-:Y:S01]  /*c9c0*/  IMAD R7, R91, R7, R8 ;  /* 0x000000075b077224 */ /* 0x000fe200078e0208 */
[----:B------:R-:W-:-:S04]  /*c9d0*/  MOV R8, R18 ;  /* 0x0000001200087202 */ /* 0x000fc80000000f00 */
[----:B------:R-:W-:Y:S02]  /*c9e0*/  IADD3 R7, PT, PT, R7, R19, RZ ;  /* 0x0000001307077210 */ /* 0x000fe40007ffe0ff */
.L_x_131:
[----:B------:R-:W-:Y:S05]  /*c9f0*/  BSYNC.RECONVERGENT B0 ;  /* 0x0000000000007941 */ /* 0x000fea0003800200 */
.L_x_129:
        /* <DEDUP_REMOVED lines=35> */
.L_x_133:
[----:B------:R-:W-:Y:S01]  /*cc30*/  IMAD.MOV.U32 R103, RZ, RZ, R7 ;  /* 0x000000ffff677224 */ /* 0x000fe200078e0007 */
[----:B------:R-:W-:Y:S01]  /*cc40*/  MOV R102, R92 ;  /* 0x0000005c00667202 */ /* 0x000fe20000000f00 */
[----:B------:R-:W-:Y:S01]  /*cc50*/  IMAD.MOV.U32 R101, RZ, RZ, R8 ;  /* 0x000000ffff657224 */ /* 0x000fe200078e0008 */
[----:B------:R-:W-:Y:S02]  /*cc60*/  MOV R99, R91 ;  /* 0x0000005b00637202 */ /* 0x000fe40000000f00 */
[----:B------:R-:W-:Y:S02]  /*cc70*/  MOV R100, 0xcc90 ;  /* 0x0000cc9000647802 */ /* 0x000fe40000000f00 */
[----:B----45:R-:W-:Y:S05]  /*cc80*/  CALL.REL.NOINC `($__internal_1_$__cuda_sm20_rem_u64) ;  /* 0x000000e8004c7944 */ /* 0x030fea0003c00000 */
.L_x_134:
[----:B------:R-:W-:Y:S05]  /*cc90*/  BSYNC.RECONVERGENT B0 ;  /* 0x0000000000007941 */ /* 0x000fea0003800200 */
.L_x_132:
[----:B------:R-:W1:Y:S01]  /*cca0*/  LDCU UR4, c[0x0][0x384] ;  /* 0x00007080ff0477ac */ /* 0x000e620008000800 */
[--C-:B------:R-:W-:Y:S02]  /*ccb0*/  SHF.R.U64 R15, R104, 0x3, R105.reuse ;  /* 0x00000003680f7819 */ /* 0x100fe40000001269 */
[----:B------:R-:W-:Y:S02]  /*ccc0*/  SHF.R.U32.HI R16, RZ, 0x3, R105 ;  /* 0x00000003ff107819 */ /* 0x000fe40000011669 */
[----:B------:R-:W-:Y:S02]  /*ccd0*/  ISETP.LE.U32.AND P1, PT, R14, R15, PT ;  /* 0x0000000f0e00720c */ /* 0x000fe40003f23070 */
[----:B-1----:R-:W-:-:S04]  /*cce0*/  ISETP.LT.AND P0, PT, R0, UR4, !P0 ;  /* 0x0000000400007c0c */ /* 0x002fc8000c701270 */
[----:B------:R-:W-:-:S13]  /*ccf0*/  ISETP.LE.U32.AND.EX P0, PT, R9, R16, P0, P1 ;  /* 0x000000100900720c */ /* 0x000fda0000703110 */
        /* <DEDUP_REMOVED lines=31> */
.L_x_136:
        /* <DEDUP_REMOVED lines=13> */
.L_x_137:
[----:B------:R-:W-:Y:S05]  /*cfc0*/  BSYNC.RECONVERGENT B0 ;  /* 0x0000000000007941 */ /* 0x000fea0003800200 */
.L_x_135:
[----:B------:R-:W1:Y:S01]  /*cfd0*/  LDCU.64 UR4, c[0x0][0x380] ;  /* 0x00007000ff0477ac */ /* 0x000e620008000a00 */
[----:B------:R-:W-:Y:S01]  /*cfe0*/  VIADD R9, R95, 0x11 ;  /* 0x000000115f097836 */ /* 0x000fe20000000000 */
[--C-:B------:R-:W-:Y:S02]  /*cff0*/  SHF.R.U64 R19, R18, 0x3, R17.reuse ;  /* 0x0000000312137819 */ /* 0x100fe40000001211 */
[----:B------:R-:W-:Y:S02]  /*d000*/  SHF.R.U32.HI R18, RZ, 0x3, R17 ;  /* 0x00000003ff127819 */ /* 0x000fe40000011611 */
[----:B------:R-:W-:Y:S02]  /*d010*/  ISETP.LE.U32.AND P1, PT, R16, R19, PT ;  /* 0x000000131000720c */ /* 0x000fe40003f23070 */
[----:B-1----:R-:W-:Y:S02]  /*d020*/  ISETP.GE.AND P0, PT, R9, UR4, PT ;  /* 0x0000000409007c0c */ /* 0x002fe4000bf06270 */
[----:B------:R-:W-:-:S02]  /*d030*/  SHF.R.S32.HI R9, RZ, 0x1f, R16 ;  /* 0x0000001fff097819 */ /* 0x000fc40000011410 */
        /* <DEDUP_REMOVED lines=29> */
.L_x_139:
[----:B------:R-:W-:Y:S01]  /*d210*/  IMAD.MOV.U32 R103, RZ, RZ, R7 ;  /* 0x000000ffff677224 */ /* 0x000fe200078e0007 */
[----:B------:R-:W-:Y:S01]  /*d220*/  MOV R102, R92 ;  /* 0x0000005c00667202 */ /* 0x000fe20000000f00 */
[----:B------:R-:W-:Y:S01]  /*d230*/  IMAD.MOV.U32 R101, RZ, RZ, R8 ;  /* 0x000000ffff657224 */ /* 0x000fe200078e0008 */
[----:B------:R-:W-:Y:S02]  /*d240*/  MOV R99, R91 ;  /* 0x0000005b00637202 */ /* 0x000fe40000000f00 */
[----:B------:R-:W-:Y:S02]  /*d250*/  MOV R100, 0xd270 ;  /* 0x0000d27000647802 */ /* 0x000fe40000000f00 */
[----:B----45:R-:W-:Y:S05]  /*d260*/  CALL.REL.NOINC `($__internal_1_$__cuda_sm20_rem_u64) ;  /* 0x000000e000d47944 */ /* 0x030fea0003c00000 */
.L_x_140:
[----:B------:R-:W-:Y:S05]  /*d270*/  BSYNC.RECONVERGENT B0 ;  /* 0x0000000000007941 */ /* 0x000fea0003800200 */
.L_x_138:
        /* <DEDUP_REMOVED lines=39> */
.L_x_142:
        /* <DEDUP_REMOVED lines=13> */
.L_x_143:
[----:B------:R-:W-:Y:S05]  /*d5c0*/  BSYNC.RECONVERGENT B0 ;  /* 0x0000000000007941 */ /* 0x000fea0003800200 */
.L_x_141:
        /* <DEDUP_REMOVED lines=36> */
.L_x_145:
[----:B------:R-:W-:Y:S01]  /*d810*/  IMAD.MOV.U32 R103, RZ, RZ, R7 ;  /* 0x000000ffff677224 */ /* 0x000fe200078e0007 */
[----:B------:R-:W-:Y:S01]  /*d820*/  MOV R102, R92 ;  /* 0x0000005c00667202 */ /* 0x000fe20000000f00 */
[----:B------:R-:W-:Y:S01]  /*d830*/  IMAD.MOV.U32 R101, RZ, RZ, R8 ;  /* 0x000000ffff657224 */ /* 0x000fe200078e0008 */
[----:B------:R-:W-:Y:S02]  /*d840*/  MOV R99, R91 ;  /* 0x0000005b00637202 */ /* 0x000fe40000000f00 */
[----:B------:R-:W-:Y:S02]  /*d850*/  MOV R100, 0xd870 ;  /* 0x0000d87000647802 */ /* 0x000fe40000000f00 */
[----:B----45:R-:W-:Y:S05]  /*d860*/  CALL.REL.NOINC `($__internal_1_$__cuda_sm20_rem_u64) ;  /* 0x000000dc00547944 */ /* 0x030fea0003c00000 */
.L_x_146:
[----:B------:R-:W-:Y:S05]  /*d870*/  BSYNC.RECONVERGENT B0 ;  /* 0x0000000000007941 */ /* 0x000fea0003800200 */
.L_x_144:
        /* <DEDUP_REMOVED lines=39> */
.L_x_148:
        /* <DEDUP_REMOVED lines=13> */
.L_x_149:
[----:B------:R-:W-:Y:S05]  /*dbc0*/  BSYNC.RECONVERGENT B0 ;  /* 0x0000000000007941 */ /* 0x000fea0003800200 */
.L_x_147:
        /* <DEDUP_REMOVED lines=36> */
.L_x_151:
[----:B------:R-:W-:Y:S01]  /*de10*/  IMAD.MOV.U32 R102, RZ, RZ, R92 ;  /* 0x000000ffff667224 */ /* 0x000fe200078e005c */
[----:B------:R-:W-:Y:S02]  /*de20*/  MOV R99, R91 ;  /* 0x0000005b00637202 */ /* 0x000fe40000000f00 */
[----:B------:R-:W-:Y:S02]  /*de30*/  MOV R100, 0xde50 ;  /* 0x0000de5000647802 */ /* 0x000fe40000000f00 */
[----:B----45:R-:W-:Y:S05]  /*de40*/  CALL.REL.NOINC `($__internal_1_$__cuda_sm20_rem_u64) ;  /* 0x000000d400dc7944 */ /* 0x030fea0003c00000 */
.L_x_152:
[----:B------:R-:W-:Y:S05]  /*de50*/  BSYNC.RECONVERGENT B0 ;  /* 0x0000000000007941 */ /* 0x000fea0003800200 */
.L_x_150:
        /* <DEDUP_REMOVED lines=9> */
.L_x_128:
[----:B------:R-:W1:Y:S01]  /*def0*/  LDCU UR4, c[0x0][0x380] ;  /* 0x00007000ff0477ac */ /* 0x000e620008000800 */
[C---:B------:R-:W-:Y:S01]  /*df00*/  VIADD R7, R95.reuse, 0x11 ;  /* 0x000000115f077836 */ /* 0x040fe20000000000 */
[----:B------:R-:W-:Y:S02]  /*df10*/  ISETP.GE.AND P1, PT, R0, UR9, PT ;  /* 0x0000000900007c0c */ /* 0x000fe4000bf26270 */
[----:B------:R-:W-:Y:S02]  /*df20*/  IADD3 R16, P2, PT, R70, R12, RZ ;  /* 0x0000000c46107210 */ /* 0x000fe40007f5e0ff */
[----:B------:R-:W-:Y:S01]  /*df30*/  ISETP.GE.AND P0, PT, R94, UR9, PT ;  /* 0x000000095e007c0c */ /* 0x000fe2000bf06270 */
[----:B------:R-:W-:Y:S02]  /*df40*/  VIADD R8, R95, 0x12 ;  /* 0x000000125f087836 */ /* 0x000fe40000000000 */
[----:B------:R-:W-:Y:S01]  /*df50*/  IMAD.X R17, R71, 0x1, R13, P2 ;  /* 0x0000000147117824 */ /* 0x000fe200010e060d */
[----:B-1----:R-:W-:-:S02]  /*df60*/  ISETP.LT.AND P3, PT, R7, UR4, !P1 ;  /* 0x0000000407007c0c */ /* 0x002fc4000cf61270 */
[----:B------:R-:W-:Y:S02]  /*df70*/  ISETP.LT.AND P4, PT, R7, UR4, !P0 ;  /* 0x0000000407007c0c */ /* 0x000fe4000c781270 */
[----:B------:R-:W-:Y:S01]  /*df80*/  IADD3 R14, P2, PT, R70, R16, RZ ;  /* 0x00000010460e7210 */ /* 0x000fe20007f5e0ff */
[----:B------:R-:W-:-:S08]  /*df90*/  VIADD R7, R95, 0x13 ;  /* 0x000000135f077836 */ /* 0x000fd00000000000 */
[----:B------:R1:W4:Y:S01]  /*dfa0*/  @P3 LDG.E.LTC128B.64 R82, desc[UR22][R16.64+0x100] ;  /* 0x0001001610523981 */ /* 0x000322000c1e1b20 */
[----:B------:R-:W-:Y:S01]  /*dfb0*/  ISETP.LT.AND P3, PT, R8, UR4, !P0 ;  /* 0x0000000408007c0c */ /* 0x000fe2000c761270 */
[----:B------:R-:W-:Y:S01]  /*dfc0*/  IMAD.X R15, R71, 0x1, R17, P2 ;  /* 0x00000001470f7824 */ /* 0x000fe200010e0611 */
[C---:B------:R-:W-:Y:S01]  /*dfd0*/  ISETP.LT.AND P6, PT, R6.reuse, UR4, !P0 ;  /* 0x0000000406007c0c */ /* 0x040fe2000c7c1270 */
[----:B------:R1:W4:Y:S01]  /*dfe0*/  @P4 LDG.E.LTC128B.64 R84, desc[UR22][R16.64] ;  /* 0x0000001610544981 */ /* 0x000322000c1e1b20 */
[----:B------:R-:W-:Y:S02]  /*dff0*/  ISETP.LT.AND P4, PT, R6, UR4, !P1 ;  /* 0x0000000406007c0c */ /* 0x000fe4000cf81270 */
[----:B------:R-:W-:Y:S02]  /*e000*/  ISETP.LT.AND P2, PT, R8, UR4, !P1 ;  /* 0x0000000408007c0c */ /* 0x000fe4000cf41270 */
[C---:B------:R-:W-:Y:S02]  /*e010*/  ISETP.LT.AND P0, PT, R7.reuse, UR4, !P0 ;  /* 0x0000000407007c0c */ /* 0x040fe4000c701270 */
[----:B------:R-:W-:-:S03]  /*e020*/  ISETP.LT.AND P1, PT, R7, UR4, !P1 ;  /* 0x0000000407007c0c */ /* 0x000fc6000cf21270 */
[----:B------:R1:W4:Y:S01]  /*e030*/  @P3 LDG.E.LTC128B.64 R80, desc[UR22][R14.64] ;  /* 0x000000160e503981 */ /* 0x000322000c1e1b20 */
[----:B------:R-:W-:-:S03]  /*e040*/  IADD3 R8, P3, PT, R70, R14, RZ ;  /* 0x0000000e46087210 */ /* 0x000fc60007f7e0ff */
[----:B------:R1:W4:Y:S02]  /*e050*/  @P6 LDG.E.LTC128B.64 R88, desc[UR22][R12.64] ;  /* 0x000000160c586981 */ /* 0x000324000c1e1b20 */
[----:B------:R-:W-:Y:S02]  /*e060*/  IMAD.X R9, R71, 0x1, R15, P3 ;  /* 0x0000000147097824 */ /* 0x000fe400018e060f */
[----:B------:R1:W4:Y:S04]  /*e070*/  @P4 LDG.E.LTC128B.64 R86, desc[UR22][R12.64+0x100] ;  /* 0x000100160c564981 */ /* 0x000328000c1e1b20 */
[----:B------:R1:W4:Y:S04]  /*e080*/  @P2 LDG.E.LTC128B.64 R78, desc[UR22][R14.64+0x100] ;  /* 0x000100160e4e2981 */ /* 0x000328000c1e1b20 */
[----:B------:R1:W4:Y:S04]  /*e090*/  @P0 LDG.E.LTC128B.64 R76, desc[UR22][R8.64] ;  /* 0x00000016084c0981 */ /* 0x000328000c1e1b20 */
[----:B------:R1:W4:Y:S02]  /*e0a0*/  @P1 LDG.E.LTC128B.64 R74, desc[UR22][R8.64+0x100] ;  /* 0x00010016084a1981 */ /* 0x000324000c1e1b20 */
.L_x_153:
[----:B------:R-:W-:Y:S05]  /*e0b0*/  BSYNC.RECONVERGENT B1 ;  /* 0x0000000000017941 */ /* 0x000fea0003800200 */
.L_x_127:
[----:B------:R-:W-:Y:S01]  /*e0c0*/  BAR.SYNC.DEFER_BLOCKING 0x0 ;  /* 0x0000000000007b1d */ /* 0x000fe20000010000 */
[----:B------:R-:W-:Y:S01]  /*e0d0*/  ISETP.GT.AND P0, PT, R5, R4, PT ;  /* 0x000000040500720c */ /* 0x000fe20003f04270 */
[----:B------:R-:W-:Y:S01]  /*e0e0*/  VIADD R7, R95, 0x18 ;  /* 0x000000185f077836 */ /* 0x000fe20000000000 */
[----:B------:R-:W-:-:S03]  /*e0f0*/  IADD3 R72, P1, PT, R72, R12, RZ ;  /* 0x0000000c48487210 */ /* 0x000fc60007f3e0ff */
[----:B------:R-:W3:Y:S01]  /*e100*/  LDCU.64 UR4, c[0x0][0x480] ;  /* 0x00009000ff0477ac */ /* 0x000ee20008000a00 */
[----:B------:R-:W-:Y:S01]  /*e110*/  BSSY.RECONVERGENT B1, `(.L_x_154) ;  /* 0x00001e3000017945 */ /* 0x000fe20003800200 */
[----:B------:R-:W-:Y:S01]  /*e120*/  IMAD.X R73, R73, 0x1, R13, P1 ;  /* 0x0000000149497824 */ /* 0x000fe200008e060d */
[----:B------:R-:W-:-:S04]  /*e130*/  DEPBAR.LE SB5, 0x6 ;  /* 0x0000d1800000791a */ /* 0x000fc80000000000 */
[----:B------:R-:W-:Y:S01]  /*e140*/  STS.128 [R93], R36 ;  /* 0x000000245d007388 */ /* 0x000fe20000000c00 */
[----:B---3--:R-:W-:-:S03]  /*e150*/  IADD3 R10, P2, PT, R10, UR4, RZ ;  /* 0x000000040a0a7c10 */ /* 0x008fc6000ff5e0ff */
[----:B------:R-:W-:Y:S01]  /*e160*/  STS.128 [R93+0x40], R40 ;  /* 0x000040285d007388 */ /* 0x000fe20000000c00 */
[----:B------:R-:W-:Y:S01]  /*e170*/  IADD3.X R11, PT, PT, R11, UR5, RZ, P2, !PT ;  /* 0x000000050b0b7c10 */ /* 0x000fe200097fe4ff */
[----:B------:R-:W-:-:S04]  /*e180*/  DEPBAR.LE SB5, 0x4 ;  /* 0x0000d1000000791a */ /* 0x000fc80000000000 */
[----:B------:R-:W-:Y:S04]  /*e190*/  STS.128 [R93+0x80], R44 ;  /* 0x0000802c5d007388 */ /* 0x000fe80000000c00 */
[----:B------:R-:W-:Y:S01]  /*e1a0*/  STS.128 [R93+0xc0], R48 ;  /* 0x0000c0305d007388 */ /* 0x000fe20000000c00 */
[----:B------:R-:W-:Y:S06]  /*e1b0*/  BAR.SYNC.DEFER_BLOCKING 0x0 ;  /* 0x0000000000007b1d */ /* 0x000fec0000010000 */
[----:B------:R-:W3:Y:S04]  /*e1c0*/  LDS.64 R28, [R96+UR6] ;  /* 0x00000006601c7984 */ /* 0x000ee80008000a00 */
[----:B------:R-:W3:Y:S04]  /*e1d0*/  LDS.64 R26, [R96+UR6+0x100] ;  /* 0x00010006601a7984 */ /* 0x000ee80008000a00 */
[----:B------:R-:W3:Y:S04]  /*e1e0*/  LDS.64 R24, [R96+UR6+0x220] ;  /* 0x0002200660187984 */ /* 0x000ee80008000a00 */
[----:B------:R-:W3:Y:S04]  /*e1f0*/  LDS.64 R22, [R96+UR6+0x320] ;  /* 0x0003200660167984 */ /* 0x000ee80008000a00 */
[----:B------:R-:W3:Y:S04]  /*e200*/  LDS.64 R20, [R96+UR6+0x440] ;  /* 0x0004400660147984 */ /* 0x000ee80008000a00 */
[----:B------:R-:W3:Y:S04]  /*e210*/  LDS.64 R18, [R96+UR6+0x540] ;  /* 0x0005400660127984 */ /* 0x000ee80008000a00 */
[----:B-1----:R-:W1:Y:S04]  /*e220*/  LDS.64 R16, [R96+UR6+0x660] ;  /* 0x0006600660107984 */ /* 0x002e680008000a00 */
[----:B--2---:R-:W2:Y:S01]  /*e230*/  LDS.64 R14, [R96+UR6+0x760] ;  /* 0x00076006600e7984 */ /* 0x004ea20008000a00 */
[----:B---3--:R-:W-:-:S02]  /*e240*/  DMUL R28, R28, R114 ;  /* 0x000000721c1c7228 */ /* 0x008fc40000000000 */
[-C--:B------:R-:W-:Y:S02]  /*e250*/  DMUL R26, R26, R114.reuse ;  /* 0x000000721a1a7228 */ /* 0x080fe40000000000 */
[----:B------:R-:W-:-:S04]  /*e260*/  DMUL R24, R24, R114 ;  /* 0x0000007218187228 */ /* 0x000fc80000000000 */
[----:B----4-:R-:W-:Y:S02]  /*e270*/  DFMA R28, R88, R112, R28 ;  /* 0x00000070581c722b */ /* 0x010fe4000000001c */
[----:B------:R-:W-:Y:S02]  /*e280*/  DMUL R22, R22, R114 ;  /* 0x0000007216167228 */ /* 0x000fe40000000000 */
[----:B------:R-:W-:Y:S02]  /*e290*/  DFMA R26, R86, R112, R26 ;  /* 0x00000070561a722b */ /* 0x000fe4000000001a */
[----:B------:R-:W-:Y:S02]  /*e2a0*/  DMUL R20, R20, R114 ;  /* 0x0000007214147228 */ /* 0x000fe40000000000 */
[----:B------:R-:W-:Y:S02]  /*e2b0*/  DFMA R24, R84, R112, R24 ;  /* 0x000000705418722b */ /* 0x000fe40000000018 */
[----:B------:R-:W-:-:S02]  /*e2c0*/  DMUL R18, R18, R114 ;  /* 0x0000007212127228 */ /* 0x000fc40000000000 */
[----:B------:R-:W-:Y:S02]  /*e2d0*/  DFMA R22, R82, R112, R22 ;  /* 0x000000705216722b */ /* 0x000fe40000000016 */
[----:B-1----:R-:W-:Y:S02]  /*e2e0*/  DMUL R16, R16, R114 ;  /* 0x0000007210107228 */ /* 0x002fe40000000000 */
[----:B------:R-:W-:Y:S02]  /*e2f0*/  DFMA R20, R80, R112, R20 ;  /* 0x000000705014722b */ /* 0x000fe40000000014 */
[----:B--2---:R-:W-:Y:S02]  /*e300*/  DMUL R14, R14, R114 ;  /* 0x000000720e0e7228 */ /* 0x004fe40000000000 */
[-C--:B------:R-:W-:Y:S02]  /*e310*/  DFMA R18, R78, R112.reuse, R18 ;  /* 0x000000704e12722b */ /* 0x080fe40000000012 */
[----:B------:R-:W-:-:S04]  /*e320*/  DFMA R16, R76, R112, R16 ;  /* 0x000000704c10722b */ /* 0x000fc80000000010 */
[----:B------:R-:W-:Y:S01]  /*e330*/  DFMA R14, R74, R112, R14 ;  /* 0x000000704a0e722b */ /* 0x000fe2000000000e */
[----:B------:R-:W-:Y:S10]  /*e340*/  @!P0 BRA `(.L_x_155) ;  /* 0x0000001800808947 */ /* 0x000ff40003800000 */
[----:B------:R-:W1:Y:S01]  /*e350*/  LDCU UR4, c[0x0][0x464] ;  /* 0x00008c80ff0477ac */ /* 0x000e620008000800 */
[----:B------:R-:W-:Y:S01]  /*e360*/  IADD3 R30, P0, PT, -R68, R10, RZ ;  /* 0x0000000a441e7210 */ /* 0x000fe20007f1e1ff */
[----:B------:R-:W-:Y:S04]  /*e370*/  BSSY.RECONVERGENT B0, `(.L_x_156) ;  /* 0x0000030000007945 */ /* 0x000fe80003800200 */
[----:B------:R-:W-:Y:S02]  /*e380*/  IMAD.X R31, R11, 0x1, ~R69, P0 ;  /* 0x000000010b1f7824 */ /* 0x000fe400000e0e45 */
[----:B-1----:R-:W-:-:S05]  /*e390*/  IMAD.U32 R33, RZ, RZ, UR4 ;  /* 0x00000004ff217e24 */ /* 0x002fca000f8e00ff */
        /* <DEDUP_REMOVED lines=11> */
[----:B-1----:R-:W-:-:S05]  /*e450*/  IMAD R9, R35, R13, RZ ;  /* 0x0000000d23097224 */ /* 0x002fca00078e02ff */
[----:B------:R-:W-:-:S05]  /*e460*/  IADD3 R9, PT, PT, -R9, RZ, RZ ;  /* 0x000000ff09097210 */ /* 0x000fca0007ffe1ff */
[----:B------:R-:W-:Y:S01]  /*e470*/  IMAD.HI.U32 R9, R35, R9, R34 ;  /* 0x0000000923097227 */ /* 0x000fe200078e0022 */
[----:B------:R-:W-:-:S05]  /*e480*/  MOV R35, RZ ;  /* 0x000000ff00237202 */ /* 0x000fca0000000f00 */
        /* <DEDUP_REMOVED lines=12> */
.L_x_157:
        /* <DEDUP_REMOVED lines=18> */
.L_x_158:
[----:B------:R-:W-:Y:S05]  /*e670*/  BSYNC.RECONVERGENT B0 ;  /* 0x0000000000007941 */ /* 0x000fea0003800200 */
.L_x_156:
        /* <DEDUP_REMOVED lines=35> */
.L_x_160:
[----:B------:R-:W2:Y:S01]  /*e8b0*/  LDCU.64 UR4, c[0x0][0x460] ;  /* 0x00008c00ff0477ac */ /* 0x000ea20008000a00 */
[----:B------:R-:W-:Y:S01]  /*e8c0*/  IMAD.MOV.U32 R103, RZ, RZ, R8 ;  /* 0x000000ffff677224 */ /* 0x000fe200078e0008 */
[----:B------:R-:W-:Y:S02]  /*e8d0*/  MOV R101, R6 ;  /* 0x0000000600657202 */ /* 0x000fe40000000f00 */
[----:B------:R-:W-:Y:S01]  /*e8e0*/  MOV R100, 0xe920 ;  /* 0x0000e92000647802 */ /* 0x000fe20000000f00 */
[----:B--2---:R-:W-:Y:S01]  /*e8f0*/  IMAD.U32 R102, RZ, RZ, UR4 ;  /* 0x00000004ff667e24 */ /* 0x004fe2000f8e00ff */
[----:B------:R-:W-:Y:S02]  /*e900*/  MOV R99, UR5 ;  /* 0x0000000500637c02 */ /* 0x000fe40008000f00 */
[----:B-1---5:R-:W-:Y:S05]  /*e910*/  CALL.REL.NOINC `($__internal_1_$__cuda_sm20_rem_u64) ;  /* 0x000000cc00287944 */ /* 0x022fea0003c00000 */
.L_x_161:
[----:B------:R-:W-:Y:S05]  /*e920*/  BSYNC.RECONVERGENT B0 ;  /* 0x0000000000007941 */ /* 0x000fea0003800200 */
.L_x_159:
        /* <DEDUP_REMOVED lines=42> */
.L_x_163:
        /* <DEDUP_REMOVED lines=17> */
.L_x_164:
[----:B------:R-:W-:Y:S05]  /*ece0*/  BSYNC.RECONVERGENT B0 ;  /* 0x0000000000007941 */ /* 0x000fea0003800200 */
.L_x_162:
        /* <DEDUP_REMOVED lines=37> */
.L_x_166:
[----:B------:R-:W2:Y:S01]  /*ef40*/  LDCU.64 UR4, c[0x0][0x460] ;  /* 0x00008c00ff0477ac */ /* 0x000ea20008000a00 */
[----:B------:R-:W-:Y:S01]  /*ef50*/  IMAD.MOV.U32 R103, RZ, RZ, R8 ;  /* 0x000000ffff677224 */ /* 0x000fe200078e0008 */
[----:B------:R-:W-:Y:S02]  /*ef60*/  MOV R101, R6 ;  /* 0x0000000600657202 */ /* 0x000fe40000000f00 */
[----:B------:R-:W-:Y:S01]  /*ef70*/  MOV R100, 0xefb0 ;  /* 0x0000efb000647802 */ /* 0x000fe20000000f00 */
[----:B--2---:R-:W-:Y:S01]  /*ef80*/  IMAD.U32 R102, RZ, RZ, UR4 ;  /* 0x00000004ff667e24 */ /* 0x004fe2000f8e00ff */
[----:B------:R-:W-:Y:S02]  /*ef90*/  MOV R99, UR5 ;  /* 0x0000000500637c02 */ /* 0x000fe40008000f00 */
[----:B-1---5:R-:W-:Y:S05]  /*efa0*/  CALL.REL.NOINC `($__internal_1_$__cuda_sm20_rem_u64) ;  /* 0x000000c400847944 */ /* 0x022fea0003c00000 */
.L_x_167:
[----:B------:R-:W-:Y:S05]  /*efb0*/  BSYNC.RECONVERGENT B0 ;  /* 0x0000000000007941 */ /* 0x000fea0003800200 */
.L_x_165:
        /* <DEDUP_REMOVED lines=18> */
[----:B------:R-:W1:Y:S01]  /*f0e0*/  LDCU UR4, c[0x0][0x460] ;  /* 0x00008c00ff0477ac */ /* 0x000e620008000800 */
[----:B--2---:R-:W-:Y:S01]  /*f0f0*/  IMAD.MOV.U32 R22, RZ, RZ, RZ ;  /* 0x000000ffff167224 */ /* 0x004fe200078e00ff */
        /* <DEDUP_REMOVED lines=15> */
[----:B------:R-:W-:Y:S02]  /*f1f0*/  ISETP.GE.U32.AND P1, PT, R22, R13, PT ;  /* 0x0000000d1600720c */ /* 0x000fe40003f26070 */
[----:B------:R-:W-:-:S11]  /*f200*/  MOV R22, RZ ;  /* 0x000000ff00167202 */ /* 0x000fd60000000f00 */
[----:B------:R-:W-:Y:S01]  /*f210*/  @P1 VIADD R12, R12, 0x1 ;  /* 0x000000010c0c1836 */ /* 0x000fe20000000000 */
[----:B------:R-:W-:-:S04]  /*f220*/  @!P0 LOP3.LUT R12, RZ, R13, RZ, 0x33, !PT ;  /* 0x0000000dff0c8212 */ /* 0x000fc800078e33ff */
[----:B------:R-:W-:-:S05]  /*f230*/  IADD3 R9, PT, PT, -R12, RZ, RZ ;  /* 0x000000ff0c097210 */ /* 0x000fca0007ffe1ff */
[----:B------:R-:W-:Y:S01]  /*f240*/  IMAD R26, R13, R9, R26 ;  /* 0x000000090d1a7224 */ /* 0x000fe200078e021a */
[----:B------:R-:W-:Y:S05]  /*f250*/  BRA `(.L_x_170) ;  /* 0x0000000000447947 */ /* 0x000fea0003800000 */
.L_x_169:
        /* <DEDUP_REMOVED lines=17> */
.L_x_170:
[----:B------:R-:W-:Y:S05]  /*f370*/  BSYNC.RECONVERGENT B0 ;  /* 0x0000000000007941 */ /* 0x000fea0003800200 */
.L_x_168:
        /* <DEDUP_REMOVED lines=37> */
.L_x_172:
[----:B------:R-:W2:Y:S01]  /*f5d0*/  LDCU.64 UR4, c[0x0][0x460] ;  /* 0x00008c00ff0477ac */ /* 0x000ea20008000a00 */
[----:B------:R-:W-:Y:S01]  /*f5e0*/  IMAD.MOV.U32 R103, RZ, RZ, R8 ;  /* 0x000000ffff677224 */ /* 0x000fe200078e0008 */
[----:B------:R-:W-:Y:S02]  /*f5f0*/  MOV R101, R6 ;  /* 0x0000000600657202 */ /* 0x000fe40000000f00 */
[----:B------:R-:W-:Y:S01]  /*f600*/  MOV R100, 0xf640 ;  /* 0x0000f64000647802 */ /* 0x000fe20000000f00 */
[----:B--2---:R-:W-:Y:S01]  /*f610*/  IMAD.U32 R102, RZ, RZ, UR4 ;  /* 0x00000004ff667e24 */ /* 0x004fe2000f8e00ff */
[----:B------:R-:W-:Y:S02]  /*f620*/  MOV R99, UR5 ;  /* 0x0000000500637c02 */ /* 0x000fe40008000f00 */
[----:B-1---5:R-:W-:Y:S05]  /*f630*/  CALL.REL.NOINC `($__internal_1_$__cuda_sm20_rem_u64) ;  /* 0x000000bc00e07944 */ /* 0x022fea0003c00000 */
.L_x_173:
[----:B------:R-:W-:Y:S05]  /*f640*/  BSYNC.RECONVERGENT B0 ;  /* 0x0000000000007941 */ /* 0x000fea0003800200 */
.L_x_171:
        /* <DEDUP_REMOVED lines=42> */
.L_x_175:
        /* <DEDUP_REMOVED lines=17> */
.L_x_176:
[----:B------:R-:W-:Y:S05]  /*fa00*/  BSYNC.RECONVERGENT B0 ;  /* 0x0000000000007941 */ /* 0x000fea0003800200 */
.L_x_174:
        /* <DEDUP_REMOVED lines=37> */
.L_x_178:
[----:B------:R-:W2:Y:S01]  /*fc60*/  LDCU.64 UR4, c[0x0][0x460] ;  /* 0x00008c00ff0477ac */ /* 0x000ea20008000a00 */
[----:B------:R-:W-:Y:S01]  /*fc70*/  MOV R100, 0xfcb0 ;  /* 0x0000fcb000647802 */ /* 0x000fe20000000f00 */
[----:B--2---:R-:W-:Y:S01]  /*fc80*/  IMAD.U32 R102, RZ, RZ, UR4 ;  /* 0x00000004ff667e24 */ /* 0x004fe2000f8e00ff */
[----:B------:R-:W-:Y:S02]  /*fc90*/  MOV R99, UR5 ;  /* 0x0000000500637c02 */ /* 0x000fe40008000f00 */
[----:B-1---5:R-:W-:Y:S05]  /*fca0*/  CALL.REL.NOINC `($__internal_1_$__cuda_sm20_rem_u64) ;  /* 0x000000b800447944 */ /* 0x022fea0003c00000 */
.L_x_179:
[----:B------:R-:W-:Y:S05]  /*fcb0*/  BSYNC.RECONVERGENT B0 ;  /* 0x0000000000007941 */ /* 0x000fea0003800200 */
.L_x_177:
        /* <DEDUP_REMOVED lines=9> */
.L_x_155:
[----:B------:R-:W1:Y:S01]  /*fd50*/  LDCU UR7, c[0x0][0x380] ;  /* 0x00007000ff0777ac */ /* 0x000e620008000800 */
[----:B------:R-:W-:Y:S01]  /*fd60*/  ISETP.GE.AND P6, PT, R94, UR9, PT ;  /* 0x000000095e007c0c */ /* 0x000fe2000bfc6270 */
[C---:B------:R-:W-:Y:S01]  /*fd70*/  VIADD R8, R95.reuse, 0x13 ;  /* 0x000000135f087836 */ /* 0x040fe20000000000 */
        /* <DEDUP_REMOVED lines=28> */
.L_x_180:
[----:B------:R-:W-:Y:S05]  /*ff40*/  BSYNC.RECONVERGENT B1 ;  /* 0x0000000000017941 */ /* 0x000fea0003800200 */
.L_x_154:
[----:B------:R-:W2:Y:S01]  /*ff50*/  LDCU.64 UR4, c[0x0][0x480] ;  /* 0x00009000ff0477ac */ /* 0x000ea20008000a00 */
[----:B------:R-:W-:Y:S01]  /*ff60*/  ISETP.GT.AND P0, PT, R5, R4, PT ;  /* 0x000000040500720c */ /* 0x000fe20003f04270 */
[----:B------:R-:W-:Y:S01]  /*ff70*/  BSSY.RECONVERGENT B1, `(.L_x_181) ;  /* 0x00001a3000017945 */ /* 0x000fe20003800200 */
[----:B--2---:R-:W-:-:S04]  /*ff80*/  IADD3 R10, P1, PT, R10, UR4, RZ ;  /* 0x000000040a0a7c10 */ /* 0x004fc8000ff3e0ff */
[----:B------:R-:W-:-:S07]  /*ff90*/  IADD3.X R11, PT, PT, R11, UR5, RZ, P1, !PT ;  /* 0x000000050b0b7c10 */ /* 0x000fce0008ffe4ff */
[----:B------:R-:W-:Y:S05]  /*ffa0*/  @!P0 BRA `(.L_x_182) ;  /* 0x0000001400fc8947 */ /* 0x000fea0003800000 */
[----:B-1-3--:R-:W-:Y:S01]  /*ffb0*/  IADD3 R14, P0, PT, -R2, R72, RZ ;  /* 0x00000048020e7210 */ /* 0x00afe20007f1e1ff */
[----:B------:R-:W-:Y:S04]  /*ffc0*/  BSSY.RECONVERGENT B0, `(.L_x_183) ;  /* 0x0000029000007945 */ /* 0x000fe80003800200 */
[----:B------:R-:W-:-:S05]  /*ffd0*/  IMAD.X R15, R73, 0x1, ~R3, P0 ;  /* 0x00000001490f7824 */ /* 0x000fca00000e0e03 */
[----:B------:R-:W-:-:S04]  /*ffe0*/  LOP3.LUT R6, R15, R91, RZ, 0xfc, !PT ;  /* 0x0000005b0f067212 */ /* 0x000fc800078efcff */
[----:B------:R-:W-:-:S13]  /*fff0*/  ISETP.NE.U32.AND P0, PT, R6, RZ, PT ;  /* 0x000000ff0600720c */ /* 0x000fda0003f05070 */
[----:B------:R-:W-:Y:S05]  /*10000*/  @P0 BRA `(.L_x_184) ;  /* 0x0000000000580947 */ /* 0x000fea0003800000 */
        /* <DEDUP_REMOVED lines=22> */
.L_x_184:
        /* <DEDUP_REMOVED lines=10> */
[----:B------:R-:W-:Y:S01]  /*10210*/  IMAD R6, R13, R92, RZ ;  /* 0x0000005c0d067224 */ /* 0x000fe200078e02ff */
[----:B------:R-:W-:-:S03]  /*10220*/  MOV R8, R16 ;  /* 0x0000001000087202 */ /* 0x000fc60000000f00 */
[----:B------:R-:W-:-:S05]  /*10230*/  IMAD R6, R91, R9, R6 ;  /* 0x000000095b067224 */ /* 0x000fca00078e0206 */
[----:B------:R-:W-:Y:S02]  /*10240*/  IADD3 R9, PT, PT, R6, R17, RZ ;  /* 0x0000001106097210 */ /* 0x000fe40007ffe0ff */
.L_x_185:
[----:B------:R-:W-:Y:S05]  /*10250*/  BSYNC.RECONVERGENT B0 ;  /* 0x0000000000007941 */ /* 0x000fea0003800200 */
.L_x_183:
        /* <DEDUP_REMOVED lines=35> */
.L_x_187:
[----:B------:R-:W-:Y:S01]  /*10490*/  IMAD.MOV.U32 R103, RZ, RZ, R9 ;  /* 0x000000ffff677224 */ /* 0x000fe200078e0009 */
[----:B------:R-:W-:Y:S01]  /*104a0*/  MOV R102, R92 ;  /* 0x0000005c00667202 */ /* 0x000fe20000000f00 */
[----:B------:R-:W-:Y:S01]  /*104b0*/  IMAD.MOV.U32 R101, RZ, RZ, R6 ;  /* 0x000000ffff657224 */ /* 0x000fe200078e0006 */
[----:B------:R-:W-:Y:S02]  /*104c0*/  MOV R99, R91 ;  /* 0x0000005b00637202 */ /* 0x000fe40000000f00 */
[----:B------:R-:W-:Y:S02]  /*104d0*/  MOV R100, 0x104f0 ;  /* 0x000104f000647802 */ /* 0x000fe40000000f00 */
[----:B----45:R-:W-:Y:S05]  /*104e0*/  CALL.REL.NOINC `($__internal_1_$__cuda_sm20_rem_u64) ;  /* 0x000000b000347944 */ /* 0x030fea0003c00000 */
.L_x_188:
[----:B------:R-:W-:Y:S05]  /*104f0*/  BSYNC.RECONVERGENT B0 ;  /* 0x0000000000007941 */ /* 0x000fea0003800200 */
.L_x_186:
        /* <DEDUP_REMOVED lines=39> */
.L_x_190:
        /* <DEDUP_REMOVED lines=14> */
.L_x_191:
[----:B------:R-:W-:Y:S05]  /*10850*/  BSYNC.RECONVERGENT B0 ;  /* 0x0000000000007941 */ /* 0x000fea0003800200 */
.L_x_189:
        /* <DEDUP_REMOVED lines=36> */
.L_x_193:
[----:B------:R-:W-:Y:S01]  /*10aa0*/  IMAD.MOV.U32 R103, RZ, RZ, R9 ;  /* 0x000000ffff677224 */ /* 0x000fe200078e0009 */
[----:B------:R-:W-:Y:S01]  /*10ab0*/  MOV R102, R92 ;  /* 0x0000005c00667202 */ /* 0x000fe20000000f00 */
[----:B------:R-:W-:Y:S01]  /*10ac0*/  IMAD.MOV.U32 R101, RZ, RZ, R6 ;  /* 0x000000ffff657224 */ /* 0x000fe200078e0006 */
[----:B------:R-:W-:Y:S02]  /*10ad0*/  MOV R99, R91 ;  /* 0x0000005b00637202 */ /* 0x000fe40000000f00 */
[----:B------:R-:W-:Y:S02]  /*10ae0*/  MOV R100, 0x10b00 ;  /* 0x00010b0000647802 */ /* 0x000fe40000000f00 */
[----:B----45:R-:W-:Y:S05]  /*10af0*/  CALL.REL.NOINC `($__internal_1_$__cuda_sm20_rem_u64) ;  /* 0x000000a800b07944 */ /* 0x030fea0003c00000 */
.L_x_194:
[----:B------:R-:W-:Y:S05]  /*10b00*/  BSYNC.RECONVERGENT B0 ;  /* 0x0000000000007941 */ /* 0x000fea0003800200 */
.L_x_192:
        /* <DEDUP_REMOVED lines=39> */
.L_x_196:
        /* <DEDUP_REMOVED lines=14> */
.L_x_197:
[----:B------:R-:W-:Y:S05]  /*10e60*/  BSYNC.RECONVERGENT B0 ;  /* 0x0000000000007941 */ /* 0x000fea0003800200 */
.L_x_195:
        /* <DEDUP_REMOVED lines=36> */
.L_x_199:
[----:B------:R-:W-:Y:S01]  /*110b0*/  IMAD.MOV.U32 R103, RZ, RZ, R9 ;  /* 0x000000ffff677224 */ /* 0x000fe200078e0009 */
[----:B------:R-:W-:Y:S01]  /*110c0*/  MOV R102, R92 ;  /* 0x0000005c00667202 */ /* 0x000fe20000000f00 */
[----:B------:R-:W-:Y:S01]  /*110d0*/  IMAD.MOV.U32 R101, RZ, RZ, R6 ;  /* 0x000000ffff657224 */ /* 0x000fe200078e0006 */
[----:B------:R-:W-:Y:S02]  /*110e0*/  MOV R99, R91 ;  /* 0x0000005b00637202 */ /* 0x000fe40000000f00 */
[----:B------:R-:W-:Y:S02]  /*110f0*/  MOV R100, 0x11110 ;  /* 0x0001111000647802 */ /* 0x000fe40000000f00 */
[----:B----45:R-:W-:Y:S05]  /*11100*/  CALL.REL.NOINC `($__internal_1_$__cuda_sm20_rem_u64) ;  /* 0x000000a4002c7944 */ /* 0x030fea0003c00000 */
.L_x_200:
[----:B------:R-:W-:Y:S05]  /*11110*/  BSYNC.RECONVERGENT B0 ;  /* 0x0000000000007941 */ /* 0x000fea0003800200 */
.L_x_198:
        /* <DEDUP_REMOVED lines=39> */
.L_x_202:
        /* <DEDUP_REMOVED lines=14> */
.L_x_203:
[----:B------:R-:W-:Y:S05]  /*11470*/  BSYNC.RECONVERGENT B0 ;  /* 0x0000000000007941 */ /* 0x000fea0003800200 */
.L_x_201:
        /* <DEDUP_REMOVED lines=36> */
.L_x_205:
[----:B------:R-:W-:Y:S01]  /*116c0*/  IMAD.MOV.U32 R102, RZ, RZ, R92 ;  /* 0x000000ffff667224 */ /* 0x000fe200078e005c */
[----:B------:R-:W-:Y:S02]  /*116d0*/  MOV R99, R91 ;  /* 0x0000005b00637202 */ /* 0x000fe40000000f00 */
[----:B------:R-:W-:Y:S02]  /*116e0*/  MOV R100, 0x11700 ;  /* 0x0001170000647802 */ /* 0x000fe40000000f00 */
[----:B----45:R-:W-:Y:S05]  /*116f0*/  CALL.REL.NOINC `($__internal_1_$__cuda_sm20_rem_u64) ;  /* 0x0000009c00b07944 */ /* 0x030fea0003c00000 */
.L_x_206:
[----:B------:R-:W-:Y:S05]  /*11700*/  BSYNC.RECONVERGENT B0 ;  /* 0x0000000000007941 */ /* 0x000fea0003800200 */
.L_x_204:
        /* <DEDUP_REMOVED lines=9> */
.L_x_182:
[----:B------:R-:W2:Y:S01]  /*117a0*/  LDCU UR4, c[0x0][0x380] ;  /* 0x00007000ff0477ac */ /* 0x000ea20008000800 */
[----:B------:R-:W-:Y:S01]  /*117b0*/  ISETP.GE.AND P0, PT, R94, UR9, PT ;  /* 0x000000095e007c0c */ /* 0x000fe2000bf06270 */
[----:B------:R-:W-:Y:S01]  /*117c0*/  VIADD R2, R95, 0x19 ;  /* 0x000000195f027836 */ /* 0x000fe20000000000 */
[----:B------:R-:W-:Y:S02]  /*117d0*/  ISETP.GE.AND P1, PT, R0, UR9, PT ;  /* 0x0000000900007c0c */ /* 0x000fe4000bf26270 */
[C---:B--2---:R-:W-:Y:S02]  /*117e0*/  ISETP.LT.AND P3, PT, R7.reuse, UR4, !P0 ;  /* 0x0000000407007c0c */ /* 0x044fe4000c761270 */
[----:B------:R-:W-:Y:S02]  /*117f0*/  ISETP.LT.AND P4, PT, R7, UR4, !P1 ;  /* 0x0000000407007c0c */ /* 0x000fe4000cf81270 */
[C---:B------:R-:W-:Y:S02]  /*11800*/  ISETP.LT.AND P2, PT, R2.reuse, UR4, !P0 ;  /* 0x0000000402007c0c */ /* 0x040fe4000c741270 */
[----:B------:R-:W-:-:S07]  /*11810*/  ISETP.LT.AND P6, PT, R2, UR4, !P1 ;  /* 0x0000000402007c0c */ /* 0x000fce000cfc1270 */
[--C-:B---3--:R-:W-:Y:S02]  /*11820*/  @P3 IMAD.MOV.U32 R8, RZ, RZ, R72.reuse ;  /* 0x000000ffff083224 */ /* 0x108fe400078e0048 */
[----:B------:R-:W-:Y:S02]  /*11830*/  @P3 IMAD.MOV.U32 R9, RZ, RZ, R73 ;  /* 0x000000ffff093224 */ /* 0x000fe400078e0049 */
[----:B-1----:R-:W-:-:S03]  /*11840*/  @P4 IMAD.MOV.U32 R14, RZ, RZ, R72 ;  /* 0x000000ffff0e4224 */ /* 0x002fc600078e0048 */
[----:B------:R1:W4:Y:S01]  /*11850*/  @P3 LDG.E.LTC128B.64 R88, desc[UR22][R8.64] ;  /* 0x0000001608583981 */ /* 0x000322000c1e1b20 */
[----:B------:R-:W-:Y:S01]  /*11860*/  IADD3 R12, P3, PT, R70, R72, RZ ;  /* 0x00000048460c7210 */ /* 0x000fe20007f7e0ff */
[--C-:B------:R-:W-:Y:S02]  /*11870*/  @P4 IMAD.MOV.U32 R15, RZ, RZ, R73.reuse ;  /* 0x000000ffff0f4224 */ /* 0x100fe400078e0049 */
[----:B------:R-:W-:Y:S02]  /*11880*/  VIADD R2, R95, 0x1a ;  /* 0x0000001a5f027836 */ /* 0x000fe40000000000 */
[----:B------:R-:W-:Y:S01]  /*11890*/  IMAD.X R13, R71, 0x1, R73, P3 ;  /* 0x00000001470d7824 */ /* 0x000fe200018e0649 */
[----:B------:R2:W4:Y:S02]  /*118a0*/  @P4 LDG.E.LTC128B.64 R86, desc[UR22][R14.64+0x100] ;  /* 0x000100160e564981 */ /* 0x000524000c1e1b20 */
[C---:B------:R-:W-:Y:S02]  /*118b0*/  ISETP.LT.AND P4, PT, R2.reuse, UR4, !P0 ;  /* 0x0000000402007c0c */ /* 0x040fe4000c781270 */
[----:B------:R-:W-:Y:S01]  /*118c0*/  ISETP.LT.AND P3, PT, R2, UR4, !P1 ;  /* 0x0000000402007c0c */ /* 0x000fe2000cf61270 */
[----:B------:R-:W-:Y:S01]  /*118d0*/  VIADD R2, R95, 0x1b ;  /* 0x0000001b5f027836 */ /* 0x000fe20000000000 */
[----:B------:R2:W4:Y:S04]  /*118e0*/  @P2 LDG.E.LTC128B.64 R84, desc[UR22][R12.64] ;  /* 0x000000160c542981 */ /* 0x000528000c1e1b20 */
[C---:B------:R-:W-:Y:S01]  /*118f0*/  ISETP.LT.AND P0, PT, R2.reuse, UR4, !P0 ;  /* 0x0000000402007c0c */ /* 0x040fe2000c701270 */
[----:B------:R2:W4:Y:S01]  /*11900*/  @P6 LDG.E.LTC128B.64 R82, desc[UR22][R12.64+0x100] ;  /* 0x000100160c526981 */ /* 0x000522000c1e1b20 */
[----:B------:R-:W-:-:S02]  /*11910*/  ISETP.LT.AND P1, PT, R2, UR4, !P1 ;  /* 0x0000000402007c0c */ /* 0x000fc4000cf21270 */
[----:B-1----:R-:W-:-:S05]  /*11920*/  IADD3 R8, P2, PT, R70, R12, RZ ;  /* 0x0000000c46087210 */ /* 0x002fca0007f5e0ff */
[----:B------:R-:W-:Y:S01]  /*11930*/  IMAD.X R9, R71, 0x1, R13, P2 ;  /* 0x0000000147097824 */ /* 0x000fe200010e060d */
[----:B------:R-:W-:-:S04]  /*11940*/  IADD3 R70, P2, PT, R70, R8, RZ ;  /* 0x0000000846467210 */ /* 0x000fc80007f5e0ff */
[----:B------:R2:W4:Y:S01]  /*11950*/  @P4 LDG.E.LTC128B.64 R80, desc[UR22][R8.64] ;  /* 0x0000001608504981 */ /* 0x000522000c1e1b20 */
[----:B------:R-:W-:-:S03]  /*11960*/  IMAD.X R71, R71, 0x1, R9, P2 ;  /* 0x0000000147477824 */ /* 0x000fc600010e0609 */
[----:B------:R2:W4:Y:S04]  /*11970*/  @P3 LDG.E.LTC128B.64 R78, desc[UR22][R8.64+0x100] ;  /* 0x00010016084e3981 */ /* 0x000528000c1e1b20 */
[----:B------:R2:W4:Y:S04]  /*11980*/  @P0 LDG.E.LTC128B.64 R76, desc[UR22][R70.64] ;  /* 0x00000016464c0981 */ /* 0x000528000c1e1b20 */
[----:B------:R2:W4:Y:S02]  /*11990*/  @P1 LDG.E.LTC128B.64 R74, desc[UR22][R70.64+0x100] ;  /* 0x00010016464a1981 */ /* 0x000524000c1e1b20 */
.L_x_207:
[----:B------:R-:W-:Y:S05]  /*119a0*/  BSYNC.RECONVERGENT B1 ;  /* 0x0000000000017941 */ /* 0x000fea0003800200 */
.L_x_181:
[----:B------:R-:W-:Y:S01]  /*119b0*/  BAR.SYNC.DEFER_BLOCKING 0x0 ;  /* 0x0000000000007b1d */ /* 0x000fe20000010000 */
[----:B------:R-:W-:-:S05]  /*119c0*/  ISETP.GT.AND P0, PT, R5, R4, PT ;  /* 0x000000040500720c */ /* 0x000fca0003f04270 */
[----:B-----5:R-:W-:Y:S04]  /*119d0*/  STS.128 [R93], R64 ;  /* 0x000000405d007388 */ /* 0x020fe80000000c00 */
[----:B------:R-:W-:Y:S04]  /*119e0*/  STS.128 [R93+0x40], R60 ;  /* 0x0000403c5d007388 */ /* 0x000fe80000000c00 */
[----:B------:R-:W-:Y:S04]  /*119f0*/  STS.128 [R93+0x80], R56 ;  /* 0x000080385d007388 */ /* 0x000fe80000000c00 */
[----:B------:R-:W-:Y:S01]  /*11a00*/  STS.128 [R93+0xc0], R52 ;  /* 0x0000c0345d007388 */ /* 0x000fe20000000c00 */
[----:B------:R-:W-:Y:S06]  /*11a10*/  BAR.SYNC.DEFER_BLOCKING 0x0 ;  /* 0x0000000000007b1d */ /* 0x000fec0000010000 */
[----:B------:R-:W3:Y:S04]  /*11a20*/  LDS.64 R18, [R96+UR6+0x440] ;  /* 0x0004400660127984 */ /* 0x000ee80008000a00 */
[----:B------:R-:W3:Y:S04]  /*11a30*/  LDS.64 R20, [R96+UR6] ;  /* 0x0000000660147984 */ /* 0x000ee80008000a00 */
[----:B--2---:R-:W2:Y:S04]  /*11a40*/  LDS.64 R8, [R96+UR6+0x100] ;  /* 0x0001000660087984 */ /* 0x004ea80008000a00 */
[----:B-1----:R-:W1:Y:S04]  /*11a50*/  LDS.64 R12, [R96+UR6+0x220] ;  /* 0x00022006600c7984 */ /* 0x002e680008000a00 */
[----:B------:R-:W1:Y:S04]  /*11a60*/  LDS.64 R14, [R96+UR6+0x320] ;  /* 0x00032006600e7984 */ /* 0x000e680008000a00 */
[----:B------:R-:W1:Y:S04]  /*11a70*/  LDS.64 R16, [R96+UR6+0x540] ;  /* 0x0005400660107984 */ /* 0x000e680008000a00 */
[----:B------:R-:W1:Y:S04]  /*11a80*/  LDS.64 R2, [R96+UR6+0x660] ;  /* 0x0006600660027984 */ /* 0x000e680008000a00 */
[----:B------:R-:W1:Y:S01]  /*11a90*/  LDS.64 R22, [R96+UR6+0x760] ;  /* 0x0007600660167984 */ /* 0x000e620008000a00 */
[----:B---3--:R-:W-:-:S02]  /*11aa0*/  DMUL R18, R18, R114 ;  /* 0x0000007212127228 */ /* 0x008fc40000000000 */
[-C--:B------:R-:W-:Y:S02]  /*11ab0*/  DMUL R20, R20, R114.reuse ;  /* 0x0000007214147228 */ /* 0x080fe40000000000 */
[----:B--2---:R-:W-:-:S04]  /*11ac0*/  DMUL R8, R8, R114 ;  /* 0x0000007208087228 */ /* 0x004fc80000000000 */
[----:B----4-:R-:W-:Y:S02]  /*11ad0*/  DFMA R4, R80, R112, R18 ;  /* 0x000000705004722b */ /* 0x010fe40000000012 */
[----:B-1----:R-:W-:Y:S02]  /*11ae0*/  DMUL R12, R12, R114 ;  /* 0x000000720c0c7228 */ /* 0x002fe40000000000 */
        /* <DEDUP_REMOVED lines=31> */
[----:B------:R-:W-:Y:S01]  /*11ce0*/  IMAD.HI.U32 R6, R3, R22, RZ ;  /* 0x0000001603067227 */ /* 0x000fe200078e00ff */
[----:B------:R-:W-:-:S04]  /*11cf0*/  MOV R3, RZ ;  /* 0x000000ff00037202 */ /* 0x000fc80000000f00 */
        /* <DEDUP_REMOVED lines=11> */
.L_x_210:
[----:B------:R-:W1:Y:S01]  /*11db0*/  LDCU.64 UR4, c[0x0][0x460] ;  /* 0x00008c00ff0477ac */ /* 0x000e620008000a00 */
[----:B------:R-:W-:Y:S01]  /*11dc0*/  IMAD.MOV.U32 R98, RZ, RZ, R22 ;  /* 0x000000ffff627224 */ /* 0x000fe200078e0016 */
[----:B------:R-:W-:Y:S02]  /*11dd0*/  MOV R97, R23 ;  /* 0x0000001700617202 */ /* 0x000fe40000000f00 */
[----:B------:R-:W-:Y:S01]  /*11de0*/  MOV R104, 0x11e20 ;  /* 0x00011e2000687802 */ /* 0x000fe20000000f00 */
[----:B-1----:R-:W-:Y:S01]  /*11df0*/  IMAD.U32 R103, RZ, RZ, UR4 ;  /* 0x00000004ff677e24 */ /* 0x002fe2000f8e00ff */
[----:B------:R-:W-:Y:S02]  /*11e00*/  MOV R106, UR5 ;  /* 0x00000005006a7c02 */ /* 0x000fe40008000f00 */
[----:B------:R-:W-:Y:S05]  /*11e10*/  CALL.REL.NOINC `($__internal_0_$__cuda_sm20_div_u64) ;  /* 0x0000009000d47944 */ /* 0x000fea0003c00000 */
        /* <DEDUP_REMOVED lines=11> */
.L_x_211:
[----:B------:R-:W-:Y:S05]  /*11ed0*/  BSYNC.RECONVERGENT B0 ;  /* 0x0000000000007941 */ /* 0x000fea0003800200 */
.L_x_209:
[----:B------:R-:W1:Y:S01]  /*11ee0*/  LDCU.64 UR4, c[0x0][0x380] ;  /* 0x00007000ff0477ac */ /* 0x000e620008000a00 */
[--C-:B------:R-:W-:Y:S01]  /*11ef0*/  SHF.R.U64 R29, R24, 0x3, R3.reuse ;  /* 0x00000003181d7819 */ /* 0x100fe20000001203 */
[----:B------:R-:W-:Y:S01]  /*11f00*/  BSSY.RECONVERGENT B0, `(.L_x_212) ;  /* 0x0000028000007945 */ /* 0x000fe20003800200 */
[----:B------:R-:W-:Y:S02]  /*11f10*/  SHF.R.U32.HI R2, RZ, 0x3, R3 ;  /* 0x00000003ff027819 */ /* 0x000fe40000011603 */
[----:B------:R-:W-:Y:S02]  /*11f20*/  ISETP.LE.U32.AND P2, PT, R6, R29, PT ;  /* 0x0000001d0600720c */ /* 0x000fe40003f43070 */
[----:B-1----:R-:W-:Y:S02]  /*11f30*/  ISETP.GE.AND P0, PT, R7, UR4, PT ;  /* 0x0000000407007c0c */ /* 0x002fe4000bf06270 */
[----:B------:R-:W-:Y:S02]  /*11f40*/  SHF.R.S32.HI R7, RZ, 0x1f, R6 ;  /* 0x0000001fff077819 */ /* 0x000fe40000011406 */
        /* <DEDUP_REMOVED lines=28> */
.L_x_213:
[----:B------:R-:W2:Y:S01]  /*12110*/  LDCU.64 UR4, c[0x0][0x460] ;  /* 0x00008c00ff0477ac */ /* 0x000ea20008000a00 */
[----:B------:R-:W-:Y:S01]  /*12120*/  IMAD.MOV.U32 R103, RZ, RZ, R3 ;  /* 0x000000ffff677224 */ /* 0x000fe200078e0003 */
[----:B------:R-:W-:Y:S02]  /*12130*/  MOV R101, R2 ;  /* 0x0000000200657202 */ /* 0x000fe40000000f00 */
[----:B------:R-:W-:Y:S01]  /*12140*/  MOV R100, 0x12180 ;  /* 0x0001218000647802 */ /* 0x000fe20000000f00 */
[----:B--2---:R-:W-:Y:S01]  /*12150*/  IMAD.U32 R102, RZ, RZ, UR4 ;  /* 0x00000004ff667e24 */ /* 0x004fe2000f8e00ff */
[----:B------:R-:W-:Y:S02]  /*12160*/  MOV R99, UR5 ;  /* 0x0000000500637c02 */ /* 0x000fe40008000f00 */
[----:B-1----:R-:W-:Y:S05]  /*12170*/  CALL.REL.NOINC `($__internal_1_$__cuda_sm20_rem_u64) ;  /* 0x0000009400107944 */ /* 0x002fea0003c00000 */
.L_x_214:
[----:B------:R-:W-:Y:S05]  /*12180*/  BSYNC.RECONVERGENT B0 ;  /* 0x0000000000007941 */ /* 0x000fea0003800200 */
.L_x_212:
        /* <DEDUP_REMOVED lines=44> */
.L_x_216:
[----:B------:R-:W2:Y:S01]  /*12450*/  LDCU.64 UR4, c[0x0][0x460] ;  /* 0x00008c00ff0477ac */ /* 0x000ea20008000a00 */
[----:B------:R-:W-:Y:S01]  /*12460*/  IMAD.MOV.U32 R98, RZ, RZ, R20 ;  /* 0x000000ffff627224 */ /* 0x000fe200078e0014 */
[----:B------:R-:W-:Y:S02]  /*12470*/  MOV R97, R21 ;  /* 0x0000001500617202 */ /* 0x000fe40000000f00 */
[----:B------:R-:W-:Y:S01]  /*12480*/  MOV R104, 0x124c0 ;  /* 0x000124c000687802 */ /* 0x000fe20000000f00 */
[----:B--2---:R-:W-:Y:S01]  /*12490*/  IMAD.U32 R103, RZ, RZ, UR4 ;  /* 0x00000004ff677e24 */ /* 0x004fe2000f8e00ff */
[----:B------:R-:W-:Y:S02]  /*124a0*/  MOV R106, UR5 ;  /* 0x00000005006a7c02 */ /* 0x000fe40008000f00 */
[----:B-1----:R-:W-:Y:S05]  /*124b0*/  CALL.REL.NOINC `($__internal_0_$__cuda_sm20_div_u64) ;  /* 0x0000008c002c7944 */ /* 0x002fea0003c00000 */
        /* <DEDUP_REMOVED lines=10> */
.L_x_217:
[----:B------:R-:W-:Y:S05]  /*12560*/  BSYNC.RECONVERGENT B0 ;  /* 0x0000000000007941 */ /* 0x000fea0003800200 */
.L_x_215:
        /* <DEDUP_REMOVED lines=37> */
.L_x_219:
[----:B------:R-:W2:Y:S01]  /*127c0*/  LDCU.64 UR4, c[0x0][0x460] ;  /* 0x00008c00ff0477ac */ /* 0x000ea20008000a00 */
[----:B------:R-:W-:Y:S01]  /*127d0*/  IMAD.MOV.U32 R103, RZ, RZ, R3 ;  /* 0x000000ffff677224 */ /* 0x000fe200078e0003 */
[----:B------:R-:W-:Y:S02]  /*127e0*/  MOV R101, R2 ;  /* 0x0000000200657202 */ /* 0x000fe40000000f00 */
[----:B------:R-:W-:Y:S01]  /*127f0*/  MOV R100, 0x12830 ;  /* 0x0001283000647802 */ /* 0x000fe20000000f00 */
[----:B--2---:R-:W-:Y:S01]  /*12800*/  IMAD.U32 R102, RZ, RZ, UR4 ;  /* 0x00000004ff667e24 */ /* 0x004fe2000f8e00ff */
[----:B------:R-:W-:Y:S02]  /*12810*/  MOV R99, UR5 ;  /* 0x0000000500637c02 */ /* 0x000fe40008000f00 */
[----:B-1----:R-:W-:Y:S05]  /*12820*/  CALL.REL.NOINC `($__internal_1_$__cuda_sm20_rem_u64) ;  /* 0x0000008c00647944 */ /* 0x002fea0003c00000 */
.L_x_220:
[----:B------:R-:W-:Y:S05]  /*12830*/  BSYNC.RECONVERGENT B0 ;  /* 0x0000000000007941 */ /* 0x000fea0003800200 */
.L_x_218:
        /* <DEDUP_REMOVED lines=44> */
.L_x_222:
        /* <DEDUP_REMOVED lines=17> */
.L_x_223:
[----:B------:R-:W-:Y:S05]  /*12c10*/  BSYNC.RECONVERGENT B0 ;  /* 0x0000000000007941 */ /* 0x000fea0003800200 */
.L_x_221:
        /* <DEDUP_REMOVED lines=37> */
.L_x_225:
[----:B------:R-:W2:Y:S01]  /*12e70*/  LDCU.64 UR4, c[0x0][0x460] ;  /* 0x00008c00ff0477ac */ /* 0x000ea20008000a00 */
[----:B------:R-:W-:Y:S01]  /*12e80*/  IMAD.MOV.U32 R103, RZ, RZ, R3 ;  /* 0x000000ffff677224 */ /* 0x000fe200078e0003 */
[----:B------:R-:W-:Y:S02]  /*12e90*/  MOV R101, R2 ;  /* 0x0000000200657202 */ /* 0x000fe40000000f00 */
[----:B------:R-:W-:Y:S01]  /*12ea0*/  MOV R100, 0x12ee0 ;  /* 0x00012ee000647802 */ /* 0x000fe20000000f00 */
[----:B--2---:R-:W-:Y:S01]  /*12eb0*/  IMAD.U32 R102, RZ, RZ, UR4 ;  /* 0x00000004ff667e24 */ /* 0x004fe2000f8e00ff */
[----:B------:R-:W-:Y:S02]  /*12ec0*/  MOV R99, UR5 ;  /* 0x0000000500637c02 */ /* 0x000fe40008000f00 */
[----:B-1----:R-:W-:Y:S05]  /*12ed0*/  CALL.REL.NOINC `($__internal_1_$__cuda_sm20_rem_u64) ;  /* 0x0000008400b87944 */ /* 0x002fea0003c00000 */
.L_x_226:
[----:B------:R-:W-:Y:S05]  /*12ee0*/  BSYNC.RECONVERGENT B0 ;  /* 0x0000000000007941 */ /* 0x000fea0003800200 */
.L_x_224:
        /* <DEDUP_REMOVED lines=44> */
.L_x_228:
        /* <DEDUP_REMOVED lines=17> */
.L_x_229:
[----:B------:R-:W-:Y:S05]  /*132c0*/  BSYNC.RECONVERGENT B0 ;  /* 0x0000000000007941 */ /* 0x000fea0003800200 */
.L_x_227:
[----:B------:R-:W1:Y:S01]  /*132d0*/  LDCU.64 UR6, c[0x0][0x380] ;  /* 0x00007000ff0677ac */ /* 0x000e620008000a00 */
[----:B------:R-:W-:Y:S01]  /*132e0*/  VIADD R95, R95, 0x1b ;  /* 0x0000001b5f5f7836 */ /* 0x000fe20000000000 */
[--C-:B------:R-:W-:Y:S01]  /*132f0*/  SHF.R.U64 R7, R68, 0x3, R8.reuse ;  /* 0x0000000344077819 */ /* 0x100fe20000001208 */
[----:B------:R-:W-:Y:S01]  /*13300*/  BSSY.RECONVERGENT B0, `(.L_x_230) ;  /* 0x0000028000007945 */ /* 0x000fe20003800200 */
[----:B------:R-:W2:Y:S01]  /*13310*/  LDCU.64 UR4, c[0x0][0x468] ;  /* 0x00008d00ff0477ac */ /* 0x000ea20008000a00 */
[----:B------:R-:W-:Y:S02]  /*13320*/  SHF.R.U32.HI R8, RZ, 0x3, R8 ;  /* 0x00000003ff087819 */ /* 0x000fe40000011608 */
[----:B------:R-:W-:Y:S02]  /*13330*/  ISETP.LE.U32.AND P2, PT, R6, R7, PT ;  /* 0x000000070600720c */ /* 0x000fe40003f43070 */
[----:B------:R-:W-:Y:S02]  /*13340*/  SHF.R.S32.HI R7, RZ, 0x1f, R6 ;  /* 0x0000001fff077819 */ /* 0x000fe40000011406 */
[----:B-1----:R-:W-:-:S04]  /*13350*/  ISETP.GE.AND P1, PT, R95, UR6, PT ;  /* 0x000000065f007c0c */ /* 0x002fc8000bf26270 */
[----:B------:R-:W-:-:S04]  /*13360*/  ISETP.LT.AND P0, PT, R94, UR7, !P1 ;  /* 0x000000075e007c0c */ /* 0x000fc8000cf01270 */
[----:B------:R-:W-:Y:S02]  /*13370*/  ISETP.LE.U32.AND.EX P2, PT, R7, R8, P0, P2 ;  /* 0x000000080700720c */ /* 0x000fe40000743120 */
[----:B--2---:R-:W-:-:S04]  /*13380*/  IADD3 R103, P0, PT, R3, UR4, RZ ;  /* 0x0000000403677c10 */ /* 0x004fc8000ff1e0ff */
[----:B------:R-:W-:Y:S02]  /*13390*/  IADD3.X R101, PT, PT, R2, UR5, RZ, P0, !PT ;  /* 0x0000000502657c10 */ /* 0x000fe400087fe4ff */
[----:B------:R-:W-:Y:S02]  /*133a0*/  ISETP.LT.AND P0, PT, R0, UR7, !P1 ;  /* 0x0000000700007c0c */ /* 0x000fe4000cf01270 */
[----:B------:R-:W-:-:S03]  /*133b0*/  LOP3.LUT R9, R101, R9, RZ, 0xfc, !PT ;  /* 0x0000000965097212 */ /* 0x000fc600078efcff */
[----:B------:R1:W-:Y:S01]  /*133c0*/  @P2 STG.E.64 desc[UR22][R4.64], R18 ;  /* 0x0000001204002986 */ /* 0x0003e2000c101b16 */
[----:B------:R-:W-:-:S13]  /*133d0*/  ISETP.NE.U32.AND P1, PT, R9, RZ, PT ;  /* 0x000000ff0900720c */ /* 0x000fda0003f25070 */
[----:B------:R-:W-:Y:S05]  /*133e0*/  @P1 BRA `(.L_x_231) ;  /* 0x0000000000501947 */ /* 0x000fea0003800000 */
[----:B------:R-:W2:Y:S01]  /*133f0*/  I2F.U32.RP R8, R11 ;  /* 0x0000000b00087306 */ /* 0x000ea20000209000 */
[----:B------:R-:W-:-:S07]  /*13400*/  MOV R105, RZ ;  /* 0x000000ff00697202 */ /* 0x000fce0000000f00 */
[----:B--2---:R-:W2:Y:S02]  /*13410*/  MUFU.RCP R2, R8 ;  /* 0x0000000800027308 */ /* 0x004ea40000001000 */
[----:B--2---:R-:W-:-:S06]  /*13420*/  VIADD R2, R2, 0xffffffe ;  /* 0x0ffffffe02027836 */ /* 0x004fcc0000000000 */
[----:B------:R-:W2:Y:S02]  /*13430*/  F2I.FTZ.U32.TRUNC.NTZ R3, R2 ;  /* 0x0000000200037305 */ /* 0x000ea4000021f000 */
[----:B--2---:R-:W-:Y:S01]  /*13440*/  IMAD.MOV R0, RZ, RZ, -R3 ;  /* 0x000000ffff007224 */ /* 0x004fe200078e0a03 */
[----:B------:R-:W-:-:S03]  /*13450*/  MOV R2, RZ ;  /* 0x000000ff00027202 */ /* 0x000fc60000000f00 */
        /* <DEDUP_REMOVED lines=13> */
.L_x_231:
[----:B------:R-:W2:Y:S01]  /*13530*/  LDCU.64 UR4, c[0x0][0x460] ;  /* 0x00008c00ff0477ac */ /* 0x000ea20008000a00 */
[----:B------:R-:W-:Y:S01]  /*13540*/  MOV R100, 0x13580 ;  /* 0x0001358000647802 */ /* 0x000fe20000000f00 */
[----:B--2---:R-:W-:Y:S01]  /*13550*/  IMAD.U32 R102, RZ, RZ, UR4 ;  /* 0x00000004ff667e24 */ /* 0x004fe2000f8e00ff */
[----:B------:R-:W-:Y:S02]  /*13560*/  MOV R99, UR5 ;  /* 0x0000000500637c02 */ /* 0x000fe40008000f00 */
[----:B-1----:R-:W-:Y:S05]  /*13570*/  CALL.REL.NOINC `($__internal_1_$__cuda_sm20_rem_u64) ;  /* 0x0000008000107944 */ /* 0x002fea0003c00000 */
.L_x_232:
[----:B------:R-:W-:Y:S05]  /*13580*/  BSYNC.RECONVERGENT B0 ;  /* 0x0000000000007941 */ /* 0x000fea0003800200 */
.L_x_230:
[--C-:B------:R-:W-:Y:S02]  /*13590*/  SHF.R.U64 R3, R104, 0x3, R105.reuse ;  /* 0x0000000368037819 */ /* 0x100fe40000001269 */
[----:B------:R-:W-:Y:S02]  /*135a0*/  SHF.R.U32.HI R0, RZ, 0x3, R105 ;  /* 0x00000003ff007819 */ /* 0x000fe40000011669 */
[----:B------:R-:W-:-:S04]  /*135b0*/  ISETP.LE.U32.AND P1, PT, R6, R3, PT ;  /* 0x000000030600720c */ /* 0x000fc80003f23070 */
[----:B------:R-:W-:-:S13]  /*135c0*/  ISETP.LE.U32.AND.EX P0, PT, R7, R0, P0, P1 ;  /* 0x000000000700720c */ /* 0x000fda0000703110 */
[----:B------:R-:W-:Y:S05]  /*135d0*/  @!P0 BRA `(.L_x_233) ;  /* 0x0000007800988947 */ /* 0x000fea0003800000 */
[----:B------:R3:W-:Y:S01]  /*135e0*/  STG.E.64 desc[UR22][R4.64+0x100], R112 ;  /* 0x0001007004007986 */ /* 0x0007e2000c101b16 */
[----:B------:R-:W-:Y:S05]  /*135f0*/  BRA `(.L_x_233) ;  /* 0x0000007800907947 */ /* 0x000fea0003800000 */
.L_x_208:
[----:B------:R-:W1:Y:S01]  /*13600*/  LDCU UR6, c[0x0][0x380] ;  /* 0x00007000ff0677ac */ /* 0x000e620008000800 */
[----:B------:R-:W-:Y:S02]  /*13610*/  ISETP.GE.AND P0, PT, R94, UR9, PT ;  /* 0x000000095e007c0c */ /* 0x000fe4000bf06270 */
[----:B------:R-:W-:Y:S01]  /*13620*/  ISETP.GE.AND P4, PT, R0, UR9, PT ;  /* 0x0000000900007c0c */ /* 0x000fe2000bf86270 */
[----:B------:R-:W2:Y:S01]  /*13630*/  LDCU.64 UR4, c[0x0][0x468] ;  /* 0x00008d00ff0477ac */ /* 0x000ea20008000a00 */
[----:B------:R-:W-:Y:S01]  /*13640*/  VIADD R0, R95, 0x19 ;  /* 0x000000195f007836 */ /* 0x000fe20000000000 */
[C---:B-1----:R-:W-:Y:S02]  /*13650*/  ISETP.LT.AND P6, PT, R7.reuse, UR6, !P0 ;  /* 0x0000000607007c0c */ /* 0x042fe4000c7c1270 */
[----:B------:R-:W-:Y:S02]  /*13660*/  ISETP.LT.AND P2, PT, R7, UR6, !P4 ;  /* 0x0000000607007c0c */ /* 0x000fe4000e741270 */
[----:B------:R-:W-:-:S02]  /*13670*/  ISETP.LT.AND P1, PT, R0, UR6, !P0 ;  /* 0x0000000600007c0c */ /* 0x000fc4000c721270 */
[----:B--2---:R-:W-:-:S04]  /*13680*/  IADD3 R2, P3, PT, R10, UR4, RZ ;  /* 0x000000040a027c10 */ /* 0x004fc8000ff7e0ff */
[----:B------:R-:W-:Y:S02]  /*13690*/  IADD3.X R3, PT, PT, R11, UR5, RZ, P3, !PT ;  /* 0x000000050b037c10 */ /* 0x000fe40009ffe4ff */
[----:B------:R-:W-:Y:S01]  /*136a0*/  ISETP.LT.AND P3, PT, R0, UR6, !P4 ;  /* 0x0000000600007c0c */ /* 0x000fe2000e761270 */
[----:B------:R-:W-:Y:S02]  /*136b0*/  @P6 IMAD.MOV.U32 R6, RZ, RZ, R10 ;  /* 0x000000ffff066224 */ /* 0x000fe400078e000a */
[----:B------:R-:W-:Y:S02]  /*136c0*/  @P6 IMAD.MOV.U32 R7, RZ, RZ, R11 ;  /* 0x000000ffff076224 */ /* 0x000fe400078e000b */
[C---:B------:R-:W-:Y:S02]  /*136d0*/  VIADD R0, R95.reuse, 0x1a ;  /* 0x0000001a5f007836 */ /* 0x040fe40000000000 */
[----:B------:R-:W-:Y:S01]  /*136e0*/  VIADD R95, R95, 0x1b ;  /* 0x0000001b5f5f7836 */ /* 0x000fe20000000000 */
[----:B------:R1:W-:Y:S01]  /*136f0*/  @P6 STG.E.64 desc[UR22][R6.64], R20 ;  /* 0x0000001406006986 */ /* 0x0003e2000c101b16 */
[----:B------:R-:W-:-:S03]  /*13700*/  IADD3 R22, P6, PT, R2, UR4, RZ ;  /* 0x0000000402167c10 */ /* 0x000fc6000ffde0ff */
[----:B------:R2:W-:Y:S01]  /*13710*/  @P2 STG.E.64 desc[UR22][R10.64+0x100], R8 ;  /* 0x000100080a002986 */ /* 0x0005e2000c101b16 */
[C---:B------:R-:W-:Y:S02]  /*13720*/  ISETP.LT.AND P2, PT, R0.reuse, UR6, !P0 ;  /* 0x0000000600007c0c */ /* 0x040fe4000c741270 */
[----:B------:R-:W-:Y:S01]  /*13730*/  ISETP.LT.AND P0, PT, R95, UR6, !P0 ;  /* 0x000000065f007c0c */ /* 0x000fe2000c701270 */
[----:B------:R2:W-:Y:S01]  /*13740*/  @P1 STG.E.64 desc[UR22][R2.64], R12 ;  /* 0x0000000c02001986 */ /* 0x0005e2000c101b16 */
[----:B------:R-:W-:Y:S02]  /*13750*/  ISETP.LT.AND P1, PT, R0, UR6, !P4 ;  /* 0x0000000600007c0c */ /* 0x000fe4000e721270 */
[----:B------:R-:W-:Y:S01]  /*13760*/  IADD3.X R23, PT, PT, R3, UR5, RZ, P6, !PT ;  /* 0x0000000503177c10 */ /* 0x000fe2000b7fe4ff */
[----:B------:R2:W-:Y:S01]  /*13770*/  @P3 STG.E.64 desc[UR22][R2.64+0x100], R14 ;  /* 0x0001000e02003986 */ /* 0x0005e2000c101b16 */
[----:B------:R-:W-:-:S05]  /*13780*/  ISETP.LT.AND P4, PT, R95, UR6, !P4 ;  /* 0x000000065f007c0c */ /* 0x000fca000e781270 */
        /* <DEDUP_REMOVED lines=8> */
.L_x_18:
[----:B------:R-:W-:Y:S01]  /*13810*/  BAR.SYNC.DEFER_BLOCKING 0x0 ;  /* 0x0000000000007b1d */ /* 0x000fe20000010000 */
[----:B------:R-:W-:-:S05]  /*13820*/  ISETP.GT.AND P0, PT, R74, R77, PT ;  /* 0x0000004d4a00720c */ /* 0x000fca0003f04270 */
[----:B------:R-:W-:Y:S01]  /*13830*/  BSSY.RECONVERGENT B1, `(.L_x_234) ;  /* 0x00001db000017945 */ /* 0x000fe20003800200 */
[----:B------:R-:W-:-:S04]  /*13840*/  DEPBAR.LE SB5, 0xd ;  /* 0x0000d3400000791a */ /* 0x000fc80000000000 */
[----:B------:R-:W-:Y:S04]  /*13850*/  STS.128 [R93], R4 ;  /* 0x000000045d007388 */ /* 0x000fe80000000c00 */
[----:B------:R-:W-:Y:S04]  /*13860*/  STS.128 [R93+0x40], R8 ;  /* 0x000040085d007388 */ /* 0x000fe80000000c00 */
[----:B------:R-:W-:Y:S01]  /*13870*/  STS.128 [R93+0x80], R12 ;  /* 0x0000800c5d007388 */ /* 0x000fe20000000c00 */
[----:B------:R-:W-:-:S04]  /*13880*/  DEPBAR.LE SB5, 0xc ;  /* 0x0000d3000000791a */ /* 0x000fc80000000000 */
[----:B------:R-:W-:Y:S01]  /*13890*/  STS.128 [R93+0xc0], R16 ;  /* 0x0000c0105d007388 */ /* 0x000fe20000000c00 */
[----:B------:R-:W-:Y:S06]  /*138a0*/  BAR.SYNC.DEFER_BLOCKING 0x0 ;  /* 0x0000000000007b1d */ /* 0x000fec0000010000 */
[----:B--23--:R-:W2:Y:S04]  /*138b0*/  LDS.64 R70, [R75+UR12] ;  /* 0x0000000c4b467984 */ /* 0x00cea80008000a00 */
[----:B------:R-:W3:Y:S04]  /*138c0*/  LDS.64 R96, [R75+UR12+0x100] ;  /* 0x0001000c4b607984 */ /* 0x000ee80008000a00 */
[----:B------:R-:W4:Y:S04]  /*138d0*/  LDS.64 R88, [R75+UR12+0x220] ;  /* 0x0002200c4b587984 */ /* 0x000f280008000a00 */
[----:B------:R-:W4:Y:S04]  /*138e0*/  LDS.64 R78, [R75+UR12+0x320] ;  /* 0x0003200c4b4e7984 */ /* 0x000f280008000a00 */
[----:B-1----:R-:W1:Y:S04]  /*138f0*/  LDS.64 R72, [R75+UR12+0x440] ;  /* 0x0004400c4b487984 */ /* 0x002e680008000a00 */
[----:B------:R-:W1:Y:S04]  /*13900*/  LDS.64 R2, [R75+UR12+0x540] ;  /* 0x0005400c4b027984 */ /* 0x000e680008000a00 */
[----:B------:R-:W1:Y:S04]  /*13910*/  LDS.64 R6, [R75+UR12+0x660] ;  /* 0x0006600c4b067984 */ /* 0x000e680008000a00 */
[----:B------:R-:W1:Y:S01]  /*13920*/  LDS.64 R4, [R75+UR12+0x760] ;  /* 0x0007600c4b047984 */ /* 0x000e620008000a00 */
[----:B--2---:R-:W-:-:S02]  /*13930*/  DMUL R70, R70, R114 ;  /* 0x0000007246467228 */ /* 0x004fc40000000000 */
[-C--:B---3--:R-:W-:Y:S02]  /*13940*/  DMUL R18, R96, R114.reuse ;  /* 0x0000007260127228 */ /* 0x088fe40000000000 */
[-C--:B----4-:R-:W-:Y:S02]  /*13950*/  DMUL R14, R88, R114.reuse ;  /* 0x00000072580e7228 */ /* 0x090fe40000000000 */
[-C--:B------:R-:W-:Y:S02]  /*13960*/  DMUL R12, R78, R114.reuse ;  /* 0x000000724e0c7228 */ /* 0x080fe40000000000 */
[-C--:B-1----:R-:W-:Y:S02]  /*13970*/  DMUL R10, R72, R114.reuse ;  /* 0x00000072480a7228 */ /* 0x082fe40000000000 */
[-C--:B------:R-:W-:Y:S02]  /*13980*/  DMUL R8, R2, R114.reuse ;  /* 0x0000007202087228 */ /* 0x080fe40000000000 */
[----:B------:R-:W-:-:S02]  /*13990*/  DMUL R6, R6, R114 ;  /* 0x0000007206067228 */ /* 0x000fc40000000000 */
[----:B------:R-:W-:Y:S01]  /*139a0*/  DMUL R4, R4, R114 ;  /* 0x0000007204047228 */ /* 0x000fe20000000000 */
[----:B------:R-:W-:Y:S10]  /*139b0*/  @P0 BRA `(.L_x_235) ;  /* 0x0000000000840947 */ /* 0x000ff40003800000 */
[----:B------:R-:W1:Y:S01]  /*139c0*/  LDCU.64 UR6, c[0x0][0x380] ;  /* 0x00007000ff0677ac */ /* 0x000e620008000a00 */
[C---:B------:R-:W-:Y:S02]  /*139d0*/  VIADD R0, R95.reuse, 0x1 ;  /* 0x000000015f007836 */ /* 0x040fe40000000000 */
[C---:B------:R-:W-:Y:S01]  /*139e0*/  VIADD R2, R95.reuse, 0x3 ;  /* 0x000000035f027836 */ /* 0x040fe20000000000 */
[----:B------:R-:W2:Y:S01]  /*139f0*/  LDCU.64 UR4, c[0x0][0x468] ;  /* 0x00008d00ff0477ac */ /* 0x000ea20008000a00 */
[----:B-1----:R-:W-:Y:S02]  /*13a00*/  ISETP.GE.AND P0, PT, R94, UR7, PT ;  /* 0x000000075e007c0c */ /* 0x002fe4000bf06270 */
[----:B------:R-:W-:Y:S02]  /*13a10*/  ISETP.GE.AND P4, PT, R76, UR7, PT ;  /* 0x000000074c007c0c */ /* 0x000fe4000bf86270 */
[C---:B------:R-:W-:Y:S02]  /*13a20*/  ISETP.LT.AND P3, PT, R95.reuse, UR6, !P0 ;  /* 0x000000065f007c0c */ /* 0x040fe4000c761270 */
[----:B------:R-:W-:-:S02]  /*13a30*/  ISETP.LT.AND P2, PT, R95, UR6, !P4 ;  /* 0x000000065f007c0c */ /* 0x000fc4000e741270 */
[----:B------:R-:W-:Y:S02]  /*13a40*/  ISETP.LT.AND P1, PT, R0, UR6, !P0 ;  /* 0x0000000600007c0c */ /* 0x000fe4000c721270 */
[----:B--2---:R-:W-:-:S04]  /*13a50*/  IADD3 R16, P6, PT, R80, UR4, RZ ;  /* 0x0000000450107c10 */ /* 0x004fc8000ffde0ff */
[----:B------:R-:W-:Y:S02]  /*13a60*/  IADD3.X R17, PT, PT, R81, UR5, RZ, P6, !PT ;  /* 0x0000000551117c10 */ /* 0x000fe4000b7fe4ff */
[----:B------:R-:W-:Y:S01]  /*13a70*/  IADD3 R72, P6, PT, R16, UR4, RZ ;  /* 0x0000000410487c10 */ /* 0x000fe2000ffde0ff */
[----:B------:R1:W-:Y:S01]  /*13a80*/  @P3 STG.E.64 desc[UR22][R80.64], R70 ;  /* 0x0000004650003986 */ /* 0x0003e2000c101b16 */
[----:B------:R-:W-:Y:S01]  /*13a90*/  ISETP.LT.AND P3, PT, R0, UR6, !P4 ;  /* 0x0000000600007c0c */ /* 0x000fe2000e761270 */
[----:B------:R-:W-:Y:S01]  /*13aa0*/  @P2 IMAD.MOV.U32 R78, RZ, RZ, R80 ;  /* 0x000000ffff4e2224 */ /* 0x000fe200078e0050 */
[----:B------:R-:W-:Y:S01]  /*13ab0*/  IADD3.X R73, PT, PT, R17, UR5, RZ, P6, !PT ;  /* 0x0000000511497c10 */ /* 0x000fe2000b7fe4ff */
[----:B------:R-:W-:Y:S02]  /*13ac0*/  @P2 IMAD.MOV.U32 R79, RZ, RZ, R81 ;  /* 0x000000ffff4f2224 */ /* 0x000fe400078e0051 */
[----:B------:R-:W-:-:S03]  /*13ad0*/  VIADD R0, R95, 0x2 ;  /* 0x000000025f007836 */ /* 0x000fc60000000000 */
[----:B------:R2:W-:Y:S02]  /*13ae0*/  @P2 STG.E.64 desc[UR22][R78.64+0x100], R18 ;  /* 0x000100124e002986 */ /* 0x0005e4000c101b16 */
[C---:B------:R-:W-:Y:S02]  /*13af0*/  ISETP.LT.AND P2, PT, R0.reuse, UR6, !P0 ;  /* 0x0000000600007c0c */ /* 0x040fe4000c741270 */
[----:B------:R2:W-:Y:S01]  /*13b00*/  @P1 STG.E.64 desc[UR22][R16.64], R14 ;  /* 0x0000000e10001986 */ /* 0x0005e2000c101b16 */
[----:B------:R-:W-:Y:S02]  /*13b10*/  ISETP.LT.AND P1, PT, R0, UR6, !P4 ;  /* 0x0000000600007c0c */ /* 0x000fe4000e721270 */
[C---:B------:R-:W-:Y:S01]  /*13b20*/  ISETP.LT.AND P0, PT, R2.reuse, UR6, !P0 ;  /* 0x0000000602007c0c */ /* 0x040fe2000c701270 */
[----:B------:R2:W-:Y:S01]  /*13b30*/  @P3 STG.E.64 desc[UR22][R16.64+0x100], R12 ;  /* 0x0001000c10003986 */ /* 0x0005e2000c101b16 */
[----:B------:R-:W-:-:S06]  /*13b40*/  ISETP.LT.AND P4, PT, R2, UR6, !P4 ;  /* 0x0000000602007c0c */ /* 0x000fcc000e781270 */
        /* <DEDUP_REMOVED lines=8> */
.L_x_235:
[----:B------:R-:W-:Y:S01]  /*13bd0*/  LOP3.LUT R0, R83, R86, RZ, 0xfc, !PT ;  /* 0x0000005653007212 */ /* 0x000fe200078efcff */
[----:B------:R-:W-:Y:S03]  /*13be0*/  BSSY.RECONVERGENT B0, `(.L_x_237) ;  /* 0x000002c000007945 */ /* 0x000fe60003800200 */
        /* <DEDUP_REMOVED lines=11> */
[----:B------:R-:W-:-:S04]  /*13ca0*/  IMAD.HI.U32 R16, R3, R84, RZ ;  /* 0x0000005403107227 */ /* 0x000fc800078e00ff */
[----:B------:R-:W-:Y:S01]  /*13cb0*/  IMAD.MOV.U32 R3, RZ, RZ, RZ ;  /* 0x000000ffff037224 */ /* 0x000fe200078e00ff */
        /* <DEDUP_REMOVED lines=11> */
.L_x_238:
        /* <DEDUP_REMOVED lines=19> */
.L_x_239:
[----:B------:R-:W-:Y:S05]  /*13ea0*/  BSYNC.RECONVERGENT B0 ;  /* 0x0000000000007941 */ /* 0x000fea0003800200 */
.L_x_237:
        /* <DEDUP_REMOVED lines=12> */
[----:B------:R-:W-:Y:S02]  /*13f70*/  @P2 IMAD.MOV.U32 R72, RZ, RZ, R80 ;  /* 0x000000ffff482224 */ /* 0x000fe400078e0050 */
[----:B------:R-:W-:Y:S01]  /*13f80*/  @P2 IMAD.MOV.U32 R73, RZ, RZ, R81 ;  /* 0x000000ffff492224 */ /* 0x000fe200078e0051 */
[----:B------:R-:W-:-:S04]  /*13f90*/  ISETP.NE.U32.AND P1, PT, R86, RZ, PT ;  /* 0x000000ff5600720c */ /* 0x000fc80003f25070 */
[----:B------:R1:W-:Y:S09]  /*13fa0*/  @P2 STG.E.64 desc[UR22][R72.64], R70 ;  /* 0x0000004648002986 */ /* 0x0003f2000c101b16 */
        /* <DEDUP_REMOVED lines=21> */
.L_x_241:
[----:B------:R-:W2:Y:S01]  /*14100*/  LDCU.64 UR4, c[0x0][0x460] ;  /* 0x00008c00ff0477ac */ /* 0x000ea20008000a00 */
[----:B------:R-:W-:Y:S01]  /*14110*/  IMAD.MOV.U32 R103, RZ, RZ, R2 ;  /* 0x000000ffff677224 */ /* 0x000fe200078e0002 */
[----:B------:R-:W-:Y:S02]  /*14120*/  MOV R101, R0 ;  /* 0x0000000000657202 */ /* 0x000fe40000000f00 */
[----:B------:R-:W-:Y:S01]  /*14130*/  MOV R100, 0x14170 ;  /* 0x0001417000647802 */ /* 0x000fe20000000f00 */
[----:B--2---:R-:W-:Y:S01]  /*14140*/  IMAD.U32 R102, RZ, RZ, UR4 ;  /* 0x00000004ff667e24 */ /* 0x004fe2000f8e00ff */
[----:B------:R-:W-:Y:S02]  /*14150*/  MOV R99, UR5 ;  /* 0x0000000500637c02 */ /* 0x000fe40008000f00 */
[----:B-1---5:R-:W-:Y:S05]  /*14160*/  CALL.REL.NOINC `($__internal_1_$__cuda_sm20_rem_u64) ;  /* 0x0000007400147944 */ /* 0x022fea0003c00000 */
.L_x_242:
[----:B------:R-:W-:Y:S05]  /*14170*/  BSYNC.RECONVERGENT B0 ;  /* 0x0000000000007941 */ /* 0x000fea0003800200 */
.L_x_240:
        /* <DEDUP_REMOVED lines=44> */
.L_x_244:
        /* <DEDUP_REMOVED lines=17> */
.L_x_245:
[----:B------:R-:W-:Y:S05]  /*14550*/  BSYNC.RECONVERGENT B0 ;  /* 0x0000000000007941 */ /* 0x000fea0003800200 */
.L_x_243:
        /* <DEDUP_REMOVED lines=37> */
.L_x_247:
[----:B------:R-:W2:Y:S01]  /*147b0*/  LDCU.64 UR4, c[0x0][0x460] ;  /* 0x00008c00ff0477ac */ /* 0x000ea20008000a00 */
[----:B------:R-:W-:Y:S01]  /*147c0*/  IMAD.MOV.U32 R103, RZ, RZ, R2 ;  /* 0x000000ffff677224 */ /* 0x000fe200078e0002 */
[----:B------:R-:W-:Y:S02]  /*147d0*/  MOV R101, R0 ;  /* 0x0000000000657202 */ /* 0x000fe40000000f00 */
[----:B------:R-:W-:Y:S01]  /*147e0*/  MOV R100, 0x14820 ;  /* 0x0001482000647802 */ /* 0x000fe20000000f00 */
[----:B--2---:R-:W-:Y:S01]  /*147f0*/  IMAD.U32 R102, RZ, RZ, UR4 ;  /* 0x00000004ff667e24 */ /* 0x004fe2000f8e00ff */
[----:B------:R-:W-:Y:S02]  /*14800*/  MOV R99, UR5 ;  /* 0x0000000500637c02 */ /* 0x000fe40008000f00 */
[----:B-1---5:R-:W-:Y:S05]  /*14810*/  CALL.REL.NOINC `($__internal_1_$__cuda_sm20_rem_u64) ;  /* 0x0000006c00687944 */ /* 0x022fea0003c00000 */
.L_x_248:
[----:B------:R-:W-:Y:S05]  /*14820*/  BSYNC.RECONVERGENT B0 ;  /* 0x0000000000007941 */ /* 0x000fea0003800200 */
.L_x_246:
        /* <DEDUP_REMOVED lines=44> */
.L_x_250:
        /* <DEDUP_REMOVED lines=17> */
.L_x_251:
[----:B------:R-:W-:Y:S05]  /*14c00*/  BSYNC.RECONVERGENT B0 ;  /* 0x0000000000007941 */ /* 0x000fea0003800200 */
.L_x_249:
        /* <DEDUP_REMOVED lines=37> */
.L_x_253:
[----:B------:R-:W2:Y:S01]  /*14e60*/  LDCU.64 UR4, c[0x0][0x460] ;  /* 0x00008c00ff0477ac */ /* 0x000ea20008000a00 */
[----:B------:R-:W-:Y:S01]  /*14e70*/  IMAD.MOV.U32 R103, RZ, RZ, R2 ;  /* 0x000000ffff677224 */ /* 0x000fe200078e0002 */
[----:B------:R-:W-:Y:S02]  /*14e80*/  MOV R101, R0 ;  /* 0x0000000000657202 */ /* 0x000fe40000000f00 */
[----:B------:R-:W-:Y:S01]  /*14e90*/  MOV R100, 0x14ed0 ;  /* 0x00014ed000647802 */ /* 0x000fe20000000f00 */
[----:B--2---:R-:W-:Y:S01]  /*14ea0*/  IMAD.U32 R102, RZ, RZ, UR4 ;  /* 0x00000004ff667e24 */ /* 0x004fe2000f8e00ff */
[----:B------:R-:W-:Y:S02]  /*14eb0*/  MOV R99, UR5 ;  /* 0x0000000500637c02 */ /* 0x000fe40008000f00 */
[----:B-1---5:R-:W-:Y:S05]  /*14ec0*/  CALL.REL.NOINC `($__internal_1_$__cuda_sm20_rem_u64) ;  /* 0x0000006400bc7944 */ /* 0x022fea0003c00000 */
.L_x_254:
[----:B------:R-:W-:Y:S05]  /*14ed0*/  BSYNC.RECONVERGENT B0 ;  /* 0x0000000000007941 */ /* 0x000fea0003800200 */
.L_x_252:
        /* <DEDUP_REMOVED lines=44> */
.L_x_256:
        /* <DEDUP_REMOVED lines=17> */
.L_x_257:
[----:B------:R-:W-:Y:S05]  /*152b0*/  BSYNC.RECONVERGENT B0 ;  /* 0x0000000000007941 */ /* 0x000fea0003800200 */
.L_x_255:
        /* <DEDUP_REMOVED lines=37> */
.L_x_259:
[----:B------:R-:W2:Y:S01]  /*15510*/  LDCU.64 UR4, c[0x0][0x460] ;  /* 0x00008c00ff0477ac */ /* 0x000ea20008000a00 */
[----:B------:R-:W-:Y:S01]  /*15520*/  MOV R100, 0x15560 ;  /* 0x0001556000647802 */ /* 0x000fe20000000f00 */
[----:B--2---:R-:W-:Y:S01]  /*15530*/  IMAD.U32 R102, RZ, RZ, UR4 ;  /* 0x00000004ff667e24 */ /* 0x004fe2000f8e00ff */
[----:B------:R-:W-:Y:S02]  /*15540*/  MOV R99, UR5 ;  /* 0x0000000500637c02 */ /* 0x000fe40008000f00 */
[----:B-1---5:R-:W-:Y:S05]  /*15550*/  CALL.REL.NOINC `($__internal_1_$__cuda_sm20_rem_u64) ;  /* 0x0000006000187944 */ /* 0x022fea0003c00000 */
.L_x_260:
[----:B------:R-:W-:Y:S05]  /*15560*/  BSYNC.RECONVERGENT B0 ;  /* 0x0000000000007941 */ /* 0x000fea0003800200 */
.L_x_258:
[----:B------:R-:W1:Y:S01]  /*15570*/  LDCU UR7, c[0x0][0x384] ;  /* 0x00007080ff0777ac */ /* 0x000e620008000800 */
[--C-:B------:R-:W-:Y:S02]  /*15580*/  SHF.R.U64 R7, R104, 0x3, R105.reuse ;  /* 0x0000000368077819 */ /* 0x100fe40000001269 */
[----:B------:R-:W-:Y:S02]  /*15590*/  SHF.R.U32.HI R0, RZ, 0x3, R105 ;  /* 0x00000003ff007819 */ /* 0x000fe40000011669 */
[----:B------:R-:W-:Y:S02]  /*155a0*/  ISETP.LE.U32.AND P1, PT, R8, R7, PT ;  /* 0x000000070800720c */ /* 0x000fe40003f23070 */
[----:B-1----:R-:W-:-:S04]  /*155b0*/  ISETP.LT.AND P0, PT, R76, UR7, !P0 ;  /* 0x000000074c007c0c */ /* 0x002fc8000c701270 */
[----:B------:R-:W-:-:S13]  /*155c0*/  ISETP.LE.U32.AND.EX P0, PT, R3, R0, P0, P1 ;  /* 0x000000000300720c */ /* 0x000fda0000703110 */
[----:B------:R1:W-:Y:S02]  /*155d0*/  @P0 STG.E.64 desc[UR22][R10.64+0x100], R4 ;  /* 0x000100040a000986 */ /* 0x0003e4000c101b16 */
.L_x_236:
[----:B------:R-:W-:Y:S05]  /*155e0*/  BSYNC.RECONVERGENT B1 ;  /* 0x0000000000017941 */ /* 0x000fea0003800200 */
.L_x_234:
[----:B------:R-:W-:Y:S01]  /*155f0*/  BAR.SYNC.DEFER_BLOCKING 0x0 ;  /* 0x0000000000007b1d */ /* 0x000fe20000010000 */
[----:B------:R-:W-:Y:S01]  /*15600*/  ISETP.GT.AND P0, PT, R74, R77, PT ;  /* 0x0000004d4a00720c */ /* 0x000fe20003f04270 */
[----:B------:R-:W-:-:S04]  /*15610*/  VIADD R0, R95, 0x8 ;  /* 0x000000085f007836 */ /* 0x000fc80000000000 */
[----:B------:R-:W4:Y:S01]  /*15620*/  LDCU.64 UR4, c[0x0][0x480] ;  /* 0x00009000ff0477ac */ /* 0x000f220008000a00 */
[----:B------:R-:W-:Y:S01]  /*15630*/  BSSY.RECONVERGENT B1, `(.L_x_261) ;  /* 0x00001dd000017945 */ /* 0x000fe20003800200 */
[----:B------:R-:W-:-:S04]  /*15640*/  DEPBAR.LE SB5, 0x8 ;  /* 0x0000d2000000791a */ /* 0x000fc80000000000 */
[----:B------:R-:W-:Y:S04]  /*15650*/  STS.128 [R93], R32 ;  /* 0x000000205d007388 */ /* 0x000fe80000000c00 */
[----:B------:R-:W-:Y:S04]  /*15660*/  STS.128 [R93+0x40], R28 ;  /* 0x0000401c5d007388 */ /* 0x000fe80000000c00 */
[----:B------:R-:W-:Y:S04]  /*15670*/  STS.128 [R93+0x80], R24 ;  /* 0x000080185d007388 */ /* 0x000fe80000000c00 */
[----:B------:R-:W-:Y:S01]  /*15680*/  STS.128 [R93+0xc0], R20 ;  /* 0x0000c0145d007388 */ /* 0x000fe20000000c00 */
[----:B------:R-:W-:Y:S06]  /*15690*/  BAR.SYNC.DEFER_BLOCKING 0x0 ;  /* 0x0000000000007b1d */ /* 0x000fec0000010000 */
[----:B--2---:R-:W2:Y:S04]  /*156a0*/  LDS.64 R12, [R75+UR12] ;  /* 0x0000000c4b0c7984 */ /* 0x004ea80008000a00 */
[----:B------:R-:W4:Y:S04]  /*156b0*/  LDS.64 R2, [R75+UR12+0x100] ;  /* 0x0001000c4b027984 */ /* 0x000f280008000a00 */
[----:B------:R-:W4:Y:S04]  /*156c0*/  LDS.64 R16, [R75+UR12+0x220] ;  /* 0x0002200c4b107984 */ /* 0x000f280008000a00 */
[----:B------:R-:W4:Y:S04]  /*156d0*/  LDS.64 R14, [R75+UR12+0x320] ;  /* 0x0003200c4b0e7984 */ /* 0x000f280008000a00 */
[----:B-1----:R-:W1:Y:S04]  /*156e0*/  LDS.64 R10, [R75+UR12+0x440] ;  /* 0x0004400c4b0a7984 */ /* 0x002e680008000a00 */
[----:B------:R-:W1:Y:S04]  /*156f0*/  LDS.64 R8, [R75+UR12+0x540] ;  /* 0x0005400c4b087984 */ /* 0x000e680008000a00 */
[----:B------:R-:W1:Y:S04]  /*15700*/  LDS.64 R6, [R75+UR12+0x660] ;  /* 0x0006600c4b067984 */ /* 0x000e680008000a00 */
[----:B---3--:R-:W3:Y:S01]  /*15710*/  LDS.64 R4, [R75+UR12+0x760] ;  /* 0x0007600c4b047984 */ /* 0x008ee20008000a00 */
[-C--:B--2---:R-:W-:Y:S01]  /*15720*/  DMUL R22, R12, R114.reuse ;  /* 0x000000720c167228 */ /* 0x084fe20000000000 */
[----:B----4-:R-:W-:Y:S01]  /*15730*/  IADD3 R12, P1, PT, R80, UR4, RZ ;  /* 0x00000004500c7c10 */ /* 0x010fe2000ff3e0ff */
[----:B------:R-:W-:-:S03]  /*15740*/  DMUL R20, R2, R114 ;  /* 0x0000007202147228 */ /* 0x000fc60000000000 */
[----:B------:R-:W-:Y:S01]  /*15750*/  IADD3.X R13, PT, PT, R81, UR5, RZ, P1, !PT ;  /* 0x00000005510d7c10 */ /* 0x000fe20008ffe4ff */
[-C--:B------:R-:W-:Y:S02]  /*15760*/  DMUL R16, R16, R114.reuse ;  /* 0x0000007210107228 */ /* 0x080fe40000000000 */
[-C--:B------:R-:W-:Y:S02]  /*15770*/  DMUL R14, R14, R114.reuse ;  /* 0x000000720e0e7228 */ /* 0x080fe40000000000 */
[-C--:B-1----:R-:W-:Y:S02]  /*15780*/  DMUL R10, R10, R114.reuse ;  /* 0x000000720a0a7228 */ /* 0x082fe40000000000 */
[-C--:B------:R-:W-:Y:S02]  /*15790*/  DMUL R8, R8, R114.reuse ;  /* 0x0000007208087228 */ /* 0x080fe40000000000 */
[-C--:B------:R-:W-:Y:S02]  /*157a0*/  DMUL R6, R6, R114.reuse ;  /* 0x0000007206067228 */ /* 0x080fe40000000000 */
[----:B---3--:R-:W-:Y:S01]  /*157b0*/  DMUL R4, R4, R114 ;  /* 0x0000007204047228 */ /* 0x008fe20000000000 */
        /* <DEDUP_REMOVED lines=33> */
.L_x_264:
        /* <DEDUP_REMOVED lines=18> */
.L_x_265:
[----:B------:R-:W-:Y:S05]  /*15af0*/  BSYNC.RECONVERGENT B0 ;  /* 0x0000000000007941 */ /* 0x000fea0003800200 */
.L_x_263:
        /* <DEDUP_REMOVED lines=35> */
.L_x_267:
[----:B------:R-:W2:Y:S01]  /*15d30*/  LDCU.64 UR4, c[0x0][0x460] ;  /* 0x00008c00ff0477ac */ /* 0x000ea20008000a00 */
[----:B------:R-:W-:Y:S01]  /*15d40*/  IMAD.MOV.U32 R103, RZ, RZ, R2 ;  /* 0x000000ffff677224 */ /* 0x000fe200078e0002 */
[----:B------:R-:W-:Y:S02]  /*15d50*/  MOV R101, R0 ;  /* 0x0000000000657202 */ /* 0x000fe40000000f00 */
[----:B------:R-:W-:Y:S01]  /*15d60*/  MOV R100, 0x15da0 ;  /* 0x00015da000647802 */ /* 0x000fe20000000f00 */
[----:B--2---:R-:W-:Y:S01]  /*15d70*/  IMAD.U32 R102, RZ, RZ, UR4 ;  /* 0x00000004ff667e24 */ /* 0x004fe2000f8e00ff */
[----:B------:R-:W-:Y:S02]  /*15d80*/  MOV R99, UR5 ;  /* 0x0000000500637c02 */ /* 0x000fe40008000f00 */
[----:B-1---5:R-:W-:Y:S05]  /*15d90*/  CALL.REL.NOINC `($__internal_1_$__cuda_sm20_rem_u64) ;  /* 0x0000005800087944 */ /* 0x022fea0003c00000 */
.L_x_268:
[----:B------:R-:W-:Y:S05]  /*15da0*/  BSYNC.RECONVERGENT B0 ;  /* 0x0000000000007941 */ /* 0x000fea0003800200 */
.L_x_266:
        /* <DEDUP_REMOVED lines=42> */
.L_x_270:
        /* <DEDUP_REMOVED lines=17> */
.L_x_271:
[----:B------:R-:W-:Y:S05]  /*16160*/  BSYNC.RECONVERGENT B0 ;  /* 0x0000000000007941 */ /* 0x000fea0003800200 */
.L_x_269:
        /* <DEDUP_REMOVED lines=37> */
.L_x_273:
[----:B------:R-:W2:Y:S01]  /*163c0*/  LDCU.64 UR4, c[0x0][0x460] ;  /* 0x00008c00ff0477ac */ /* 0x000ea20008000a00 */
[----:B------:R-:W-:Y:S01]  /*163d0*/  IMAD.MOV.U32 R103, RZ, RZ, R2 ;  /* 0x000000ffff677224 */ /* 0x000fe200078e0002 */
[----:B------:R-:W-:Y:S02]  /*163e0*/  MOV R101, R0 ;  /* 0x0000000000657202 */ /* 0x000fe40000000f00 */
[----:B------:R-:W-:Y:S01]  /*163f0*/  MOV R100, 0x16430 ;  /* 0x0001643000647802 */ /* 0x000fe20000000f00 */
[----:B--2---:R-:W-:Y:S01]  /*16400*/  IMAD.U32 R102, RZ, RZ, UR4 ;  /* 0x00000004ff667e24 */ /* 0x004fe2000f8e00ff */
[----:B------:R-:W-:Y:S02]  /*16410*/  MOV R99, UR5 ;  /* 0x0000000500637c02 */ /* 0x000fe40008000f00 */
[----:B-1---5:R-:W-:Y:S05]  /*16420*/  CALL.REL.NOINC `($__internal_1_$__cuda_sm20_rem_u64) ;  /* 0x0000005000647944 */ /* 0x022fea0003c00000 */
.L_x_274:
[----:B------:R-:W-:Y:S05]  /*16430*/  BSYNC.RECONVERGENT B0 ;  /* 0x0000000000007941 */ /* 0x000fea0003800200 */
.L_x_272:
        /* <DEDUP_REMOVED lines=44> */
.L_x_276:
        /* <DEDUP_REMOVED lines=17> */
.L_x_277:
[----:B------:R-:W-:Y:S05]  /*16810*/  BSYNC.RECONVERGENT B0 ;  /* 0x0000000000007941 */ /* 0x000fea0003800200 */
.L_x_275:
        /* <DEDUP_REMOVED lines=37> */
.L_x_279:
[----:B------:R-:W2:Y:S01]  /*16a70*/  LDCU.64 UR4, c[0x0][0x460] ;  /* 0x00008c00ff0477ac */ /* 0x000ea20008000a00 */
[----:B------:R-:W-:Y:S01]  /*16a80*/  IMAD.MOV.U32 R103, RZ, RZ, R2 ;  /* 0x000000ffff677224 */ /* 0x000fe200078e0002 */
[----:B------:R-:W-:Y:S02]  /*16a90*/  MOV R101, R0 ;  /* 0x0000000000657202 */ /* 0x000fe40000000f00 */
[----:B------:R-:W-:Y:S01]  /*16aa0*/  MOV R100, 0x16ae0 ;  /* 0x00016ae000647802 */ /* 0x000fe20000000f00 */
[----:B--2---:R-:W-:Y:S01]  /*16ab0*/  IMAD.U32 R102, RZ, RZ, UR4 ;  /* 0x00000004ff667e24 */ /* 0x004fe2000f8e00ff */
[----:B------:R-:W-:Y:S02]  /*16ac0*/  MOV R99, UR5 ;  /* 0x0000000500637c02 */ /* 0x000fe40008000f00 */
[----:B-1---5:R-:W-:Y:S05]  /*16ad0*/  CALL.REL.NOINC `($__internal_1_$__cuda_sm20_rem_u64) ;  /* 0x0000004800b87944 */ /* 0x022fea0003c00000 */
.L_x_280:
[----:B------:R-:W-:Y:S05]  /*16ae0*/  BSYNC.RECONVERGENT B0 ;  /* 0x0000000000007941 */ /* 0x000fea0003800200 */
.L_x_278:
        /* <DEDUP_REMOVED lines=44> */
.L_x_282:
        /* <DEDUP_REMOVED lines=17> */
.L_x_283:
[----:B------:R-:W-:Y:S05]  /*16ec0*/  BSYNC.RECONVERGENT B0 ;  /* 0x0000000000007941 */ /* 0x000fea0003800200 */
.L_x_281:
        /* <DEDUP_REMOVED lines=37> */
.L_x_285:
[----:B------:R-:W2:Y:S01]  /*17120*/  LDCU.64 UR4, c[0x0][0x460] ;  /* 0x00008c00ff0477ac */ /* 0x000ea20008000a00 */
[----:B------:R-:W-:Y:S01]  /*17130*/  MOV R100, 0x17170 ;  /* 0x0001717000647802 */ /* 0x000fe20000000f00 */
[----:B--2---:R-:W-:Y:S01]  /*17140*/  IMAD.U32 R102, RZ, RZ, UR4 ;  /* 0x00000004ff667e24 */ /* 0x004fe2000f8e00ff */
[----:B------:R-:W-:Y:S02]  /*17150*/  MOV R99, UR5 ;  /* 0x0000000500637c02 */ /* 0x000fe40008000f00 */
[----:B-1---5:R-:W-:Y:S05]  /*17160*/  CALL.REL.NOINC `($__internal_1_$__cuda_sm20_rem_u64) ;  /* 0x0000004400147944 */ /* 0x022fea0003c00000 */
.L_x_286:
[----:B------:R-:W-:Y:S05]  /*17170*/  BSYNC.RECONVERGENT B0 ;  /* 0x0000000000007941 */ /* 0x000fea0003800200 */
.L_x_284:
        /* <DEDUP_REMOVED lines=9> */
.L_x_262:
        /* <DEDUP_REMOVED lines=15> */
[C---:B------:R-:W-:Y:S01]  /*17300*/  ISETP.LT.AND P1, PT, R0.reuse, UR6, !P3 ;  /* 0x0000000600007c0c */ /* 0x040fe2000df21270 */
[----:B------:R3:W-:Y:S01]  /*17310*/  @P0 STG.E.64 desc[UR22][R18.64], R16 ;  /* 0x0000001012000986 */ /* 0x0007e2000c101b16 */
[----:B------:R-:W-:Y:S02]  /*17320*/  ISETP.LT.AND P6, PT, R0, UR6, !P4 ;  /* 0x0000000600007c0c */ /* 0x000fe4000e7c1270 */
        /* <DEDUP_REMOVED lines=13> */
.L_x_287:
[----:B------:R-:W-:Y:S05]  /*17400*/  BSYNC.RECONVERGENT B1 ;  /* 0x0000000000017941 */ /* 0x000fea0003800200 */
.L_x_261:
[----:B------:R-:W-:Y:S01]  /*17410*/  BAR.SYNC.DEFER_BLOCKING 0x0 ;  /* 0x0000000000007b1d */ /* 0x000fe20000010000 */
[----:B------:R-:W-:Y:S01]  /*17420*/  ISETP.GT.AND P0, PT, R74, R77, PT ;  /* 0x0000004d4a00720c */ /* 0x000fe20003f04270 */
[----:B------:R-:W-:-:S04]  /*17430*/  VIADD R0, R95, 0x10 ;  /* 0x000000105f007836 */ /* 0x000fc80000000000 */
[----:B------:R-:W2:Y:S01]  /*17440*/  LDCU.64 UR4, c[0x0][0x480] ;  /* 0x00009000ff0477ac */ /* 0x000ea20008000a00 */
[----:B------:R-:W-:Y:S01]  /*17450*/  BSSY.RECONVERGENT B1, `(.L_x_288) ;  /* 0x00001de000017945 */ /* 0x000fe20003800200 */
[----:B------:R-:W-:-:S04]  /*17460*/  DEPBAR.LE SB5, 0x6 ;  /* 0x0000d1800000791a */ /* 0x000fc80000000000 */
[----:B------:R-:W-:Y:S01]  /*17470*/  STS.128 [R93], R36 ;  /* 0x000000245d007388 */ /* 0x000fe20000000c00 */
[----:B--2---:R-:W-:-:S03]  /*17480*/  IADD3 R12, P1, PT, R12, UR4, RZ ;  /* 0x000000040c0c7c10 */ /* 0x004fc6000ff3e0ff */
[----:B------:R-:W-:Y:S01]  /*17490*/  STS.128 [R93+0x40], R40 ;  /* 0x000040285d007388 */ /* 0x000fe20000000c00 */
[----:B------:R-:W-:Y:S01]  /*174a0*/  IADD3.X R13, PT, PT, R13, UR5, RZ, P1, !PT ;  /* 0x000000050d0d7c10 */ /* 0x000fe20008ffe4ff */
[----:B------:R-:W-:-:S04]  /*174b0*/  DEPBAR.LE SB5, 0x4 ;  /* 0x0000d1000000791a */ /* 0x000fc80000000000 */
[----:B------:R-:W-:Y:S04]  /*174c0*/  STS.128 [R93+0x80], R44 ;  /* 0x0000802c5d007388 */ /* 0x000fe80000000c00 */
[----:B------:R-:W-:Y:S01]  /*174d0*/  STS.128 [R93+0xc0], R48 ;  /* 0x0000c0305d007388 */ /* 0x000fe20000000c00 */
[----:B------:R-:W-:Y:S06]  /*174e0*/  BAR.SYNC.DEFER_BLOCKING 0x0 ;  /* 0x0000000000007b1d */ /* 0x000fec0000010000 */
[----:B---3--:R-:W2:Y:S04]  /*174f0*/  LDS.64 R22, [R75+UR12] ;  /* 0x0000000c4b167984 */ /* 0x008ea80008000a00 */
        /* <DEDUP_REMOVED lines=48> */
.L_x_291:
        /* <DEDUP_REMOVED lines=18> */
.L_x_292:
[----:B------:R-:W-:Y:S05]  /*17920*/  BSYNC.RECONVERGENT B0 ;  /* 0x0000000000007941 */ /* 0x000fea0003800200 */
.L_x_290:
        /* <DEDUP_REMOVED lines=35> */
.L_x_294:
[----:B------:R-:W2:Y:S01]  /*17b60*/  LDCU.64 UR4, c[0x0][0x460] ;  /* 0x00008c00ff0477ac */ /* 0x000ea20008000a00 */
[----:B------:R-:W-:Y:S01]  /*17b70*/  IMAD.MOV.U32 R103, RZ, RZ, R2 ;  /* 0x000000ffff677224 */ /* 0x000fe200078e0002 */
[----:B------:R-:W-:Y:S02]  /*17b80*/  MOV R101, R0 ;  /* 0x0000000000657202 */ /* 0x000fe40000000f00 */
[----:B------:R-:W-:Y:S01]  /*17b90*/  MOV R100, 0x17bd0 ;  /* 0x00017bd000647802 */ /* 0x000fe20000000f00 */
[----:B--2---:R-:W-:Y:S01]  /*17ba0*/  IMAD.U32 R102, RZ, RZ, UR4 ;  /* 0x00000004ff667e24 */ /* 0x004fe2000f8e00ff */
[----:B------:R-:W-:Y:S02]  /*17bb0*/  MOV R99, UR5 ;  /* 0x0000000500637c02 */ /* 0x000fe40008000f00 */
[----:B-1---5:R-:W-:Y:S05]  /*17bc0*/  CALL.REL.NOINC `($__internal_1_$__cuda_sm20_rem_u64) ;  /* 0x00000038007c7944 */ /* 0x022fea0003c00000 */
.L_x_295:
[----:B------:R-:W-:Y:S05]  /*17bd0*/  BSYNC.RECONVERGENT B0 ;  /* 0x0000000000007941 */ /* 0x000fea0003800200 */
.L_x_293:
        /* <DEDUP_REMOVED lines=42> */
.L_x_297:
        /* <DEDUP_REMOVED lines=17> */
.L_x_298:
[----:B------:R-:W-:Y:S05]  /*17f90*/  BSYNC.RECONVERGENT B0 ;  /* 0x0000000000007941 */ /* 0x000fea0003800200 */
.L_x_296:
        /* <DEDUP_REMOVED lines=37> */
.L_x_300:
[----:B------:R-:W2:Y:S01]  /*181f0*/  LDCU.64 UR4, c[0x0][0x460] ;  /* 0x00008c00ff0477ac */ /* 0x000ea20008000a00 */
[----:B------:R-:W-:Y:S01]  /*18200*/  IMAD.MOV.U32 R103, RZ, RZ, R2 ;  /* 0x000000ffff677224 */ /* 0x000fe200078e0002 */
[----:B------:R-:W-:Y:S02]  /*18210*/  MOV R101, R0 ;  /* 0x0000000000657202 */ /* 0x000fe40000000f00 */
[----:B------:R-:W-:Y:S01]  /*18220*/  MOV R100, 0x18260 ;  /* 0x0001826000647802 */ /* 0x000fe20000000f00 */
[----:B--2---:R-:W-:Y:S01]  /*18230*/  IMAD.U32 R102, RZ, RZ, UR4 ;  /* 0x00000004ff667e24 */ /* 0x004fe2000f8e00ff */
[----:B------:R-:W-:Y:S02]  /*18240*/  MOV R99, UR5 ;  /* 0x0000000500637c02 */ /* 0x000fe40008000f00 */
[----:B-1---5:R-:W-:Y:S05]  /*18250*/  CALL.REL.NOINC `($__internal_1_$__cuda_sm20_rem_u64) ;  /* 0x0000003000d87944 */ /* 0x022fea0003c00000 */
.L_x_301:
[----:B------:R-:W-:Y:S05]  /*18260*/  BSYNC.RECONVERGENT B0 ;  /* 0x0000000000007941 */ /* 0x000fea0003800200 */
.L_x_299:
        /* <DEDUP_REMOVED lines=44> */
.L_x_303:
        /* <DEDUP_REMOVED lines=17> */
.L_x_304:
[----:B------:R-:W-:Y:S05]  /*18640*/  BSYNC.RECONVERGENT B0 ;  /* 0x0000000000007941 */ /* 0x000fea0003800200 */
.L_x_302:
        /* <DEDUP_REMOVED lines=37> */
.L_x_306:
[----:B------:R-:W2:Y:S01]  /*188a0*/  LDCU.64 UR4, c[0x0][0x460] ;  /* 0x00008c00ff0477ac */ /* 0x000ea20008000a00 */
[----:B------:R-:W-:Y:S01]  /*188b0*/  IMAD.MOV.U32 R103, RZ, RZ, R2 ;  /* 0x000000ffff677224 */ /* 0x000fe200078e0002 */
[----:B------:R-:W-:Y:S02]  /*188c0*/  MOV R101, R0 ;  /* 0x0000000000657202 */ /* 0x000fe40000000f00 */
[----:B------:R-:W-:Y:S01]  /*188d0*/  MOV R100, 0x18910 ;  /* 0x0001891000647802 */ /* 0x000fe20000000f00 */
[----:B--2---:R-:W-:Y:S01]  /*188e0*/  IMAD.U32 R102, RZ, RZ, UR4 ;  /* 0x00000004ff667e24 */ /* 0x004fe2000f8e00ff */
[----:B------:R-:W-:Y:S02]  /*188f0*/  MOV R99, UR5 ;  /* 0x0000000500637c02 */ /* 0x000fe40008000f00 */
[----:B-1---5:R-:W-:Y:S05]  /*18900*/  CALL.REL.NOINC `($__internal_1_$__cuda_sm20_rem_u64) ;  /* 0x0000002c002c7944 */ /* 0x022fea0003c00000 */
.L_x_307:
[----:B------:R-:W-:Y:S05]  /*18910*/  BSYNC.RECONVERGENT B0 ;  /* 0x0000000000007941 */ /* 0x000fea0003800200 */
.L_x_305:
        /* <DEDUP_REMOVED lines=44> */
.L_x_309:
        /* <DEDUP_REMOVED lines=17> */
.L_x_310:
[----:B------:R-:W-:Y:S05]  /*18cf0*/  BSYNC.RECONVERGENT B0 ;  /* 0x0000000000007941 */ /* 0x000fea0003800200 */
.L_x_308:
        /* <DEDUP_REMOVED lines=37> */
.L_x_312:
[----:B------:R-:W2:Y:S01]  /*18f50*/  LDCU.64 UR4, c[0x0][0x460] ;  /* 0x00008c00ff0477ac */ /* 0x000ea20008000a00 */
[----:B------:R-:W-:Y:S01]  /*18f60*/  MOV R100, 0x18fa0 ;  /* 0x00018fa000647802 */ /* 0x000fe20000000f00 */
[----:B--2---:R-:W-:Y:S01]  /*18f70*/  IMAD.U32 R102, RZ, RZ, UR4 ;  /* 0x00000004ff667e24 */ /* 0x004fe2000f8e00ff */
[----:B------:R-:W-:Y:S02]  /*18f80*/  MOV R99, UR5 ;  /* 0x0000000500637c02 */ /* 0x000fe40008000f00 */
[----:B-1---5:R-:W-:Y:S05]  /*18f90*/  CALL.REL.NOINC `($__internal_1_$__cuda_sm20_rem_u64) ;  /* 0x0000002400887944 */ /* 0x022fea0003c00000 */
.L_x_313:
[----:B------:R-:W-:Y:S05]  /*18fa0*/  BSYNC.RECONVERGENT B0 ;  /* 0x0000000000007941 */ /* 0x000fea0003800200 */
.L_x_311:
        /* <DEDUP_REMOVED lines=9> */
.L_x_289:
        /* <DEDUP_REMOVED lines=31> */
.L_x_314:
[----:B------:R-:W-:Y:S05]  /*19230*/  BSYNC.RECONVERGENT B1 ;  /* 0x0000000000017941 */ /* 0x000fea0003800200 */
.L_x_288:
[----:B------:R-:W-:Y:S01]  /*19240*/  BAR.SYNC.DEFER_BLOCKING 0x0 ;  /* 0x0000000000007b1d */ /* 0x000fe20000010000 */
[----:B------:R-:W-:Y:S01]  /*19250*/  ISETP.GT.AND P0, PT, R74, R77, PT ;  /* 0x0000004d4a00720c */ /* 0x000fe20003f04270 */
[----:B------:R-:W-:-:S04]  /*19260*/  VIADD R0, R95, 0x18 ;  /* 0x000000185f007836 */ /* 0x000fc80000000000 */
[----:B------:R-:W3:Y:S01]  /*19270*/  LDCU.64 UR4, c[0x0][0x480] ;  /* 0x00009000ff0477ac */ /* 0x000ee20008000a00 */
[----:B-----5:R-:W-:Y:S01]  /*19280*/  STS.128 [R93], R64 ;  /* 0x000000405d007388 */ /* 0x020fe20000000c00 */
[----:B---3--:R-:W-:-:S03]  /*19290*/  IADD3 R18, P1, PT, R12, UR4, RZ ;  /* 0x000000040c127c10 */ /* 0x008fc6000ff3e0ff */
[----:B------:R-:W-:Y:S01]  /*192a0*/  STS.128 [R93+0x40], R60 ;  /* 0x0000403c5d007388 */ /* 0x000fe20000000c00 */
[----:B------:R-:W-:-:S03]  /*192b0*/  IADD3.X R19, PT, PT, R13, UR5, RZ, P1, !PT ;  /* 0x000000050d137c10 */ /* 0x000fc60008ffe4ff */
[----:B------:R-:W-:Y:S04]  /*192c0*/  STS.128 [R93+0x80], R56 ;  /* 0x000080385d007388 */ /* 0x000fe80000000c00 */
[----:B------:R-:W-:Y:S01]  /*192d0*/  STS.128 [R93+0xc0], R52 ;  /* 0x0000c0345d007388 */ /* 0x000fe20000000c00 */
[----:B------:R-:W-:Y:S06]  /*192e0*/  BAR.SYNC.DEFER_BLOCKING 0x0 ;  /* 0x0000000000007b1d */ /* 0x000fec0000010000 */
[----:B------:R-:W2:Y:S04]  /*192f0*/  LDS.64 R20, [R75+UR12] ;  /* 0x0000000c4b147984 */ /* 0x000ea80008000a00 */
[----:B------:R-:W3:Y:S04]  /*19300*/  LDS.64 R16, [R75+UR12+0x100] ;  /* 0x0001000c4b107984 */ /* 0x000ee80008000a00 */
[----:B------:R-:W4:Y:S04]  /*19310*/  LDS.64 R14, [R75+UR12+0x220] ;  /* 0x0002200c4b0e7984 */ /* 0x000f280008000a00 */
[----:B-1----:R-:W1:Y:S04]  /*19320*/  LDS.64 R10, [R75+UR12+0x320] ;  /* 0x0003200c4b0a7984 */ /* 0x002e680008000a00 */
[----:B------:R-:W1:Y:S04]  /*19330*/  LDS.64 R4, [R75+UR12+0x440] ;  /* 0x0004400c4b047984 */ /* 0x000e680008000a00 */
[----:B------:R-:W1:Y:S04]  /*19340*/  LDS.64 R8, [R75+UR12+0x540] ;  /* 0x0005400c4b087984 */ /* 0x000e680008000a00 */
[----:B------:R-:W1:Y:S04]  /*19350*/  LDS.64 R6, [R75+UR12+0x660] ;  /* 0x0006600c4b067984 */ /* 0x000e680008000a00 */
[----:B------:R-:W1:Y:S01]  /*19360*/  LDS.64 R2, [R75+UR12+0x760] ;  /* 0x0007600c4b027984 */ /* 0x000e620008000a00 */
[----:B--2---:R-:W-:-:S02]  /*19370*/  DMUL R20, R20, R114 ;  /* 0x0000007214147228 */ /* 0x004fc40000000000 */
[-C--:B---3--:R-:W-:Y:S02]  /*19380*/  DMUL R16, R16, R114.reuse ;  /* 0x0000007210107228 */ /* 0x088fe40000000000 */
[-C--:B----4-:R-:W-:Y:S02]  /*19390*/  DMUL R14, R14, R114.reuse ;  /* 0x000000720e0e7228 */ /* 0x090fe40000000000 */
[-C--:B-1----:R-:W-:Y:S02]  /*193a0*/  DMUL R10, R10, R114.reuse ;  /* 0x000000720a0a7228 */ /* 0x082fe40000000000 */
[-C--:B------:R-:W-:Y:S02]  /*193b0*/  DMUL R4, R4, R114.reuse ;  /* 0x0000007204047228 */ /* 0x080fe40000000000 */
        /* <DEDUP_REMOVED lines=36> */
.L_x_317:
        /* <DEDUP_REMOVED lines=18> */
.L_x_318:
[----:B------:R-:W-:Y:S05]  /*19720*/  BSYNC.RECONVERGENT B0 ;  /* 0x0000000000007941 */ /* 0x000fea0003800200 */
.L_x_316:
        /* <DEDUP_REMOVED lines=35> */
.L_x_320:
[----:B------:R-:W2:Y:S01]  /*19960*/  LDCU.64 UR4, c[0x0][0x460] ;  /* 0x00008c00ff0477ac */ /* 0x000ea20008000a00 */
[----:B------:R-:W-:Y:S01]  /*19970*/  IMAD.MOV.U32 R103, RZ, RZ, R2 ;  /* 0x000000ffff677224 */ /* 0x000fe200078e0002 */
[----:B------:R-:W-:Y:S02]  /*19980*/  MOV R101, R0 ;  /* 0x0000000000657202 */ /* 0x000fe40000000f00 */
[----:B------:R-:W-:Y:S01]  /*19990*/  MOV R100, 0x199d0 ;  /* 0x000199d000647802 */ /* 0x000fe20000000f00 */
[----:B--2---:R-:W-:Y:S01]  /*199a0*/  IMAD.U32 R102, RZ, RZ, UR4 ;  /* 0x00000004ff667e24 */ /* 0x004fe2000f8e00ff */
[----:B------:R-:W-:Y:S02]  /*199b0*/  MOV R99, UR5 ;  /* 0x0000000500637c02 */ /* 0x000fe40008000f00 */
[----:B-1----:R-:W-:Y:S05]  /*199c0*/  CALL.REL.NOINC `($__internal_1_$__cuda_sm20_rem_u64) ;  /* 0x0000001800fc7944 */ /* 0x002fea0003c00000 */
.L_x_321:
[----:B------:R-:W-:Y:S05]  /*199d0*/  BSYNC.RECONVERGENT B0 ;  /* 0x0000000000007941 */ /* 0x000fea0003800200 */
.L_x_319:
        /* <DEDUP_REMOVED lines=44> */
.L_x_323:
        /* <DEDUP_REMOVED lines=17> */
.L_x_324:
[----:B------:R-:W-:Y:S05]  /*19db0*/  BSYNC.RECONVERGENT B0 ;  /* 0x0000000000007941 */ /* 0x000fea0003800200 */
.L_x_322:
        /* <DEDUP_REMOVED lines=37> */
.L_x_326:
[----:B------:R-:W2:Y:S01]  /*1a010*/  LDCU.64 UR4, c[0x0][0x460] ;  /* 0x00008c00ff0477ac */ /* 0x000ea20008000a00 */
[----:B------:R-:W-:Y:S01]  /*1a020*/  IMAD.MOV.U32 R103, RZ, RZ, R2 ;  /* 0x000000ffff677224 */ /* 0x000fe200078e0002 */
[----:B------:R-:W-:Y:S02]  /*1a030*/  MOV R101, R0 ;  /* 0x0000000000657202 */ /* 0x000fe40000000f00 */
[----:B------:R-:W-:Y:S01]  /*1a040*/  MOV R100, 0x1a080 ;  /* 0x0001a08000647802 */ /* 0x000fe20000000f00 */
[----:B--2---:R-:W-:Y:S01]  /*1a050*/  IMAD.U32 R102, RZ, RZ, UR4 ;  /* 0x00000004ff667e24 */ /* 0x004fe2000f8e00ff */
[----:B------:R-:W-:Y:S02]  /*1a060*/  MOV R99, UR5 ;  /* 0x0000000500637c02 */ /* 0x000fe40008000f00 */
[----:B-1----:R-:W-:Y:S05]  /*1a070*/  CALL.REL.NOINC `($__internal_1_$__cuda_sm20_rem_u64) ;  /* 0x0000001400507944 */ /* 0x002fea0003c00000 */
.L_x_327:
[----:B------:R-:W-:Y:S05]  /*1a080*/  BSYNC.RECONVERGENT B0 ;  /* 0x0000000000007941 */ /* 0x000fea0003800200 */
.L_x_325:
        /* <DEDUP_REMOVED lines=44> */
.L_x_329:
        /* <DEDUP_REMOVED lines=17> */
.L_x_330:
[----:B------:R-:W-:Y:S05]  /*1a460*/  BSYNC.RECONVERGENT B0 ;  /* 0x0000000000007941 */ /* 0x000fea0003800200 */
.L_x_328:
        /* <DEDUP_REMOVED lines=37> */
.L_x_332:
[----:B------:R-:W2:Y:S01]  /*1a6c0*/  LDCU.64 UR4, c[0x0][0x460] ;  /* 0x00008c00ff0477ac */ /* 0x000ea20008000a00 */
[----:B------:R-:W-:Y:S01]  /*1a6d0*/  IMAD.MOV.U32 R103, RZ, RZ, R2 ;  /* 0x000000ffff677224 */ /* 0x000fe200078e0002 */
[----:B------:R-:W-:Y:S02]  /*1a6e0*/  MOV R101, R0 ;  /* 0x0000000000657202 */ /* 0x000fe40000000f00 */
[----:B------:R-:W-:Y:S01]  /*1a6f0*/  MOV R100, 0x1a730 ;  /* 0x0001a73000647802 */ /* 0x000fe20000000f00 */
[----:B--2---:R-:W-:Y:S01]  /*1a700*/  IMAD.U32 R102, RZ, RZ, UR4 ;  /* 0x00000004ff667e24 */ /* 0x004fe2000f8e00ff */
[----:B------:R-:W-:Y:S02]  /*1a710*/  MOV R99, UR5 ;  /* 0x0000000500637c02 */ /* 0x000fe40008000f00 */
[----:B-1----:R-:W-:Y:S05]  /*1a720*/  CALL.REL.NOINC `($__internal_1_$__cuda_sm20_rem_u64) ;  /* 0x0000000c00a47944 */ /* 0x002fea0003c00000 */
.L_x_333:
[----:B------:R-:W-:Y:S05]  /*1a730*/  BSYNC.RECONVERGENT B0 ;  /* 0x0000000000007941 */ /* 0x000fea0003800200 */
.L_x_331:
        /* <DEDUP_REMOVED lines=42> */
.L_x_335:
[----:B------:R-:W1:Y:S01]  /*1a9e0*/  LDCU.64 UR4, c[0x0][0x460] ;  /* 0x00008c00ff0477ac */ /* 0x000e620008000a00 */
[----:B------:R-:W-:Y:S01]  /*1a9f0*/  IMAD.MOV.U32 R98, RZ, RZ, R68 ;  /* 0x000000ffff627224 */ /* 0x000fe200078e0044 */
[----:B------:R-:W-:Y:S02]  /*1aa00*/  MOV R97, R69 ;  /* 0x0000004500617202 */ /* 0x000fe40000000f00 */
[----:B------:R-:W-:Y:S01]  /*1aa10*/  MOV R104, 0x1aa50 ;  /* 0x0001aa5000687802 */ /* 0x000fe20000000f00 */
[----:B-1----:R-:W-:Y:S01]  /*1aa20*/  IMAD.U32 R103, RZ, RZ, UR4 ;  /* 0x00000004ff677e24 */ /* 0x002fe2000f8e00ff */
[----:B------:R-:W-:Y:S02]  /*1aa30*/  MOV R106, UR5 ;  /* 0x00000005006a7c02 */ /* 0x000fe40008000f00 */
[----:B--2---:R-:W-:Y:S05]  /*1aa40*/  CALL.REL.NOINC `($__internal_0_$__cuda_sm20_div_u64) ;  /* 0x0000000400c87944 */ /* 0x004fea0003c00000 */
        /* <DEDUP_REMOVED lines=10> */
.L_x_336:
[----:B------:R-:W-:Y:S05]  /*1aaf0*/  BSYNC.RECONVERGENT B0 ;  /* 0x0000000000007941 */ /* 0x000fea0003800200 */
.L_x_334:
        /* <DEDUP_REMOVED lines=18> */
[----:B------:R-:W1:Y:S01]  /*1ac20*/  I2F.U32.RP R2, R9 ;  /* 0x0000000900027306 */ /* 0x000e620000209000 */
[----:B------:R-:W-:-:S07]  /*1ac30*/  MOV R105, RZ ;  /* 0x000000ff00697202 */ /* 0x000fce0000000f00 */
[----:B-1----:R-:W1:Y:S02]  /*1ac40*/  MUFU.RCP R6, R2 ;  /* 0x0000000200067308 */ /* 0x002e640000001000 */
[----:B-1----:R-:W-:-:S06]  /*1ac50*/  VIADD R6, R6, 0xffffffe ;  /* 0x0ffffffe06067836 */ /* 0x002fcc0000000000 */
        /* <DEDUP_REMOVED lines=16> */
.L_x_338:
[----:B------:R-:W2:Y:S01]  /*1ad60*/  LDCU.64 UR4, c[0x0][0x460] ;  /* 0x00008c00ff0477ac */ /* 0x000ea20008000a00 */
[----:B------:R-:W-:Y:S01]  /*1ad70*/  MOV R100, 0x1adb0 ;  /* 0x0001adb000647802 */ /* 0x000fe20000000f00 */
[----:B--2---:R-:W-:Y:S01]  /*1ad80*/  IMAD.U32 R102, RZ, RZ, UR4 ;  /* 0x00000004ff667e24 */ /* 0x004fe2000f8e00ff */
[----:B------:R-:W-:Y:S02]  /*1ad90*/  MOV R99, UR5 ;  /* 0x0000000500637c02 */ /* 0x000fe40008000f00 */
[----:B-1----:R-:W-:Y:S05]  /*1ada0*/  CALL.REL.NOINC `($__internal_1_$__cuda_sm20_rem_u64) ;  /* 0x0000000800047944 */ /* 0x002fea0003c00000 */
.L_x_339:
[----:B------:R-:W-:Y:S05]  /*1adb0*/  BSYNC.RECONVERGENT B0 ;  /* 0x0000000000007941 */ /* 0x000fea0003800200 */
.L_x_337:
[--C-:B------:R-:W-:Y:S02]  /*1adc0*/  SHF.R.U64 R0, R104, 0x3, R105.reuse ;  /* 0x0000000368007819 */ /* 0x100fe40000001269 */
[----:B------:R-:W-:Y:S02]  /*1add0*/  SHF.R.U32.HI R7, RZ, 0x3, R105 ;  /* 0x00000003ff077819 */ /* 0x000fe40000011669 */
[----:B------:R-:W-:-:S04]  /*1ade0*/  ISETP.LE.U32.AND P1, PT, R3, R0, PT ;  /* 0x000000000300720c */ /* 0x000fc80003f23070 */
[----:B------:R-:W-:-:S13]  /*1adf0*/  ISETP.LE.U32.AND.EX P0, PT, R8, R7, P0, P1 ;  /* 0x000000070800720c */ /* 0x000fda0000703110 */
[----:B------:R-:W-:Y:S05]  /*1ae00*/  @!P0 BRA `(.L_x_233) ;  /* 0x00000000008c8947 */ /* 0x000fea0003800000 */
[----:B------:R1:W-:Y:S01]  /*1ae10*/  STG.E.64 desc[UR22][R4.64+0x100], R114 ;  /* 0x0001007204007986 */ /* 0x0003e2000c101b16 */
[----:B------:R-:W-:Y:S05]  /*1ae20*/  BRA `(.L_x_233) ;  /* 0x0000000000847947 */ /* 0x000fea0003800000 */
.L_x_315:
[----:B------:R-:W1:Y:S01]  /*1ae30*/  LDCU UR6, c[0x0][0x380] ;  /* 0x00007000ff0677ac */ /* 0x000e620008000800 */
[----:B------:R-:W-:Y:S02]  /*1ae40*/  ISETP.GE.AND P2, PT, R94, UR7, PT ;  /* 0x000000075e007c0c */ /* 0x000fe4000bf46270 */
[----:B------:R-:W-:Y:S01]  /*1ae50*/  ISETP.GE.AND P3, PT, R76, UR7, PT ;  /* 0x000000074c007c0c */ /* 0x000fe2000bf66270 */
[----:B------:R-:W2:Y:S01]  /*1ae60*/  LDCU.64 UR4, c[0x0][0x468] ;  /* 0x00008d00ff0477ac */ /* 0x000ea20008000a00 */
[C---:B-1----:R-:W-:Y:S02]  /*1ae70*/  ISETP.LT.AND P0, PT, R0.reuse, UR6, !P2 ;  /* 0x0000000600007c0c */ /* 0x042fe4000d701270 */
[----:B------:R-:W-:Y:S01]  /*1ae80*/  ISETP.LT.AND P4, PT, R0, UR6, !P3 ;  /* 0x0000000600007c0c */ /* 0x000fe2000df81270 */
[----:B------:R-:W-:-:S05]  /*1ae90*/  VIADD R0, R95, 0x19 ;  /* 0x000000195f007836 */ /* 0x000fca0000000000 */
[C---:B------:R-:W-:Y:S02]  /*1aea0*/  ISETP.LT.AND P1, PT, R0.reuse, UR6, !P2 ;  /* 0x0000000600007c0c */ /* 0x040fe4000d721270 */
[----:B------:R-:W-:Y:S01]  /*1aeb0*/  ISETP.LT.AND P6, PT, R0, UR6, !P3 ;  /* 0x0000000600007c0c */ /* 0x000fe2000dfc1270 */
[C---:B------:R-:W-:Y:S02]  /*1aec0*/  VIADD R0, R95.reuse, 0x1a ;  /* 0x0000001a5f007836 */ /* 0x040fe40000000000 */
[----:B------:R-:W-:Y:S02]  /*1aed0*/  @P0 IMAD.MOV.U32 R12, RZ, RZ, R18 ;  /* 0x000000ffff0c0224 */ /* 0x000fe400078e0012 */
[----:B------:R-:W-:Y:S02]  /*1aee0*/  @P0 IMAD.MOV.U32 R13, RZ, RZ, R19 ;  /* 0x000000ffff0d0224 */ /* 0x000fe400078e0013 */
[----:B------:R-:W-:-:S03]  /*1aef0*/  VIADD R95, R95, 0x1b ;  /* 0x0000001b5f5f7836 */ /* 0x000fc60000000000 */
[----:B------:R1:W-:Y:S01]  /*1af00*/  @P0 STG.E.64 desc[UR22][R12.64], R20 ;  /* 0x000000140c000986 */ /* 0x0003e2000c101b16 */
[----:B--2---:R-:W-:-:S04]  /*1af10*/  IADD3 R2, P0, PT, R18, UR4, RZ ;  /* 0x0000000412027c10 */ /* 0x004fc8000ff1e0ff */
[----:B------:R-:W-:Y:S02]  /*1af20*/  IADD3.X R3, PT, PT, R19, UR5, RZ, P0, !PT ;  /* 0x0000000513037c10 */ /* 0x000fe400087fe4ff */
[----:B------:R-:W-:Y:S02]  /*1af30*/  ISETP.LT.AND P0, PT, R0, UR6, !P2 ;  /* 0x0000000600007c0c */ /* 0x000fe4000d701270 */
[----:B------:R-:W-:Y:S01]  /*1af40*/  ISETP.LT.AND P2, PT, R95, UR6, !P2 ;  /* 0x000000065f007c0c */ /* 0x000fe2000d741270 */
[----:B-1----:R-:W-:Y:S02]  /*1af50*/  @P4 IMAD.MOV.U32 R12, RZ, RZ, R18 ;  /* 0x000000ffff0c4224 */ /* 0x002fe400078e0012 */
[----:B------:R-:W-:-:S05]  /*1af60*/  @P4 IMAD.MOV.U32 R13, RZ, RZ, R19 ;  /* 0x000000ffff0d4224 */ /* 0x000fca00078e0013 */
[----:B------:R1:W-:Y:S01]  /*1af70*/  @P4 STG.E.64 desc[UR22][R12.64+0x100], R16 ;  /* 0x000100100c004986 */ /* 0x0003e2000c101b16 */
[----:B------:R-:W-:Y:S02]  /*1af80*/  ISETP.LT.AND P4, PT, R0, UR6, !P3 ;  /* 0x0000000600007c0c */ /* 0x000fe4000df81270 */
[----:B------:R-:W-:Y:S01]  /*1af90*/  ISETP.LT.AND P3, PT, R95, UR6, !P3 ;  /* 0x000000065f007c0c */ /* 0x000fe2000df61270 */
[----:B------:R2:W-:Y:S01]  /*1afa0*/  @P1 STG.E.64 desc[UR22][R2.64], R14 ;  /* 0x0000000e02001986 */ /* 0x0005e2000c101b16 */
[----:B------:R-:W-:-:S03]  /*1afb0*/  IADD3 R18, P1, PT, R2, UR4, RZ ;  /* 0x0000000402127c10 */ /* 0x000fc6000ff3e0ff */
[----:B------:R2:W-:Y:S01]  /*1afc0*/  @P6 STG.E.64 desc[UR22][R2.64+0x100], R10 ;  /* 0x0001000a02006986 */ /* 0x0005e2000c101b16 */
[----:B------:R-:W-:-:S05]  /*1afd0*/  IADD3.X R19, PT, PT, R3, UR5, RZ, P1, !PT ;  /* 0x0000000503137c10 */ /* 0x000fca0008ffe4ff */
[----:B------:R2:W-:Y:S04]  /*1afe0*/  @P0 STG.E.64 desc[UR22][R18.64], R4 ;  /* 0x0000000412000986 */ /* 0x0005e8000c101b16 */
[----:B------:R2:W-:Y:S01]  /*1aff0*/  @P4 STG.E.64 desc[UR22][R18.64+0x100], R8 ;  /* 0x0001000812004986 */ /* 0x0005e2000c101b16 */
[----:B-1----:R-:W-:-:S04]  /*1b000*/  IADD3 R12, P1, PT, R18, UR4, RZ ;  /* 0x00000004120c7c10 */ /* 0x002fc8000ff3e0ff */
[----:B------:R-:W-:-:S05]  /*1b010*/  IADD3.X R13, PT, PT, R19, UR5, RZ, P1, !PT ;  /* 0x00000005130d7c10 */ /* 0x000fca0008ffe4ff */
[----:B------:R2:W-:Y:S04]  /*1b020*/  @P2 STG.E.64 desc[UR22][R12.64], R6 ;  /* 0x000000060c002986 */ /* 0x0005e8000c101b16 */
[----:B------:R2:W-:Y:S02]  /*1b030*/  @P3 STG.E.64 desc[UR22][R12.64+0x100], R114 ;  /* 0x000100720c003986 */ /* 0x0005e4000c101b16 */
.L_x_233:
[----:B------:R-:W-:Y:S05]  /*1b040*/  BSYNC.RECONVERGENT B2 ;  /* 0x0000000000027941 */ /* 0x000fea0003800200 */
.L_x_17:
[----:B------:R-:W-:Y:S05]  /*1b050*/  @!P5 EXIT ;  /* 0x000000000000d94d */ /* 0x000fea0003800000 */
[----:B--2---:R-:W2:Y:S01]  /*1b060*/  S2R R2, SR_TID.X ;  /* 0x0000000000027919 */ /* 0x004ea20000002100 */
[----:B------:R-:W4:Y:S01]  /*1b070*/  LDC R0, c[0x0][0x394] ;  /* 0x0000e500ff007b82 */ /* 0x000f220000000800 */
[----:B------:R-:W-:-:S07]  /*1b080*/  VIADD R3, R90, 0x1 ;  /* 0x000000015a037836 */ /* 0x000fce0000000000 */
[----:B------:R-:W-:Y:S01]  /*1b090*/  BAR.SYNC.DEFER_BLOCKING 0x0 ;  /* 0x0000000000007b1d */ /* 0x000fe20000010000 */
[----:B----4-:R-:W-:-:S04]  /*1b0a0*/  ISETP.NE.AND P1, PT, R3, R0, PT ;  /* 0x000000000300720c */ /* 0x010fc80003f25270 */
[----:B------:R-:W-:Y:S02]  /*1b0b0*/  SEL R3, R3, RZ, P1 ;  /* 0x000000ff03037207 */ /* 0x000fe40000800000 */
[----:B--2---:R-:W-:-:S13]  /*1b0c0*/  ISETP.NE.AND P0, PT, R2, RZ, PT ;  /* 0x000000ff0200720c */ /* 0x004fda0003f05270 */
[----:B------:R-:W-:Y:S05]  /*1b0d0*/  @P0 EXIT ;  /* 0x000000000000094d */ /* 0x000fea0003800000 */
[----:B------:R-:W-:Y:S01]  /*1b0e0*/  @!PT LDS RZ, [RZ] ;  /* 0x00000000fffff984 */ /* 0x000fe20000000800 */
[----:B------:R-:W-:Y:S01]  /*1b0f0*/  @!PT LDS RZ, [RZ] ;  /* 0x00000000fffff984 */ /* 0x000fe20000000800 */
[----:B------:R-:W-:Y:S01]  /*1b100*/  @!PT LDS RZ, [RZ] ;  /* 0x00000000fffff984 */ /* 0x000fe20000000800 */
[----:B------:R-:W-:Y:S01]  /*1b110*/  @!PT LDS RZ, [RZ] ;  /* 0x00000000fffff984 */ /* 0x000fe20000000800 */
[----:B------:R-:W-:Y:S06]  /*1b120*/  MEMBAR.ALL.GPU ;  /* 0x0000000000007992 */ /* 0x000fec000000a000 */
[----:B------:R-:W-:-:S00]  /*1b130*/  ERRBAR ;  /* 0x00000000000079ab */ /* 0x000fc00000000000 */
[----:B------:R-:W-:Y:S06]  /*1b140*/  CGAERRBAR ;  /* 0x00000000000075ab */ /* 0x000fec0000000000 */
[----:B------:R-:W-:Y:S01]  /*1b150*/  STG.E.STRONG.GPU desc[UR22][R110.64], R3 ;  /* 0x000000036e007986 */ /* 0x000fe2000c10f916 */
[----:B------:R-:W-:Y:S05]  /*1b160*/  EXIT ;  /* 0x000000000000794d */ /* 0x000fea0003800000 */
        .weak           $__internal_0_$__cuda_sm20_div_u64
        .type           $__internal_0_$__cuda_sm20_div_u64,@function
        .size           $__internal_0_$__cuda_sm20_div_u64,($__internal_1_$__cuda_sm20_rem_u64 - $__internal_0_$__cuda_sm20_div_u64)
$__internal_0_$__cuda_sm20_div_u64:
[----:B------:R-:W-:Y:S02]  /*1b170*/  IMAD.MOV.U32 R126, RZ, RZ, R103 ;  /* 0x000000ffff7e7224 */ /* 0x000fe400078e0067 */
[----:B------:R-:W-:-:S04]  /*1b180*/  IMAD.MOV.U32 R127, RZ, RZ, R106 ;  /* 0x000000ffff7f7224 */ /* 0x000fc800078e006a */
[----:B------:R-:W1:Y:S08]  /*1b190*/  I2F.U64.RP R99, R126 ;  /* 0x0000007e00637312 */ /* 0x000e700000309000 */
[----:B-1----:R-:W1:Y:S02]  /*1b1a0*/  MUFU.RCP R101, R99 ;  /* 0x0000006300657308 */ /* 0x002e640000001000 */
[----:B-1----:R-:W-:-:S06]  /*1b1b0*/  IADD3 R101, PT, PT, R101, 0x1ffffffe, RZ ;  /* 0x1ffffffe65657810 */ /* 0x002fcc0007ffe0ff */
[----:B------:R-:W1:Y:S02]  /*1b1c0*/  F2I.U64.TRUNC R122, R101 ;  /* 0x00000065007a7311 */ /* 0x000e64000020d800 */
[----:B-1----:R-:W-:-:S04]  /*1b1d0*/  IMAD.WIDE.U32 R120, R122, R103, RZ ;  /* 0x000000677a787225 */ /* 0x002fc800078e00ff */
[C---:B------:R-:W-:Y:S01]  /*1b1e0*/  IMAD R100, R122.reuse, R106, R121 ;  /* 0x0000006a7a647224 */ /* 0x040fe200078e0279 */
[----:B------:R-:W-:Y:S02]  /*1b1f0*/  IADD3 R102, P2, PT, RZ, -R120, RZ ;  /* 0x80000078ff667210 */ /* 0x000fe40007f5e0ff */
[----:B------:R-:W-:Y:S01]  /*1b200*/  MOV R121, R122 ;  /* 0x0000007a00797202 */ /* 0x000fe20000000f00 */
[----:B------:R-:W-:Y:S02]  /*1b210*/  IMAD R100, R123, R103, R100 ;  /* 0x000000677b647224 */ /* 0x000fe400078e0264 */
[----:B------:R-:W-:-:S04]  /*1b220*/  IMAD.HI.U32 R120, R122, R102, RZ ;  /* 0x000000667a787227 */ /* 0x000fc800078e00ff */
[----:B------:R-:W-:-:S04]  /*1b230*/  IMAD.X R100, RZ, RZ, ~R100, P2 ;  /* 0x000000ffff647224 */ /* 0x000fc800010e0e64 */
[----:B------:R-:W-:-:S04]  /*1b240*/  IMAD.WIDE.U32 R120, P4, R122, R100, R120 ;  /* 0x000000647a787225 */ /* 0x000fc80007880078 */
[C---:B------:R-:W-:Y:S02]  /*1b250*/  IMAD R99, R123.reuse, R100, RZ ;  /* 0x000000647b637224 */ /* 0x040fe400078e02ff */
[----:B------:R-:W-:-:S04]  /*1b260*/  IMAD.HI.U32 R102, P3, R123, R102, R120 ;  /* 0x000000667b667227 */ /* 0x000fc80007860078 */
[----:B------:R-:W-:Y:S01]  /*1b270*/  IMAD.HI.U32 R100, R123, R100, RZ ;  /* 0x000000647b647227 */ /* 0x000fe200078e00ff */
[----:B------:R-:W-:-:S03]  /*1b280*/  IADD3 R121, P2, PT, R99, R102, RZ ;  /* 0x0000006663797210 */ /* 0x000fc60007f5e0ff */
[----:B------:R-:W-:Y:S02]  /*1b290*/  IMAD.X R100, R100, 0x1, R123, P4 ;  /* 0x0000000164647824 */ /* 0x000fe400020e067b */
[----:B------:R-:W-:-:S03]  /*1b2a0*/  IMAD.WIDE.U32 R122, R121, R103, RZ ;  /* 0x00000067797a7225 */ /* 0x000fc600078e00ff */
[----:B------:R-:W-:Y:S01]  /*1b2b0*/  IADD3.X R101, PT, PT, RZ, RZ, R100, P2, P3 ;  /* 0x000000ffff657210 */ /* 0x000fe200017e6464 */
[----:B------:R-:W-:Y:S01]  /*1b2c0*/  IMAD R100, R121, R106, R123 ;  /* 0x0000006a79647224 */ /* 0x000fe200078e027b */
[----:B------:R-:W-:-:S03]  /*1b2d0*/  IADD3 R102, P2, PT, RZ, -R122, RZ ;  /* 0x8000007aff667210 */ /* 0x000fc60007f5e0ff */
[----:B------:R-:W-:Y:S02]  /*1b2e0*/  IMAD R100, R101, R103, R100 ;  /* 0x0000006765647224 */ /* 0x000fe400078e0264 */
[----:B------:R-:W-:-:S03]  /*1b2f0*/  IMAD.HI.U32 R120, R121, R102, RZ ;  /* 0x0000006679787227 */ /* 0x000fc600078e00ff */
[----:B------:R-:W-:-:S05]  /*1b300*/  IADD3.X R100, PT, PT, RZ, ~R100, RZ, P2, !PT ;  /* 0x80000064ff647210 */ /* 0x000fca00017fe4ff */
[----:B------:R-:W-:-:S04]  /*1b310*/  IMAD.WIDE.U32 R120, P4, R121, R100, R120 ;  /* 0x0000006479787225 */ /* 0x000fc80007880078 */
[C---:B------:R-:W-:Y:S02]  /*1b320*/  IMAD R99, R101.reuse, R100, RZ ;  /* 0x0000006465637224 */ /* 0x040fe400078e02ff */
[----:B------:R-:W-:Y:S01]  /*1b330*/  IMAD.HI.U32 R102, P3, R101, R102, R120 ;  /* 0x0000006665667227 */ /* 0x000fe20007860078 */
[----:B------:R-:W-:-:S03]  /*1b340*/  MOV R121, RZ ;  /* 0x000000ff00797202 */ /* 0x000fc60000000f00 */
[----:B------:R-:W-:Y:S01]  /*1b350*/  IMAD.HI.U32 R100, R101, R100, RZ ;  /* 0x0000006465647227 */ /* 0x000fe200078e00ff */
[----:B------:R-:W-:-:S03]  /*1b360*/  IADD3 R99, P2, PT, R99, R102, RZ ;  /* 0x0000006663637210 */ /* 0x000fc60007f5e0ff */
[----:B------:R-:W-:Y:S02]  /*1b370*/  IMAD.X R100, R100, 0x1, R101, P4 ;  /* 0x0000000164647824 */ /* 0x000fe400020e0665 */
[----:B------:R-:W-:-:S03]  /*1b380*/  IMAD.HI.U32 R120, R99, R98, RZ ;  /* 0x0000006263787227 */ /* 0x000fc600078e00ff */
[----:B------:R-:W-:Y:S01]  /*1b390*/  IADD3.X R102, PT, PT, RZ, RZ, R100, P2, P3 ;  /* 0x000000ffff667210 */ /* 0x000fe200017e6464 */
[----:B------:R-:W-:-:S04]  /*1b3a0*/  IMAD.WIDE.U32 R100, R99, R97, R120 ;  /* 0x0000006163647225 */ /* 0x000fc800078e0078 */
[C---:B------:R-:W-:Y:S02]  /*1b3b0*/  IMAD R105, R102.reuse, R97, RZ ;  /* 0x0000006166697224 */ /* 0x040fe400078e02ff */
[----:B------:R-:W-:-:S04]  /*1b3c0*/  IMAD.HI.U32 R100, P3, R102, R98, R100 ;  /* 0x0000006266647227 */ /* 0x000fc80007860064 */
[----:B------:R-:W-:Y:S01]  /*1b3d0*/  IMAD.HI.U32 R99, R102, R97, RZ ;  /* 0x0000006166637227 */ /* 0x000fe200078e00ff */
[----:B------:R-:W-:-:S03]  /*1b3e0*/  IADD3 R105, P2, PT, R105, R100, RZ ;  /* 0x0000006469697210 */ /* 0x000fc60007f5e0ff */
[----:B------:R-:W-:Y:S02]  /*1b3f0*/  IMAD.X R99, RZ, RZ, R99, P3 ;  /* 0x000000ffff637224 */ /* 0x000fe400018e0663 */
[----:B------:R-:W-:-:S03]  /*1b400*/  IMAD.WIDE.U32 R100, R105, R103, RZ ;  /* 0x0000006769647225 */ /* 0x000fc600078e00ff */
[----:B------:R-:W-:Y:S01]  /*1b410*/  IADD3.X R108, PT, PT, RZ, R99, RZ, P2, !PT ;  /* 0x00000063ff6c7210 */ /* 0x000fe200017fe4ff */
[----:B------:R-:W-:Y:S01]  /*1b420*/  IMAD R99, R105, R106, R101 ;  /* 0x0000006a69637224 */ /* 0x000fe200078e0265 */
[----:B------:R-:W-:-:S03]  /*1b430*/  IADD3 R98, P2, PT, -R100, R98, RZ ;  /* 0x0000006264627210 */ /* 0x000fc60007f5e1ff */
[-C--:B------:R-:W-:Y:S01]  /*1b440*/  IMAD R100, R108, R103.reuse, R99 ;  /* 0x000000676c647224 */ /* 0x080fe200078e0263 */
[----:B------:R-:W-:Y:S02]  /*1b450*/  ISETP.GE.U32.AND P4, PT, R98, R103, PT ;  /* 0x000000676200720c */ /* 0x000fe40003f86070 */
[----:B------:R-:W-:Y:S01]  /*1b460*/  IADD3 R99, P3, PT, -R103, R98, RZ ;  /* 0x0000006267637210 */ /* 0x000fe20007f7e1ff */
[----:B------:R-:W-:Y:S01]  /*1b470*/  IMAD.X R97, R97, 0x1, ~R100, P2 ;  /* 0x0000000161617824 */ /* 0x000fe200010e0e64 */
[----:B------:R-:W-:-:S04]  /*1b480*/  IADD3 R102, P2, PT, R105, 0x1, RZ ;  /* 0x0000000169667810 */ /* 0x000fc80007f5e0ff */
[----:B------:R-:W-:Y:S01]  /*1b490*/  ISETP.GE.U32.AND.EX P4, PT, R97, R106, PT, P4 ;  /* 0x0000006a6100720c */ /* 0x000fe20003f86140 */
[----:B------:R-:W-:Y:S01]  /*1b4a0*/  IMAD.X R101, RZ, RZ, R108, P2 ;  /* 0x000000ffff657224 */ /* 0x000fe200010e066c */
[----:B------:R-:W-:Y:S02]  /*1b4b0*/  IADD3.X R100, PT, PT, ~R106, R97, RZ, P3, !PT ;  /* 0x000000616a647210 */ /* 0x000fe40001ffe5ff */
[----:B------:R-:W-:Y:S02]  /*1b4c0*/  SEL R98, R99, R98, P4 ;  /* 0x0000006263627207 */ /* 0x000fe40002000000 */
[----:B------:R-:W-:Y:S02]  /*1b4d0*/  SEL R102, R102, R105, P4 ;  /* 0x0000006966667207 */ /* 0x000fe40002000000 */
[----:B------:R-:W-:Y:S02]  /*1b4e0*/  SEL R97, R100, R97, P4 ;  /* 0x0000006164617207 */ /* 0x000fe40002000000 */
[----:B------:R-:W-:-:S02]  /*1b4f0*/  SEL R101, R101, R108, P4 ;  /* 0x0000006c65657207 */ /* 0x000fc40002000000 */
[----:B------:R-:W-:Y:S02]  /*1b500*/  ISETP.GE.U32.AND P4, PT, R98, R103, PT ;  /* 0x000000676200720c */ /* 0x000fe40003f86070 */
[----:B------:R-:W-:Y:S02]  /*1b510*/  IADD3 R99, P3, PT, R102, 0x1, RZ ;  /* 0x0000000166637810 */ /* 0x000fe40007f7e0ff */
[----:B------:R-:W-:Y:S02]  /*1b520*/  ISETP.NE.U32.AND P2, PT, R103, RZ, PT ;  /* 0x000000ff6700720c */ /* 0x000fe40003f45070 */
[----:B------:R-:W-:Y:S02]  /*1b530*/  ISETP.GE.U32.AND.EX P4, PT, R97, R106, PT, P4 ;  /* 0x0000006a6100720c */ /* 0x000fe40003f86140 */
[----:B------:R-:W-:Y:S02]  /*1b540*/  IADD3.X R98, PT, PT, RZ, R101, RZ, P3, !PT ;  /* 0x00000065ff627210 */ /* 0x000fe40001ffe4ff */
[----:B------:R-:W-:-:S02]  /*1b550*/  MOV R105, 0x0 ;  /* 0x0000000000697802 */ /* 0x000fc40000000f00 */
[----:B------:R-:W-:Y:S02]  /*1b560*/  ISETP.NE.AND.EX P2, PT, R106, RZ, PT, P2 ;  /* 0x000000ff6a00720c */ /* 0x000fe40003f45320 */
[----:B------:R-:W-:Y:S02]  /*1b570*/  SEL R99, R99, R102, P4 ;  /* 0x0000006663637207 */ /* 0x000fe40002000000 */
[----:B------:R-:W-:Y:S02]  /*1b580*/  SEL R98, R98, R101, P4 ;  /* 0x0000006562627207 */ /* 0x000fe40002000000 */
[----:B------:R-:W-:Y:S02]  /*1b590*/  SEL R99, R99, 0xffffffff, P2 ;  /* 0xffffffff63637807 */ /* 0x000fe40001000000 */
[----:B------:R-:W-:Y:S01]  /*1b5a0*/  SEL R98, R98, 0xffffffff, P2 ;  /* 0xffffffff62627807 */ /* 0x000fe20001000000 */
[----:B------:R-:W-:Y:S06]  /*1b5b0*/  RET.REL.NODEC R104 `(_ZN7cutlass6KernelINS_4gemm6kernel15Rank2KUniversalINS1_11threadblock13MmaMultistageINS1_9GemmShapeILi64ELi64ELi16EEENS_9transform11threadblock28PredicatedTileAccessIteratorINS_11MatrixShapeILi64ELi16EEEdNS_6layout11ColumnMajorELi1ENS8_31PitchLinearWarpStripedThreadMapINS_16PitchLinearShapeILi64ELi16EEELi128ENSG_ILi16ELi2EEELi1EEENS_5ArrayIdLi1ELb1EEELb0ENSD_9NoPermuteEEENS9_25RegularTileAccessIteratorISC_dNSD_43ColumnMajorTensorOpMultiplicandCongruous64bELi1ESJ_Li8EEELNS_4arch14CacheOperation4KindE0ENSA_INSB_ILi16ELi64EEEdNSD_8RowMajorELi0ESJ_SL_Lb0ESM_EENSO_ISU_dNSD_40RowMajorTensorOpMultiplicandCongruous64bELi0ESJ_Li8EEELST_0EdSV_NS4_9MmaPolicyINS1_4warp11MmaTensorOpINS6_ILi32ELi32ELi16EEEdSP_dSX_dSV_NS10_17MmaTensorOpPolicyINSR_3MmaINS6_ILi8ELi8ELi4EEELi32EdSV_dSE_dSV_NSR_13OpMultiplyAddEEENSB_ILi1ELi1EEEEELi1ELb0EbEENSB_ILi0ELi0EEES1B_Li1EEELi3ELNS1_23SharedMemoryClearOptionE0EbEES1E_NS_8epilogue11threadblock8EpilogueIS7_S1A_Li1ENS1G_27PredicatedTileIteratorBlas3INS1G_26OutputTileOptimalThreadMapINS1G_15OutputTileShapeILi64ELi8ELi2ELi1ELi1EEENS1K_ILi1ELi4ELi1ELi1ELi4EEELi128ELi1ELi64EEEdLNS_8BlasModeE1EEENS1F_4warp24FragmentIteratorTensorOpIS12_S15_dNSK_IdLi2ELb1EEESV_EENS1Q_20TileIteratorTensorOpIS12_S15_dSV_EENS1G_18SharedLoadIteratorINS1N_18CompactedThreadMapEdLi8EEENS1F_6thread17LinearCombinationIdLi1EddLNS1Z_9ScaleType4KindE0ELNS_15FloatRoundStyleE2EdEENSB_ILi0ELi4EEELi1ELi1EEENS4_30GemmIdentityThreadblockSwizzleILi1EEELNS_8FillModeE2ELS1O_1EEEEEvNT_6ParamsE) ;  /* 0xfffffe4868907950 */ /* 0x000fec0003c3ffff */
        .weak           $__internal_1_$__cuda_sm20_rem_u64
        .type           $__internal_1_$__cuda_sm20_rem_u64,@function
        .size           $__internal_1_$__cuda_sm20_rem_u64,(.L_x_341 - $__internal_1_$__cuda_sm20_rem_u64)
$__internal_1_$__cuda_sm20_rem_u64:
[----:B------:R-:W-:Y:S01]  /*1b5c0*/  MOV R126, R102 ;  /* 0x00000066007e7202 */ /* 0x000fe20000000f00 */
        /* <DEDUP_REMOVED lines=45> */
[----:B------:R-:W-:-:S04]  /*1b8a0*/  ISETP.GE.U32.AND P3, PT, R103, R102, PT ;  /* 0x000000666700720c */ /* 0x000fc80003f66070 */
[----:B------:R-:W-:Y:S02]  /*1b8b0*/  IADD3.X R98, PT, PT, ~R98, R101, RZ, P2, !PT ;  /* 0x0000006562627210 */ /* 0x000fe400017fe5ff */
[----:B------:R-:W-:Y:S02]  /*1b8c0*/  IADD3 R104, P2, PT, -R102, R103, RZ ;  /* 0x0000006766687210 */ /* 0x000fe40007f5e1ff */
[C---:B------:R-:W-:Y:S02]  /*1b8d0*/  ISETP.GE.U32.AND.EX P3, PT, R98.reuse, R99, PT, P3 ;  /* 0x000000636200720c */ /* 0x040fe40003f66130 */
[----:B------:R-:W-:Y:S01]  /*1b8e0*/  MOV R101, 0x0 ;  /* 0x0000000000657802 */ /* 0x000fe20000000f00 */
[----:B------:R-:W-:Y:S01]  /*1b8f0*/  IMAD.X R97, R98, 0x1, ~R99, P2 ;  /* 0x0000000162617824 */ /* 0x000fe200010e0e63 */
[----:B------:R-:W-:Y:S02]  /*1b900*/  SEL R103, R104, R103, P3 ;  /* 0x0000006768677207 */ /* 0x000fe40001800000 */
[----:B------:R-:W-:-:S02]  /*1b910*/  ISETP.NE.U32.AND P2, PT, R102, RZ, PT ;  /* 0x000000ff6600720c */ /* 0x000fc40003f45070 */
[----:B------:R-:W-:Y:S02]  /*1b920*/  SEL R98, R97, R98, P3 ;  /* 0x0000006261627207 */ /* 0x000fe40001800000 */
[----:B------:R-:W-:Y:S02]  /*1b930*/  ISETP.GE.U32.AND P4, PT, R103, R102, PT ;  /* 0x000000666700720c */ /* 0x000fe40003f86070 */
[----:B------:R-:W-:Y:S02]  /*1b940*/  IADD3 R104, P3, PT, -R102, R103, RZ ;  /* 0x0000006766687210 */ /* 0x000fe40007f7e1ff */
[----:B------:R-:W-:Y:S02]  /*1b950*/  ISETP.GE.U32.AND.EX P4, PT, R98, R99, PT, P4 ;  /* 0x000000636200720c */ /* 0x000fe40003f86140 */
[C---:B------:R-:W-:Y:S02]  /*1b960*/  IADD3.X R97, PT, PT, ~R99.reuse, R98, RZ, P3, !PT ;  /* 0x0000006263617210 */ /* 0x040fe40001ffe5ff */
[----:B------:R-:W-:-:S02]  /*1b970*/  ISETP.NE.AND.EX P2, PT, R99, RZ, PT, P2 ;  /* 0x000000ff6300720c */ /* 0x000fc40003f45320 */
[----:B------:R-:W-:Y:S02]  /*1b980*/  SEL R104, R104, R103, P4 ;  /* 0x0000006768687207 */ /* 0x000fe40002000000 */
[----:B------:R-:W-:Y:S02]  /*1b990*/  SEL R97, R97, R98, P4 ;  /* 0x0000006261617207 */ /* 0x000fe40002000000 */
[----:B------:R-:W-:Y:S02]  /*1b9a0*/  SEL R104, R104, 0xffffffff, P2 ;  /* 0xffffffff68687807 */ /* 0x000fe40001000000 */
[----:B------:R-:W-:Y:S01]  /*1b9b0*/  SEL R105, R97, 0xffffffff, P2 ;  /* 0xffffffff61697807 */ /* 0x000fe20001000000 */
[----:B------:R-:W-:Y:S06]  /*1b9c0*/  RET.REL.NODEC R100 `(_ZN7cutlass6KernelINS_4gemm6kernel15Rank2KUniversalINS1_11threadblock13MmaMultistageINS1_9GemmShapeILi64ELi64ELi16EEENS_9transform11threadblock28PredicatedTileAccessIteratorINS_11MatrixShapeILi64ELi16EEEdNS_6layout11ColumnMajorELi1ENS8_31PitchLinearWarpStripedThreadMapINS_16PitchLinearShapeILi64ELi16EEELi128ENSG_ILi16ELi2EEELi1EEENS_5ArrayIdLi1ELb1EEELb0ENSD_9NoPermuteEEENS9_25RegularTileAccessIteratorISC_dNSD_43ColumnMajorTensorOpMultiplicandCongruous64bELi1ESJ_Li8EEELNS_4arch14CacheOperation4KindE0ENSA_INSB_ILi16ELi64EEEdNSD_8RowMajorELi0ESJ_SL_Lb0ESM_EENSO_ISU_dNSD_40RowMajorTensorOpMultiplicandCongruous64bELi0ESJ_Li8EEELST_0EdSV_NS4_9MmaPolicyINS1_4warp11MmaTensorOpINS6_ILi32ELi32ELi16EEEdSP_dSX_dSV_NS10_17MmaTensorOpPolicyINSR_3MmaINS6_ILi8ELi8ELi4EEELi32EdSV_dSE_dSV_NSR_13OpMultiplyAddEEENSB_ILi1ELi1EEEEELi1ELb0EbEENSB_ILi0ELi0EEES1B_Li1EEELi3ELNS1_23SharedMemoryClearOptionE0EbEES1E_NS_8epilogue11threadblock8EpilogueIS7_S1A_Li1ENS1G_27PredicatedTileIteratorBlas3INS1G_26OutputTileOptimalThreadMapINS1G_15OutputTileShapeILi64ELi8ELi2ELi1ELi1EEENS1K_ILi1ELi4ELi1ELi1ELi4EEELi128ELi1ELi64EEEdLNS_8BlasModeE1EEENS1F_4warp24FragmentIteratorTensorOpIS12_S15_dNSK_IdLi2ELb1EEESV_EENS1Q_20TileIteratorTensorOpIS12_S15_dSV_EENS1G_18SharedLoadIteratorINS1N_18CompactedThreadMapEdLi8EEENS1F_6thread17LinearCombinationIdLi1EddLNS1Z_9ScaleType4KindE0ELNS_15FloatRoundStyleE2EdEENSB_ILi0ELi4EEELi1ELi1EEENS4_30GemmIdentityThreadblockSwizzleILi1EEELNS_8FillModeE2ELS1O_1EEEEEvNT_6ParamsE) ;  /* 0xfffffe44648c7950 */ /* 0x000fec0003c3ffff */
.L_x_340:
[----:B------:R-:W-:-:S00]  /*1b9d0*/  BRA `(.L_x_340) ;  /* 0xfffffffc00fc7947 */ /* 0x000fc0000383ffff */
[----:B------:R-:W-:-:S00]  /*1b9e0*/  NOP ;  /* 0x0000000000007918 */ /* 0x000fc00000000000 */
        /* <DEDUP_REMOVED lines=9> */
.L_x_341:


//--------------------- .nv.shared._ZN7cutlass6KernelINS_4gemm6kernel15Rank2KUniversalINS1_11threadblock13MmaMultistageINS1_9GemmShapeILi64ELi64ELi16EEENS_9transform11threadblock28PredicatedTileAccessIteratorINS_11MatrixShapeILi64ELi16EEEdNS_6layout11ColumnMajorELi1ENS8_31PitchLinearWarpStripedThreadMapINS_16PitchLinearShapeILi64ELi16EEELi128ENSG_ILi16ELi2EEELi1EEENS_5ArrayIdLi1ELb1EEELb0ENSD_9NoPermuteEEENS9_25RegularTileAccessIteratorISC_dNSD_43ColumnMajorTensorOpMultiplicandCongruous64bELi1ESJ_Li8EEELNS_4arch14CacheOperation4KindE0ENSA_INSB_ILi16ELi64EEEdNSD_8RowMajorELi0ESJ_SL_Lb0ESM_EENSO_ISU_dNSD_40RowMajorTensorOpMultiplicandCongruous64bELi0ESJ_Li8EEELST_0EdSV_NS4_9MmaPolicyINS1_4warp11MmaTensorOpINS6_ILi32ELi32ELi16EEEdSP_dSX_dSV_NS10_17MmaTensorOpPolicyINSR_3MmaINS6_ILi8ELi8ELi4EEELi32EdSV_dSE_dSV_NSR_13OpMultiplyAddEEENSB_ILi1ELi1EEEEELi1ELb0EbEENSB_ILi0ELi0EEES1B_Li1EEELi3ELNS1_23SharedMemoryClearOptionE0EbEES1E_NS_8epilogue11threadblock8EpilogueIS7_S1A_Li1ENS1G_27PredicatedTileIteratorBlas3INS1G_26OutputTileOptimalThreadMapINS1G_15OutputTileShapeILi64ELi8ELi2ELi1ELi1EEENS1K_ILi1ELi4ELi1ELi1ELi4EEELi128ELi1ELi64EEEdLNS_8BlasModeE1EEENS1F_4warp24FragmentIteratorTensorOpIS12_S15_dNSK_IdLi2ELb1EEESV_EENS1Q_20TileIteratorTensorOpIS12_S15_dSV_EENS1G_18SharedLoadIteratorINS1N_18CompactedThreadMapEdLi8EEENS1F_6thread17LinearCombinationIdLi1EddLNS1Z_9ScaleType4KindE0ELNS_15FloatRoundStyleE2EdEENSB_ILi0ELi4EEELi1ELi1EEENS4_30GemmIdentityThreadblockSwizzleILi1EEELNS_8FillModeE2ELS1O_1EEEEEvNT_6ParamsE --------------------------
	.section	.nv.shared._ZN7cutlass6KernelINS_4gemm6kernel15Rank2KUniversalINS1_11threadblock13MmaMultistageINS1_9GemmShapeILi64ELi64ELi16EEENS_9transform11threadblock28PredicatedTileAccessIteratorINS_11MatrixShapeILi64ELi16EEEdNS_6layout11ColumnMajorELi1ENS8_31PitchLinearWarpStripedThreadMapINS_16PitchLinearShapeILi64ELi16EEELi128ENSG_ILi16ELi2EEELi1EEENS_5ArrayIdLi1ELb1EEELb0ENSD_9NoPermuteEEENS9_25RegularTileAccessIteratorISC_dNSD_43ColumnMajorTensorOpMultiplicandCongruous64bELi1ESJ_Li8EEELNS_4arch14CacheOperation4KindE0ENSA_INSB_ILi16ELi64EEEdNSD_8RowMajorELi0ESJ_SL_Lb0ESM_EENSO_ISU_dNSD_40RowMajorTensorOpMultiplicandCongruous64bELi0ESJ_Li8EEELST_0EdSV_NS4_9MmaPolicyINS1_4warp11MmaTensorOpINS6_ILi32ELi32ELi16EEEdSP_dSX_dSV_NS10_17MmaTensorOpPolicyINSR_3MmaINS6_ILi8ELi8ELi4EEELi32EdSV_dSE_dSV_NSR_13OpMultiplyAddEEENSB_ILi1ELi1EEEEELi1ELb0EbEENSB_ILi0ELi0EEES1B_Li1EEELi3ELNS1_23SharedMemoryClearOptionE0EbEES1E_NS_8epilogue11threadblock8EpilogueIS7_S1A_Li1ENS1G_27PredicatedTileIteratorBlas3INS1G_26OutputTileOptimalThreadMapINS1G_15OutputTileShapeILi64ELi8ELi2ELi1ELi1EEENS1K_ILi1ELi4ELi1ELi1ELi4EEELi128ELi1ELi64EEEdLNS_8BlasModeE1EEENS1F_4warp24FragmentIteratorTensorOpIS12_S15_dNSK_IdLi2ELb1EEESV_EENS1Q_20TileIteratorTensorOpIS12_S15_dSV_EENS1G_18SharedLoadIteratorINS1N_18CompactedThreadMapEdLi8EEENS1F_6thread17LinearCombinationIdLi1EddLNS1Z_9ScaleType4KindE0ELNS_15FloatRoundStyleE2EdEENSB_ILi0ELi4EEELi1ELi1EEENS4_30GemmIdentityThreadblockSwizzleILi1EEELNS_8FillModeE2ELS1O_1EEEEEvNT_6ParamsE,"aw",@nobits
	.sectionflags	@""
	.align	16
	.zero		1024


//--------------------- .nv.shared.reserved.0     --------------------------
	.section	.nv.shared.reserved.0,"aw",@nobits
	.weak		__nv_reservedSMEM_offset_0_alias
	.size		__nv_reservedSMEM_offset_0_alias, 0, 64
	.other		__nv_reservedSMEM_offset_0_alias,@"STO_CUDA_RESERVED_SHARED STV_DEFAULT"
__nv_reservedSMEM_offset_0_alias:
	.zero		0
	.zero		64


//--------------------- .nv.global                --------------------------
	.section	.nv.global,"aw",@nobits
.nv.global:
	.type		_ZN39_INTERNAL_6bdb5f5c_4_k_cu_85134ce7_27734cute1_E,@object
	.size		_ZN39_INTERNAL_6bdb5f5c_4_k_cu_85134ce7_27734cute1_E,(_ZN39_INTERNAL_6bdb5f5c_4_k_cu_85134ce7_27734cuda3std3__45__cpo6cbeginE - _ZN39_INTERNAL_6bdb5f5c_4_k_cu_85134ce7_27734cute1_E)
_ZN39_INTERNAL_6bdb5f5c_4_k_cu_85134ce7_27734cute1_E:
	.zero		1
	.type		_ZN39_INTERNAL_6bdb5f5c_4_k_cu_85134ce7_27734cuda3std3__45__cpo6cbeginE,@object
	.size		_ZN39_INTERNAL_6bdb5f5c_4_k_cu_85134ce7_27734cuda3std3__45__cpo6cbeginE,(_ZN39_INTERNAL_6bdb5f5c_4_k_cu_85134ce7_27734cuda3std3__48in_placeE - _ZN39_INTERNAL_6bdb5f5c_4_k_cu_85134ce7_27734cuda3std3__45__cpo6cbeginE)
_ZN39_INTERNAL_6bdb5f5c_4_k_cu_85134ce7_27734cuda3std3__45__cpo6cbeginE:
	.zero		1
	.type		_ZN39_INTERNAL_6bdb5f5c_4_k_cu_85134ce7_27734cuda3std3__48in_placeE,@object
	.size		_ZN39_INTERNAL_6bdb5f5c_4_k_cu_85134ce7_27734cuda3std3__48in_placeE,(_ZN39_INTERNAL_6bdb5f5c_4_k_cu_85134ce7_27734cuda3std6ranges3__45__cpo9iter_moveE - _ZN39_INTERNAL_6bdb5f5c_4_k_cu_85134ce7_27734cuda3std3__48in_placeE)
_ZN39_INTERNAL_6bdb5f5c_4_k_cu_85134ce7_27734cuda3std3__48in_placeE:
	.zero		1
	.type		_ZN39_INTERNAL_6bdb5f5c_4_k_cu_85134ce7_27734cuda3std6ranges3__45__cpo9iter_moveE,@object
	.size		_ZN39_INTERNAL_6bdb5f5c_4_k_cu_85134ce7_27734cuda3std6ranges3__45__cpo9iter_moveE,(_ZN39_INTERNAL_6bdb5f5c_4_k_cu_85134ce7_27734cuda3std3__45__cpo5beginE - _ZN39_INTERNAL_6bdb5f5c_4_k_cu_85134ce7_27734cuda3std6ranges3__45__cpo9iter_moveE)
_ZN39_INTERNAL_6bdb5f5c_4_k_cu_85134ce7_27734cuda3std6ranges3__45__cpo9iter_moveE:
	.zero		1
	.type		_ZN39_INTERNAL_6bdb5f5c_4_k_cu_85134ce7_27734cuda3std3__45__cpo5beginE,@object
	.size		_ZN39_INTERNAL_6bdb5f5c_4_k_cu_85134ce7_27734cuda3std3__45__cpo5beginE,(_ZN39_INTERNAL_6bdb5f5c_4_k_cu_85134ce7_27734cuda3std3__441_GLOBAL__N__6bdb5f5c_4_k_cu_85134ce7_27736ignoreE - _ZN39_INTERNAL_6bdb5f5c_4_k_cu_85134ce7_27734cuda3std3__45__cpo5beginE)
_ZN39_INTERNAL_6bdb5f5c_4_k_cu_85134ce7_27734cuda3std3__45__cpo5beginE:
	.zero		1
	.type		_ZN39_INTERNAL_6bdb5f5c_4_k_cu_85134ce7_27734cuda3std3__441_GLOBAL__N__6bdb5f5c_4_k_cu_85134ce7_27736ignoreE,@object
	.size		_ZN39_INTERNAL_6bdb5f5c_4_k_cu_85134ce7_27734cuda3std3__441_GLOBAL__N__6bdb5f5c_4_k_cu_85134ce7_27736ignoreE,(_ZN39_INTERNAL_6bdb5f5c_4_k_cu_85134ce7_27734cute7productE - _ZN39_INTERNAL_6bdb5f5c_4_k_cu_85134ce7_27734cuda3std3__441_GLOBAL__N__6bdb5f5c_4_k_cu_85134ce7_27736ignoreE)
_ZN39_INTERNAL_6bdb5f5c_4_k_cu_85134ce7_27734cuda3std3__441_GLOBAL__N__6bdb5f5c_4_k_cu_85134ce7_27736ignoreE:
	.zero		1
	.type		_ZN39_INTERNAL_6bdb5f5c_4_k_cu_85134ce7_27734cute7productE,@object
	.size		_ZN39_INTERNAL_6bdb5f5c_4_k_cu_85134ce7_27734cute7productE,(_ZN39_INTERNAL_6bdb5f5c_4_k_cu_85134ce7_27734cuda3std3__45__cpo3endE - _ZN39_INTERNAL_6bdb5f5c_4_k_cu_85134ce7_27734cute7productE)
_ZN39_INTERNAL_6bdb5f5c_4_k_cu_85134ce7_27734cute7productE:
	.zero		1
	.type		_ZN39_INTERNAL_6bdb5f5c_4_k_cu_85134ce7_27734cuda3std3__45__cpo3endE,@object
	.size		_ZN39_INTERNAL_6bdb5f5c_4_k_cu_85134ce7_27734cuda3std3__45__cpo3endE,(_ZN39_INTERNAL_6bdb5f5c_4_k_cu_85134ce7_27734cuda3std3__419piecewise_constructE - _ZN39_INTERNAL_6bdb5f5c_4_k_cu_85134ce7_27734cuda3std3__45__cpo3endE)
_ZN39_INTERNAL_6bdb5f5c_4_k_cu_85134ce7_27734cuda3std3__45__cpo3endE:
	.zero		1
	.type		_ZN39_INTERNAL_6bdb5f5c_4_k_cu_85134ce7_27734cuda3std3__419piecewise_constructE,@object
	.size		_ZN39_INTERNAL_6bdb5f5c_4_k_cu_85134ce7_27734cuda3std3__419piecewise_constructE,(_ZN39_INTERNAL_6bdb5f5c_4_k_cu_85134ce7_27734cuda3std3__45__cpo4cendE - _ZN39_INTERNAL_6bdb5f5c_4_k_cu_85134ce7_27734cuda3std3__419piecewise_constructE)
_ZN39_INTERNAL_6bdb5f5c_4_k_cu_85134ce7_27734cuda3std3__419piecewise_constructE:
	.zero		1
	.type		_ZN39_INTERNAL_6bdb5f5c_4_k_cu_85134ce7_27734cuda3std3__45__cpo4cendE,@object
	.size		_ZN39_INTERNAL_6bdb5f5c_4_k_cu_85134ce7_27734cuda3std3__45__cpo4cendE,(_ZN39_INTERNAL_6bdb5f5c_4_k_cu_85134ce7_27734cuda3std6ranges3__45__cpo4swapE - _ZN39_INTERNAL_6bdb5f5c_4_k_cu_85134ce7_27734cuda3std3__45__cpo4cendE)
_ZN39_INTERNAL_6bdb5f5c_4_k_cu_85134ce7_27734cuda3std3__45__cpo4cendE:
	.zero		1
	.type		_ZN39_INTERNAL_6bdb5f5c_4_k_cu_85134ce7_27734cuda3std6ranges3__45__cpo4swapE,@object
	.size		_ZN39_INTERNAL_6bdb5f5c_4_k_cu_85134ce7_27734cuda3std6ranges3__45__cpo4swapE,(.L_7 - _ZN39_INTERNAL_6bdb5f5c_4_k_cu_85134ce7_27734cuda3std6ranges3__45__cpo4swapE)
_ZN39_INTERNAL_6bdb5f5c_4_k_cu_85134ce7_27734cuda3std6ranges3__45__cpo4swapE:
	.zero		1
.L_7:


//--------------------- .nv.constant0._ZN7cutlass6KernelINS_4gemm6kernel15Rank2KUniversalINS1_11threadblock13MmaMultistageINS1_9GemmShapeILi64ELi64ELi16EEENS_9transform11threadblock28PredicatedTileAccessIteratorINS_11MatrixShapeILi64ELi16EEEdNS_6layout11ColumnMajorELi1ENS8_31PitchLinearWarpStripedThreadMapINS_16PitchLinearShapeILi64ELi16EEELi128ENSG_ILi16ELi2EEELi1EEENS_5ArrayIdLi1ELb1EEELb0ENSD_9NoPermuteEEENS9_25RegularTileAccessIteratorISC_dNSD_43ColumnMajorTensorOpMultiplicandCongruous64bELi1ESJ_Li8EEELNS_4arch14CacheOperation4KindE0ENSA_INSB_ILi16ELi64EEEdNSD_8RowMajorELi0ESJ_SL_Lb0ESM_EENSO_ISU_dNSD_40RowMajorTensorOpMultiplicandCongruous64bELi0ESJ_Li8EEELST_0EdSV_NS4_9MmaPolicyINS1_4warp11MmaTensorOpINS6_ILi32ELi32ELi16EEEdSP_dSX_dSV_NS10_17MmaTensorOpPolicyINSR_3MmaINS6_ILi8ELi8ELi4EEELi32EdSV_dSE_dSV_NSR_13OpMultiplyAddEEENSB_ILi1ELi1EEEEELi1ELb0EbEENSB_ILi0ELi0EEES1B_Li1EEELi3ELNS1_23SharedMemoryClearOptionE0EbEES1E_NS_8epilogue11threadblock8EpilogueIS7_S1A_Li1ENS1G_27PredicatedTileIteratorBlas3INS1G_26OutputTileOptimalThreadMapINS1G_15OutputTileShapeILi64ELi8ELi2ELi1ELi1EEENS1K_ILi1ELi4ELi1ELi1ELi4EEELi128ELi1ELi64EEEdLNS_8BlasModeE1EEENS1F_4warp24FragmentIteratorTensorOpIS12_S15_dNSK_IdLi2ELb1EEESV_EENS1Q_20TileIteratorTensorOpIS12_S15_dSV_EENS1G_18SharedLoadIteratorINS1N_18CompactedThreadMapEdLi8EEENS1F_6thread17LinearCombinationIdLi1EddLNS1Z_9ScaleType4KindE0ELNS_15FloatRoundStyleE2EdEENSB_ILi0ELi4EEELi1ELi1EEENS4_30GemmIdentityThreadblockSwizzleILi1EEELNS_8FillModeE2ELS1O_1EEEEEvNT_6ParamsE --------------------------
	.section	.nv.constant0._ZN7cutlass6KernelINS_4gemm6kernel15Rank2KUniversalINS1_11threadblock13MmaMultistageINS1_9GemmShapeILi64ELi64ELi16EEENS_9transform11threadblock28PredicatedTileAccessIteratorINS_11MatrixShapeILi64ELi16EEEdNS_6layout11ColumnMajorELi1ENS8_31PitchLinearWarpStripedThreadMapINS_16PitchLinearShapeILi64ELi16EEELi128ENSG_ILi16ELi2EEELi1EEENS_5ArrayIdLi1ELb1EEELb0ENSD_9NoPermuteEEENS9_25RegularTileAccessIteratorISC_dNSD_43ColumnMajorTensorOpMultiplicandCongruous64bELi1ESJ_Li8EEELNS_4arch14CacheOperation4KindE0ENSA_INSB_ILi16ELi64EEEdNSD_8RowMajorELi0ESJ_SL_Lb0ESM_EENSO_ISU_dNSD_40RowMajorTensorOpMultiplicandCongruous64bELi0ESJ_Li8EEELST_0EdSV_NS4_9MmaPolicyINS1_4warp11MmaTensorOpINS6_ILi32ELi32ELi16EEEdSP_dSX_dSV_NS10_17MmaTensorOpPolicyINSR_3MmaINS6_ILi8ELi8ELi4EEELi32EdSV_dSE_dSV_NSR_13OpMultiplyAddEEENSB_ILi1ELi1EEEEELi1ELb0EbEENSB_ILi0ELi0EEES1B_Li1EEELi3ELNS1_23SharedMemoryClearOptionE0EbEES1E_NS_8epilogue11threadblock8EpilogueIS7_S1A_Li1ENS1G_27PredicatedTileIteratorBlas3INS1G_26OutputTileOptimalThreadMapINS1G_15OutputTileShapeILi64ELi8ELi2ELi1ELi1EEENS1K_ILi1ELi4ELi1ELi1ELi4EEELi128ELi1ELi64EEEdLNS_8BlasModeE1EEENS1F_4warp24FragmentIteratorTensorOpIS12_S15_dNSK_IdLi2ELb1EEESV_EENS1Q_20TileIteratorTensorOpIS12_S15_dSV_EENS1G_18SharedLoadIteratorINS1N_18CompactedThreadMapEdLi8EEENS1F_6thread17LinearCombinationIdLi1EddLNS1Z_9ScaleType4KindE0ELNS_15FloatRoundStyleE2EdEENSB_ILi0ELi4EEELi1ELi1EEENS4_30GemmIdentityThreadblockSwizzleILi1EEELNS_8FillModeE2ELS1O_1EEEEEvNT_6ParamsE,"a",@progbits
	.sectionflags	@""
	.align	4
.nv.constant0._ZN7cutlass6KernelINS_4gemm6kernel15Rank2KUniversalINS1_11threadblock13MmaMultistageINS1_9GemmShapeILi64ELi64ELi16EEENS_9transform11threadblock28PredicatedTileAccessIteratorINS_11MatrixShapeILi64ELi16EEEdNS_6layout11ColumnMajorELi1ENS8_31PitchLinearWarpStripedThreadMapINS_16PitchLinearShapeILi64ELi16EEELi128ENSG_ILi16ELi2EEELi1EEENS_5ArrayIdLi1ELb1EEELb0ENSD_9NoPermuteEEENS9_25RegularTileAccessIteratorISC_dNSD_43ColumnMajorTensorOpMultiplicandCongruous64bELi1ESJ_Li8EEELNS_4arch14CacheOperation4KindE0ENSA_INSB_ILi16ELi64EEEdNSD_8RowMajorELi0ESJ_SL_Lb0ESM_EENSO_ISU_dNSD_40RowMajorTensorOpMultiplicandCongruous64bELi0ESJ_Li8EEELST_0EdSV_NS4_9MmaPolicyINS1_4warp11MmaTensorOpINS6_ILi32ELi32ELi16EEEdSP_dSX_dSV_NS10_17MmaTensorOpPolicyINSR_3MmaINS6_ILi8ELi8ELi4EEELi32EdSV_dSE_dSV_NSR_13OpMultiplyAddEEENSB_ILi1ELi1EEEEELi1ELb0EbEENSB_ILi0ELi0EEES1B_Li1EEELi3ELNS1_23SharedMemoryClearOptionE0EbEES1E_NS_8epilogue11threadblock8EpilogueIS7_S1A_Li1ENS1G_27PredicatedTileIteratorBlas3INS1G_26OutputTileOptimalThreadMapINS1G_15OutputTileShapeILi64ELi8ELi2ELi1ELi1EEENS1K_ILi1ELi4ELi1ELi1ELi4EEELi128ELi1ELi64EEEdLNS_8BlasModeE1EEENS1F_4warp24FragmentIteratorTensorOpIS12_S15_dNSK_IdLi2ELb1EEESV_EENS1Q_20TileIteratorTensorOpIS12_S15_dSV_EENS1G_18SharedLoadIteratorINS1N_18CompactedThreadMapEdLi8EEENS1F_6thread17LinearCombinationIdLi1EddLNS1Z_9ScaleType4KindE0ELNS_15FloatRoundStyleE2EdEENSB_ILi0ELi4EEELi1ELi1EEENS4_30GemmIdentityThreadblockSwizzleILi1EEELNS_8FillModeE2ELS1O_1EEEEEvNT_6ParamsE:
	.zero		1328


//--------------------- SYMBOLS --------------------------

	.type		.nv.reservedSmem.offset0,@object
	.size		.nv.reservedSmem.offset0,0x4
	.type		.nv.reservedSmem.cap,@object
	.size		.nv.reservedSmem.cap,0x4
